	.target	sm_90a

	.elftype	@"ET_EXEC"


//--------------------- .note.nv.tkinfo           --------------------------
	.section	.note.nv.tkinfo,"",@"SHT_NOTE"
	.sectionflags	@"SHF_NOTE_NV_TKINFO"
	.tkinfo
        /*0018*/ 	.word	0x00000002
        /*0030*/ 	.string	""
        /*0030*/ 	.string	"ptxas"
        /*0030*/ 	.string	"Cuda compilation tools, release 13.0, V13.0.88"
        /*0030*/ 	.string	"Build cuda_13.0.r13.0/compiler.36424714_0"
        /*0030*/ 	.string	"-arch sm_90a -m 64 "



//--------------------- .note.nv.cuinfo           --------------------------
	.section	.note.nv.cuinfo,"",@"SHT_NOTE"
	.sectionflags	@"SHF_NOTE_NV_CUINFO"
        /*0018*/ 	.short	0x0002
        /*001a*/ 	.short	0x005a
        /*001c*/ 	.short	0x0082
	.zero		2


//--------------------- .nv.info                  --------------------------
	.section	.nv.info,"",@"SHT_CUDA_INFO"
	.align	4


	//----- nvinfo : EIATTR_REGCOUNT
	.align		4
        /*0000*/ 	.byte	0x04, 0x2f
        /*0002*/ 	.short	(.L_15 - .L_14)
	.align		4
.L_14:
        /*0004*/ 	.word	index@(_ZN7cutlass13device_kernelINS_4gemm6kernel13GemmUniversalINS1_17GroupProblemShapeIN4cute5tupleIJiiiEEEEENS1_10collective13CollectiveMmaINS1_39MainloopSm90ArrayTmaGmmaWarpSpecializedILi8ENS6_IJNS5_1CILi1EEESD_SD_EEENS1_55KernelPtrArrayTmaWarpSpecializedCooperativeFP8FastAccumEEENS6_IJNSC_ILi128EEENSC_ILi256EEENSC_ILi64EEEEEENS_12float_e4m3_tEPNS6_IJlSD_NSC_ILi0EEEEEESL_SO_NS5_8TiledMMAINS5_8MMA_AtomIJNS5_4SM904GMMA31MMA_64x256x32_F32E4M3E4M3_SS_TNILNSS_7ScaleInE1ELSU_1EEEEEENS5_6LayoutINS6_IJNSC_ILi2EEESD_SD_EEENS6_IJSD_SM_SM_EEEEENS6_IJNS5_10UnderscoreES12_S12_EEEEENS5_13SM90_TMA_LOADENS5_14ComposedLayoutINS5_7SwizzleILi2ELi4ELi3EEENS5_18smem_ptr_flag_bitsILi8EEENSX_INS6_IJNSC_ILi8EEESJ_EEENS6_IJSJ_SD_EEEEEEEvNS5_8identityES15_S1F_vS1G_EENS_8epilogue10collective18CollectiveEpilogueINS1I_30Sm90PtrArrayTmaWarpSpecializedILi4ELi2ELi16ELb1ELb0ELi2EEEJSK_NS6_IJSH_NSC_ILi32EEEEEENS_6half_tEPNS6_IJSD_lSM_EEES1P_S1R_NS1I_6fusion15FusionCallbacksIS1M_NS1S_17LinearCombinationIS1P_fS1P_fLNS_15FloatRoundStyleE2EEESK_S1O_JEEES15_NS16_INS17_ILi3ELi4ELi3EEENS19_ILi16EEENSX_INS6_IJSJ_S1B_EEENS6_IJSD_SJ_EEEEEEENS5_17SM75_U16x8_LDSM_TENS5_14SM90_TMA_STOREES23_NS5_17SM90_U16x8_STSM_TENS5_9Copy_AtomIJNS5_17SM90_U32x4_STSM_NES1P_EEEvEEEvvEEEEvNT_6ParamsE)
        /*0008*/ 	.word	0x000000a8


	//----- nvinfo : EIATTR_FRAME_SIZE
	.align		4
.L_15:
        /*000c*/ 	.byte	0x04, 0x11
        /*000e*/ 	.short	(.L_17 - .L_16)
	.align		4
.L_16:
        /*0010*/ 	.word	index@($__internal_0_$__cuda_sm20_div_u64)
        /*0014*/ 	.word	0x00000000


	//----- nvinfo : EIATTR_FRAME_SIZE
	.align		4
.L_17:
        /*0018*/ 	.byte	0x04, 0x11
        /*001a*/ 	.short	(.L_19 - .L_18)
	.align		4
.L_18:
        /*001c*/ 	.word	index@(_ZN7cutlass13device_kernelINS_4gemm6kernel13GemmUniversalINS1_17GroupProblemShapeIN4cute5tupleIJiiiEEEEENS1_10collective13CollectiveMmaINS1_39MainloopSm90ArrayTmaGmmaWarpSpecializedILi8ENS6_IJNS5_1CILi1EEESD_SD_EEENS1_55KernelPtrArrayTmaWarpSpecializedCooperativeFP8FastAccumEEENS6_IJNSC_ILi128EEENSC_ILi256EEENSC_ILi64EEEEEENS_12float_e4m3_tEPNS6_IJlSD_NSC_ILi0EEEEEESL_SO_NS5_8TiledMMAINS5_8MMA_AtomIJNS5_4SM904GMMA31MMA_64x256x32_F32E4M3E4M3_SS_TNILNSS_7ScaleInE1ELSU_1EEEEEENS5_6LayoutINS6_IJNSC_ILi2EEESD_SD_EEENS6_IJSD_SM_SM_EEEEENS6_IJNS5_10UnderscoreES12_S12_EEEEENS5_13SM90_TMA_LOADENS5_14ComposedLayoutINS5_7SwizzleILi2ELi4ELi3EEENS5_18smem_ptr_flag_bitsILi8EEENSX_INS6_IJNSC_ILi8EEESJ_EEENS6_IJSJ_SD_EEEEEEEvNS5_8identityES15_S1F_vS1G_EENS_8epilogue10collective18CollectiveEpilogueINS1I_30Sm90PtrArrayTmaWarpSpecializedILi4ELi2ELi16ELb1ELb0ELi2EEEJSK_NS6_IJSH_NSC_ILi32EEEEEENS_6half_tEPNS6_IJSD_lSM_EEES1P_S1R_NS1I_6fusion15FusionCallbacksIS1M_NS1S_17LinearCombinationIS1P_fS1P_fLNS_15FloatRoundStyleE2EEESK_S1O_JEEES15_NS16_INS17_ILi3ELi4ELi3EEENS19_ILi16EEENSX_INS6_IJSJ_S1B_EEENS6_IJSD_SJ_EEEEEEENS5_17SM75_U16x8_LDSM_TENS5_14SM90_TMA_STOREES23_NS5_17SM90_U16x8_STSM_TENS5_9Copy_AtomIJNS5_17SM90_U32x4_STSM_NES1P_EEEvEEEvvEEEEvNT_6ParamsE)
        /*0020*/ 	.word	0x00000000


	//----- nvinfo : EIATTR_MIN_STACK_SIZE
	.align		4
.L_19:
        /*0024*/ 	.byte	0x04, 0x12
        /*0026*/ 	.short	(.L_21 - .L_20)
	.align		4
.L_20:
        /*0028*/ 	.word	index@(_ZN7cutlass13device_kernelINS_4gemm6kernel13GemmUniversalINS1_17GroupProblemShapeIN4cute5tupleIJiiiEEEEENS1_10collective13CollectiveMmaINS1_39MainloopSm90ArrayTmaGmmaWarpSpecializedILi8ENS6_IJNS5_1CILi1EEESD_SD_EEENS1_55KernelPtrArrayTmaWarpSpecializedCooperativeFP8FastAccumEEENS6_IJNSC_ILi128EEENSC_ILi256EEENSC_ILi64EEEEEENS_12float_e4m3_tEPNS6_IJlSD_NSC_ILi0EEEEEESL_SO_NS5_8TiledMMAINS5_8MMA_AtomIJNS5_4SM904GMMA31MMA_64x256x32_F32E4M3E4M3_SS_TNILNSS_7ScaleInE1ELSU_1EEEEEENS5_6LayoutINS6_IJNSC_ILi2EEESD_SD_EEENS6_IJSD_SM_SM_EEEEENS6_IJNS5_10UnderscoreES12_S12_EEEEENS5_13SM90_TMA_LOADENS5_14ComposedLayoutINS5_7SwizzleILi2ELi4ELi3EEENS5_18smem_ptr_flag_bitsILi8EEENSX_INS6_IJNSC_ILi8EEESJ_EEENS6_IJSJ_SD_EEEEEEEvNS5_8identityES15_S1F_vS1G_EENS_8epilogue10collective18CollectiveEpilogueINS1I_30Sm90PtrArrayTmaWarpSpecializedILi4ELi2ELi16ELb1ELb0ELi2EEEJSK_NS6_IJSH_NSC_ILi32EEEEEENS_6half_tEPNS6_IJSD_lSM_EEES1P_S1R_NS1I_6fusion15FusionCallbacksIS1M_NS1S_17LinearCombinationIS1P_fS1P_fLNS_15FloatRoundStyleE2EEESK_S1O_JEEES15_NS16_INS17_ILi3ELi4ELi3EEENS19_ILi16EEENSX_INS6_IJSJ_S1B_EEENS6_IJSD_SJ_EEEEEEENS5_17SM75_U16x8_LDSM_TENS5_14SM90_TMA_STOREES23_NS5_17SM90_U16x8_STSM_TENS5_9Copy_AtomIJNS5_17SM90_U32x4_STSM_NES1P_EEEvEEEvvEEEEvNT_6ParamsE)
        /*002c*/ 	.word	0x00000000
.L_21:


//--------------------- .nv.compat                --------------------------
	.section	.nv.compat,"",@"SHT_CUDA_COMPAT_INFO"
	.align	4
        /*0000*/ 	.byte	0x02, 0x09, 0x01, 0x00, 0x02, 0x02, 0x04, 0x00, 0x02, 0x05, 0x05, 0x00, 0x03, 0x07, 0x01, 0x01
        /*0010*/ 	.byte	0x02, 0x03, 0x03, 0x00, 0x02, 0x06, 0x01, 0x00, 0x04, 0x0b, 0x08, 0x00, 0x00, 0x00, 0x00, 0x00
        /*0020*/ 	.byte	0x00, 0x00, 0x00, 0x00


//--------------------- .nv.info._ZN7cutlass13device_kernelINS_4gemm6kernel13GemmUniversalINS1_17GroupProblemShapeIN4cute5tupleIJiiiEEEEENS1_10collective13CollectiveMmaINS1_39MainloopSm90ArrayTmaGmmaWarpSpecializedILi8ENS6_IJNS5_1CILi1EEESD_SD_EEENS1_55KernelPtrArrayTmaWarpSpecializedCooperativeFP8FastAccumEEENS6_IJNSC_ILi128EEENSC_ILi256EEENSC_ILi64EEEEEENS_12float_e4m3_tEPNS6_IJlSD_NSC_ILi0EEEEEESL_SO_NS5_8TiledMMAINS5_8MMA_AtomIJNS5_4SM904GMMA31MMA_64x256x32_F32E4M3E4M3_SS_TNILNSS_7ScaleInE1ELSU_1EEEEEENS5_6LayoutINS6_IJNSC_ILi2EEESD_SD_EEENS6_IJSD_SM_SM_EEEEENS6_IJNS5_10UnderscoreES12_S12_EEEEENS5_13SM90_TMA_LOADENS5_14ComposedLayoutINS5_7SwizzleILi2ELi4ELi3EEENS5_18smem_ptr_flag_bitsILi8EEENSX_INS6_IJNSC_ILi8EEESJ_EEENS6_IJSJ_SD_EEEEEEEvNS5_8identityES15_S1F_vS1G_EENS_8epilogue10collective18CollectiveEpilogueINS1I_30Sm90PtrArrayTmaWarpSpecializedILi4ELi2ELi16ELb1ELb0ELi2EEEJSK_NS6_IJSH_NSC_ILi32EEEEEENS_6half_tEPNS6_IJSD_lSM_EEES1P_S1R_NS1I_6fusion15FusionCallbacksIS1M_NS1S_17LinearCombinationIS1P_fS1P_fLNS_15FloatRoundStyleE2EEESK_S1O_JEEES15_NS16_INS17_ILi3ELi4ELi3EEENS19_ILi16EEENSX_INS6_IJSJ_S1B_EEENS6_IJSD_SJ_EEEEEEENS5_17SM75_U16x8_LDSM_TENS5_14SM90_TMA_STOREES23_NS5_17SM90_U16x8_STSM_TENS5_9Copy_AtomIJNS5_17SM90_U32x4_STSM_NES1P_EEEvEEEvvEEEEvNT_6ParamsE --------------------------
	.section	.nv.info._ZN7cutlass13device_kernelINS_4gemm6kernel13GemmUniversalINS1_17GroupProblemShapeIN4cute5tupleIJiiiEEEEENS1_10collective13CollectiveMmaINS1_39MainloopSm90ArrayTmaGmmaWarpSpecializedILi8ENS6_IJNS5_1CILi1EEESD_SD_EEENS1_55KernelPtrArrayTmaWarpSpecializedCooperativeFP8FastAccumEEENS6_IJNSC_ILi128EEENSC_ILi256EEENSC_ILi64EEEEEENS_12float_e4m3_tEPNS6_IJlSD_NSC_ILi0EEEEEESL_SO_NS5_8TiledMMAINS5_8MMA_AtomIJNS5_4SM904GMMA31MMA_64x256x32_F32E4M3E4M3_SS_TNILNSS_7ScaleInE1ELSU_1EEEEEENS5_6LayoutINS6_IJNSC_ILi2EEESD_SD_EEENS6_IJSD_SM_SM_EEEEENS6_IJNS5_10UnderscoreES12_S12_EEEEENS5_13SM90_TMA_LOADENS5_14ComposedLayoutINS5_7SwizzleILi2ELi4ELi3EEENS5_18smem_ptr_flag_bitsILi8EEENSX_INS6_IJNSC_ILi8EEESJ_EEENS6_IJSJ_SD_EEEEEEEvNS5_8identityES15_S1F_vS1G_EENS_8epilogue10collective18CollectiveEpilogueINS1I_30Sm90PtrArrayTmaWarpSpecializedILi4ELi2ELi16ELb1ELb0ELi2EEEJSK_NS6_IJSH_NSC_ILi32EEEEEENS_6half_tEPNS6_IJSD_lSM_EEES1P_S1R_NS1I_6fusion15FusionCallbacksIS1M_NS1S_17LinearCombinationIS1P_fS1P_fLNS_15FloatRoundStyleE2EEESK_S1O_JEEES15_NS16_INS17_ILi3ELi4ELi3EEENS19_ILi16EEENSX_INS6_IJSJ_S1B_EEENS6_IJSD_SJ_EEEEEEENS5_17SM75_U16x8_LDSM_TENS5_14SM90_TMA_STOREES23_NS5_17SM90_U16x8_STSM_TENS5_9Copy_AtomIJNS5_17SM90_U32x4_STSM_NES1P_EEEvEEEvvEEEEvNT_6ParamsE,"",@"SHT_CUDA_INFO"
	.sectionflags	@""
	.align	4


	//----- nvinfo : EIATTR_CUDA_API_VERSION
	.align		4
        /*0000*/ 	.byte	0x04, 0x37
        /*0002*/ 	.short	(.L_23 - .L_22)
.L_22:
        /*0004*/ 	.word	0x00000082


	//----- nvinfo : EIATTR_KPARAM_INFO
	.align		4
.L_23:
        /*0008*/ 	.byte	0x04, 0x17
        /*000a*/ 	.short	(.L_25 - .L_24)
.L_24:
        /*000c*/ 	.word	0x00000000
        /*0010*/ 	.short	0x0000
        /*0012*/ 	.short	0x0070
        /*0014*/ 	.byte	0x00, 0xf0, 0x01, 0x1c


	//----- nvinfo : EIATTR_SPARSE_MMA_MASK
	.align		4
.L_25:
        /*0018*/ 	.byte	0x03, 0x50
        /*001a*/ 	.short	0x0000


	//----- nvinfo : EIATTR_MAXREG_COUNT
	.align		4
        /*001c*/ 	.byte	0x03, 0x1b
        /*001e*/ 	.short	0x00a8


	//----- nvinfo : EIATTR_NUM_BARRIERS
	.align		4
        /*0020*/ 	.byte	0x02, 0x4c
        /*0022*/ 	.byte	0x02
	.zero		1


	//----- nvinfo : EIATTR_EXTERNS
	.align		4
        /*0024*/ 	.byte	0x04, 0x0f
        /*0026*/ 	.short	(.L_27 - .L_26)


	//   ....[0]....
	.align		4
.L_26:
        /*0028*/ 	.word	index@(__assertfail)


	//----- nvinfo : EIATTR_MERCURY_ISA_VERSION
	.align		4
.L_27:
        /*002c*/ 	.byte	0x03, 0x5f
        /*002e*/ 	.short	0x0101


	//----- nvinfo : EIATTR_INT_WARP_WIDE_INSTR_OFFSETS
	.align		4
        /*0030*/ 	.byte	0x04, 0x31
        /*0032*/ 	.short	(.L_29 - .L_28)


	//   ....[0]....
.L_28:
        /*0034*/ 	.word	0x00001200


	//   ....[1]....
        /*0038*/ 	.word	0x00001210


	//   ....[2]....
        /*003c*/ 	.word	0x00001280


	//----- nvinfo : EIATTR_COOP_GROUP_MASK_REGIDS
	.align		4
.L_29:
        /*0040*/ 	.byte	0x04, 0x29
        /*0042*/ 	.short	(.L_31 - .L_30)


	//   ....[0]....
.L_30:
        /*0044*/ 	.word	0xffffffff


	//   ....[1]....
        /*0048*/ 	.word	0xffffffff


	//   ....[2]....
        /*004c*/ 	.word	0xffffffff


	//   ....[3]....
        /*0050*/ 	.word	0xffffffff


	//   ....[4]....
        /*0054*/ 	.word	0xffffffff


	//   ....[5]....
        /*0058*/ 	.word	0xffffffff


	//   ....[6]....
        /*005c*/ 	.word	0xffffffff


	//   ....[7]....
        /*0060*/ 	.word	0xffffffff


	//   ....[8]....
        /*0064*/ 	.word	0xffffffff


	//   ....[9]....
        /*0068*/ 	.word	0xffffffff


	//   ....[10]....
        /*006c*/ 	.word	0xffffffff


	//   ....[11]....
        /*0070*/ 	.word	0xffffffff


	//   ....[12]....
        /*0074*/ 	.word	0xffffffff


	//   ....[13]....
        /*0078*/ 	.word	0xffffffff


	//   ....[14]....
        /*007c*/ 	.word	0xffffffff


	//   ....[15]....
        /*0080*/ 	.word	0xffffffff


	//   ....[16]....
        /*0084*/ 	.word	0xffffffff


	//   ....[17]....
        /*0088*/ 	.word	0xffffffff


	//   ....[18]....
        /*008c*/ 	.word	0xffffffff


	//   ....[19]....
        /*0090*/ 	.word	0xffffffff


	//   ....[20]....
        /*0094*/ 	.word	0xffffffff


	//   ....[21]....
        /*0098*/ 	.word	0xffffffff


	//   ....[22]....
        /*009c*/ 	.word	0xffffffff


	//   ....[23]....
        /*00a0*/ 	.word	0xffffffff


	//   ....[24]....
        /*00a4*/ 	.word	0xffffffff


	//   ....[25]....
        /*00a8*/ 	.word	0xffffffff


	//   ....[26]....
        /*00ac*/ 	.word	0xffffffff


	//   ....[27]....
        /*00b0*/ 	.word	0xffffffff


	//   ....[28]....
        /*00b4*/ 	.word	0xffffffff


	//   ....[29]....
        /*00b8*/ 	.word	0xffffffff


	//   ....[30]....
        /*00bc*/ 	.word	0xffffffff


	//   ....[31]....
        /*00c0*/ 	.word	0xffffffff


	//   ....[32]....
        /*00c4*/ 	.word	0xffffffff


	//   ....[33]....
        /*00c8*/ 	.word	0xffffffff


	//   ....[34]....
        /*00cc*/ 	.word	0xffffffff


	//   ....[35]....
        /*00d0*/ 	.word	0xffffffff


	//   ....[36]....
        /*00d4*/ 	.word	0xffffffff


	//   ....[37]....
        /*00d8*/ 	.word	0xffffffff


	//   ....[38]....
        /*00dc*/ 	.word	0xffffffff


	//   ....[39]....
        /*00e0*/ 	.word	0xffffffff


	//   ....[40]....
        /*00e4*/ 	.word	0xffffffff


	//   ....[41]....
        /*00e8*/ 	.word	0xffffffff


	//   ....[42]....
        /*00ec*/ 	.word	0xffffffff


	//   ....[43]....
        /*00f0*/ 	.word	0xffffffff


	//   ....[44]....
        /*00f4*/ 	.word	0xffffffff


	//   ....[45]....
        /*00f8*/ 	.word	0xffffffff


	//   ....[46]....
        /*00fc*/ 	.word	0xffffffff


	//   ....[47]....
        /*0100*/ 	.word	0xffffffff


	//   ....[48]....
        /*0104*/ 	.word	0xffffffff


	//   ....[49]....
        /*0108*/ 	.word	0xffffffff


	//   ....[50]....
        /*010c*/ 	.word	0xffffffff


	//   ....[51]....
        /*0110*/ 	.word	0xffffffff


	//   ....[52]....
        /*0114*/ 	.word	0xffffffff


	//   ....[53]....
        /*0118*/ 	.word	0xffffffff


	//   ....[54]....
        /*011c*/ 	.word	0xffffffff


	//   ....[55]....
        /*0120*/ 	.word	0xffffffff


	//   ....[56]....
        /*0124*/ 	.word	0xffffffff


	//   ....[57]....
        /*0128*/ 	.word	0xffffffff


	//   ....[58]....
        /*012c*/ 	.word	0xffffffff


	//   ....[59]....
        /*0130*/ 	.word	0xffffffff


	//   ....[60]....
        /*0134*/ 	.word	0xffffffff


	//   ....[61]....
        /*0138*/ 	.word	0xffffffff


	//   ....[62]....
        /*013c*/ 	.word	0xffffffff


	//   ....[63]....
        /*0140*/ 	.word	0xffffffff


	//   ....[64]....
        /*0144*/ 	.word	0xffffffff


	//   ....[65]....
        /*0148*/ 	.word	0xffffffff


	//   ....[66]....
        /*014c*/ 	.word	0xffffffff


	//   ....[67]....
        /*0150*/ 	.word	0xffffffff


	//   ....[68]....
        /*0154*/ 	.word	0xffffffff


	//   ....[69]....
        /*0158*/ 	.word	0xffffffff


	//   ....[70]....
        /*015c*/ 	.word	0xffffffff


	//   ....[71]....
        /*0160*/ 	.word	0xffffffff


	//   ....[72]....
        /*0164*/ 	.word	0xffffffff


	//   ....[73]....
        /*0168*/ 	.word	0xffffffff


	//   ....[74]....
        /*016c*/ 	.word	0xffffffff


	//   ....[75]....
        /*0170*/ 	.word	0xffffffff


	//   ....[76]....
        /*0174*/ 	.word	0xffffffff


	//   ....[77]....
        /*0178*/ 	.word	0xffffffff


	//   ....[78]....
        /*017c*/ 	.word	0x0500000f


	//----- nvinfo : EIATTR_COOP_GROUP_INSTR_OFFSETS
	.align		4
.L_31:
        /*0180*/ 	.byte	0x04, 0x28
        /*0182*/ 	.short	(.L_33 - .L_32)


	//   ....[0]....
.L_32:
        /*0184*/ 	.word	0x00000770


	//   ....[1]....
        /*0188*/ 	.word	0x00000840


	//   ....[2]....
        /*018c*/ 	.word	0x00000ce0


	//   ....[3]....
        /*0190*/ 	.word	0x00000f80


	//   ....[4]....
        /*0194*/ 	.word	0x00001150


	//   ....[5]....
        /*0198*/ 	.word	0x00001990


	//   ....[6]....
        /*019c*/ 	.word	0x000019c0


	//   ....[7]....
        /*01a0*/ 	.word	0x00001a40


	//   ....[8]....
        /*01a4*/ 	.word	0x00001a50


	//   ....[9]....
        /*01a8*/ 	.word	0x00001a90


	//   ....[10]....
        /*01ac*/ 	.word	0x00001ab0


	//   ....[11]....
        /*01b0*/ 	.word	0x00001af0


	//   ....[12]....
        /*01b4*/ 	.word	0x00001b10


	//   ....[13]....
        /*01b8*/ 	.word	0x00001b50


	//   ....[14]....
        /*01bc*/ 	.word	0x00001b70


	//   ....[15]....
        /*01c0*/ 	.word	0x00001be0


	//   ....[16]....
        /*01c4*/ 	.word	0x00001d60


	//   ....[17]....
        /*01c8*/ 	.word	0x00001d70


	//   ....[18]....
        /*01cc*/ 	.word	0x00002350


	//   ....[19]....
        /*01d0*/ 	.word	0x00002360


	//   ....[20]....
        /*01d4*/ 	.word	0x000023b0


	//   ....[21]....
        /*01d8*/ 	.word	0x000023c0


	//   ....[22]....
        /*01dc*/ 	.word	0x00002410


	//   ....[23]....
        /*01e0*/ 	.word	0x00002420


	//   ....[24]....
        /*01e4*/ 	.word	0x00002470


	//   ....[25]....
        /*01e8*/ 	.word	0x00002480


	//   ....[26]....
        /*01ec*/ 	.word	0x000024d0


	//   ....[27]....
        /*01f0*/ 	.word	0x000024e0


	//   ....[28]....
        /*01f4*/ 	.word	0x00002570


	//   ....[29]....
        /*01f8*/ 	.word	0x000025e0


	//   ....[30]....
        /*01fc*/ 	.word	0x00002670


	//   ....[31]....
        /*0200*/ 	.word	0x00002690


	//   ....[32]....
        /*0204*/ 	.word	0x000026a0


	//   ....[33]....
        /*0208*/ 	.word	0x000026b0


	//   ....[34]....
        /*020c*/ 	.word	0x000026c0


	//   ....[35]....
        /*0210*/ 	.word	0x000026d0


	//   ....[36]....
        /*0214*/ 	.word	0x00002c70


	//   ....[37]....
        /*0218*/ 	.word	0x00002f10


	//   ....[38]....
        /*021c*/ 	.word	0x000032c0


	//   ....[39]....
        /*0220*/ 	.word	0x00003750


	//   ....[40]....
        /*0224*/ 	.word	0x00007fd0


	//   ....[41]....
        /*0228*/ 	.word	0x00008540


	//   ....[42]....
        /*022c*/ 	.word	0x000088e0


	//   ....[43]....
        /*0230*/ 	.word	0x00009eb0


	//   ....[44]....
        /*0234*/ 	.word	0x0000a580


	//   ....[45]....
        /*0238*/ 	.word	0x0000aa50


	//   ....[46]....
        /*023c*/ 	.word	0x0000b860


	//   ....[47]....
        /*0240*/ 	.word	0x0000c8e0


	//   ....[48]....
        /*0244*/ 	.word	0x0000c900


	//   ....[49]....
        /*0248*/ 	.word	0x0000c950


	//   ....[50]....
        /*024c*/ 	.word	0x0000c970


	//   ....[51]....
        /*0250*/ 	.word	0x0000c9b0


	//   ....[52]....
        /*0254*/ 	.word	0x0000c9e0


	//   ....[53]....
        /*0258*/ 	.word	0x0000ca20


	//   ....[54]....
        /*025c*/ 	.word	0x0000ca50


	//   ....[55]....
        /*0260*/ 	.word	0x0000ca90


	//   ....[56]....
        /*0264*/ 	.word	0x0000cac0


	//   ....[57]....
        /*0268*/ 	.word	0x0000cb50


	//   ....[58]....
        /*026c*/ 	.word	0x0000cc70


	//   ....[59]....
        /*0270*/ 	.word	0x0000cc90


	//   ....[60]....
        /*0274*/ 	.word	0x0000d2e0


	//   ....[61]....
        /*0278*/ 	.word	0x0000d2f0


	//   ....[62]....
        /*027c*/ 	.word	0x0000d340


	//   ....[63]....
        /*0280*/ 	.word	0x0000d350


	//   ....[64]....
        /*0284*/ 	.word	0x0000d3a0


	//   ....[65]....
        /*0288*/ 	.word	0x0000d3b0


	//   ....[66]....
        /*028c*/ 	.word	0x0000d400


	//   ....[67]....
        /*0290*/ 	.word	0x0000d410


	//   ....[68]....
        /*0294*/ 	.word	0x0000d460


	//   ....[69]....
        /*0298*/ 	.word	0x0000d470


	//   ....[70]....
        /*029c*/ 	.word	0x0000d500


	//   ....[71]....
        /*02a0*/ 	.word	0x0000d570


	//   ....[72]....
        /*02a4*/ 	.word	0x0000d600


	//   ....[73]....
        /*02a8*/ 	.word	0x0000d620


	//   ....[74]....
        /*02ac*/ 	.word	0x0000d630


	//   ....[75]....
        /*02b0*/ 	.word	0x0000d640


	//   ....[76]....
        /*02b4*/ 	.word	0x0000d650


	//   ....[77]....
        /*02b8*/ 	.word	0x0000d660


	//   ....[78]....
        /*02bc*/ 	.word	0x0000ed90


	//----- nvinfo : EIATTR_REG_RECONFIG
	.align		4
.L_33:
        /*02c0*/ 	.byte	0x01, 0x54
	.zero		2


	//----- nvinfo : EIATTR_SYSCALL_OFFSETS
	.align		4
        /*02c4*/ 	.byte	0x04, 0x46
        /*02c6*/ 	.short	(.L_35 - .L_34)


	//   ....[0]....
.L_34:
        /*02c8*/ 	.word	0x00004580


	//   ....[1]....
        /*02cc*/ 	.word	0x00004670


	//----- nvinfo : EIATTR_MBARRIER_INSTR_OFFSETS
	.align		4
.L_35:
        /*02d0*/ 	.byte	0x04, 0x39
        /*02d2*/ 	.short	(.L_37 - .L_36)


	//   ....[0]....
.L_36:
        /*02d4*/ 	.word	0x00000bc0
        /*02d8*/ 	.word	0x000000ff
        /*02dc*/ 	.word	0x00038400
        /*02e0*/ 	.short	0x0100
        /*02e2*/ 	.byte	0x06
	.zero		1


	//   ....[1]....
        /*02e4*/ 	.word	0x00000bd0
        /*02e8*/ 	.word	0x000000ff
        /*02ec*/ 	.word	0x00038440
        /*02f0*/ 	.short	0x0100
        /*02f2*/ 	.byte	0x06
	.zero		1


	//   ....[2]....
        /*02f4*/ 	.word	0x00000be0
        /*02f8*/ 	.word	0x000000ff
        /*02fc*/ 	.word	0x00038408
        /*0300*/ 	.short	0x0100
        /*0302*/ 	.byte	0x06
	.zero		1


	//   ....[3]....
        /*0304*/ 	.word	0x00000bf0
        /*0308*/ 	.word	0x000000ff
        /*030c*/ 	.word	0x00038448
        /*0310*/ 	.short	0x0100
        /*0312*/ 	.byte	0x06
	.zero		1


	//   ....[4]....
        /*0314*/ 	.word	0x00000c00
        /*0318*/ 	.word	0x000000ff
        /*031c*/ 	.word	0x00038410
        /*0320*/ 	.short	0x0100
        /*0322*/ 	.byte	0x06
	.zero		1


	//   ....[5]....
        /*0324*/ 	.word	0x00000c10
        /*0328*/ 	.word	0x000000ff
        /*032c*/ 	.word	0x00038450
        /*0330*/ 	.short	0x0100
        /*0332*/ 	.byte	0x06
	.zero		1


	//   ....[6]....
        /*0334*/ 	.word	0x00000c20
        /*0338*/ 	.word	0x000000ff
        /*033c*/ 	.word	0x00038418
        /*0340*/ 	.short	0x0100
        /*0342*/ 	.byte	0x06
	.zero		1


	//   ....[7]....
        /*0344*/ 	.word	0x00000c30
        /*0348*/ 	.word	0x000000ff
        /*034c*/ 	.word	0x00038458
        /*0350*/ 	.short	0x0100
        /*0352*/ 	.byte	0x06
	.zero		1


	//   ....[8]....
        /*0354*/ 	.word	0x00000c40
        /*0358*/ 	.word	0x000000ff
        /*035c*/ 	.word	0x00038420
        /*0360*/ 	.short	0x0100
        /*0362*/ 	.byte	0x06
	.zero		1


	//   ....[9]....
        /*0364*/ 	.word	0x00000c50
        /*0368*/ 	.word	0x000000ff
        /*036c*/ 	.word	0x00038460
        /*0370*/ 	.short	0x0100
        /*0372*/ 	.byte	0x06
	.zero		1


	//   ....[10]....
        /*0374*/ 	.word	0x00000c60
        /*0378*/ 	.word	0x000000ff
        /*037c*/ 	.word	0x00038428
        /*0380*/ 	.short	0x0100
        /*0382*/ 	.byte	0x06
	.zero		1


	//   ....[11]....
        /*0384*/ 	.word	0x00000c70
        /*0388*/ 	.word	0x000000ff
        /*038c*/ 	.word	0x00038468
        /*0390*/ 	.short	0x0100
        /*0392*/ 	.byte	0x06
	.zero		1


	//   ....[12]....
        /*0394*/ 	.word	0x00000c80
        /*0398*/ 	.word	0x000000ff
        /*039c*/ 	.word	0x00038430
        /*03a0*/ 	.short	0x0100
        /*03a2*/ 	.byte	0x06
	.zero		1


	//   ....[13]....
        /*03a4*/ 	.word	0x00000c90
        /*03a8*/ 	.word	0x000000ff
        /*03ac*/ 	.word	0x00038470
        /*03b0*/ 	.short	0x0100
        /*03b2*/ 	.byte	0x06
	.zero		1


	//   ....[14]....
        /*03b4*/ 	.word	0x00000ca0
        /*03b8*/ 	.word	0x000000ff
        /*03bc*/ 	.word	0x00038438
        /*03c0*/ 	.short	0x0100
        /*03c2*/ 	.byte	0x06
	.zero		1


	//   ....[15]....
        /*03c4*/ 	.word	0x00000cb0
        /*03c8*/ 	.word	0x000000ff
        /*03cc*/ 	.word	0x00038478
        /*03d0*/ 	.short	0x0100
        /*03d2*/ 	.byte	0x06
	.zero		1


	//   ....[16]....
        /*03d4*/ 	.word	0x00000e60
        /*03d8*/ 	.word	0x000000ff
        /*03dc*/ 	.word	0x00038480
        /*03e0*/ 	.short	0x0100
        /*03e2*/ 	.byte	0x06
	.zero		1


	//   ....[17]....
        /*03e4*/ 	.word	0x00000e70
        /*03e8*/ 	.word	0x000000ff
        /*03ec*/ 	.word	0x000384c0
        /*03f0*/ 	.short	0x0100
        /*03f2*/ 	.byte	0x06
	.zero		1


	//   ....[18]....
        /*03f4*/ 	.word	0x00000e80
        /*03f8*/ 	.word	0x000000ff
        /*03fc*/ 	.word	0x00038488
        /*0400*/ 	.short	0x0100
        /*0402*/ 	.byte	0x06
	.zero		1


	//   ....[19]....
        /*0404*/ 	.word	0x00000e90
        /*0408*/ 	.word	0x000000ff
        /*040c*/ 	.word	0x000384c8
        /*0410*/ 	.short	0x0100
        /*0412*/ 	.byte	0x06
	.zero		1


	//   ....[20]....
        /*0414*/ 	.word	0x00000ea0
        /*0418*/ 	.word	0x000000ff
        /*041c*/ 	.word	0x00038490
        /*0420*/ 	.short	0x0100
        /*0422*/ 	.byte	0x06
	.zero		1


	//   ....[21]....
        /*0424*/ 	.word	0x00000eb0
        /*0428*/ 	.word	0x000000ff
        /*042c*/ 	.word	0x000384d0
        /*0430*/ 	.short	0x0100
        /*0432*/ 	.byte	0x06
	.zero		1


	//   ....[22]....
        /*0434*/ 	.word	0x00000ec0
        /*0438*/ 	.word	0x000000ff
        /*043c*/ 	.word	0x00038498
        /*0440*/ 	.short	0x0100
        /*0442*/ 	.byte	0x06
	.zero		1


	//   ....[23]....
        /*0444*/ 	.word	0x00000ed0
        /*0448*/ 	.word	0x000000ff
        /*044c*/ 	.word	0x000384d8
        /*0450*/ 	.short	0x0100
        /*0452*/ 	.byte	0x06
	.zero		1


	//   ....[24]....
        /*0454*/ 	.word	0x00000ee0
        /*0458*/ 	.word	0x000000ff
        /*045c*/ 	.word	0x000384a0
        /*0460*/ 	.short	0x0100
        /*0462*/ 	.byte	0x06
	.zero		1


	//   ....[25]....
        /*0464*/ 	.word	0x00000ef0
        /*0468*/ 	.word	0x000000ff
        /*046c*/ 	.word	0x000384e0
        /*0470*/ 	.short	0x0100
        /*0472*/ 	.byte	0x06
	.zero		1


	//   ....[26]....
        /*0474*/ 	.word	0x00000f00
        /*0478*/ 	.word	0x000000ff
        /*047c*/ 	.word	0x000384a8
        /*0480*/ 	.short	0x0100
        /*0482*/ 	.byte	0x06
	.zero		1


	//   ....[27]....
        /*0484*/ 	.word	0x00000f10
        /*0488*/ 	.word	0x000000ff
        /*048c*/ 	.word	0x000384e8
        /*0490*/ 	.short	0x0100
        /*0492*/ 	.byte	0x06
	.zero		1


	//   ....[28]....
        /*0494*/ 	.word	0x00000f20
        /*0498*/ 	.word	0x000000ff
        /*049c*/ 	.word	0x000384b0
        /*04a0*/ 	.short	0x0100
        /*04a2*/ 	.byte	0x06
	.zero		1


	//   ....[29]....
        /*04a4*/ 	.word	0x00000f30
        /*04a8*/ 	.word	0x000000ff
        /*04ac*/ 	.word	0x000384f0
        /*04b0*/ 	.short	0x0100
        /*04b2*/ 	.byte	0x06
	.zero		1


	//   ....[30]....
        /*04b4*/ 	.word	0x00000f40
        /*04b8*/ 	.word	0x000000ff
        /*04bc*/ 	.word	0x000384b8
        /*04c0*/ 	.short	0x0100
        /*04c2*/ 	.byte	0x06
	.zero		1


	//   ....[31]....
        /*04c4*/ 	.word	0x00000f50
        /*04c8*/ 	.word	0x000000ff
        /*04cc*/ 	.word	0x000384f8
        /*04d0*/ 	.short	0x0100
        /*04d2*/ 	.byte	0x06
	.zero		1


	//   ....[32]....
        /*04d4*/ 	.word	0x000010c0
        /*04d8*/ 	.word	0x000000ff
        /*04dc*/ 	.word	0x00038500
        /*04e0*/ 	.short	0x0100
        /*04e2*/ 	.byte	0x06
	.zero		1


	//   ....[33]....
        /*04e4*/ 	.word	0x000010d0
        /*04e8*/ 	.word	0x000000ff
        /*04ec*/ 	.word	0x00038520
        /*04f0*/ 	.short	0x0100
        /*04f2*/ 	.byte	0x06
	.zero		1


	//   ....[34]....
        /*04f4*/ 	.word	0x000010e0
        /*04f8*/ 	.word	0x000000ff
        /*04fc*/ 	.word	0x00038508
        /*0500*/ 	.short	0x0100
        /*0502*/ 	.byte	0x06
	.zero		1


	//   ....[35]....
        /*0504*/ 	.word	0x000010f0
        /*0508*/ 	.word	0x000000ff
        /*050c*/ 	.word	0x00038528
        /*0510*/ 	.short	0x0100
        /*0512*/ 	.byte	0x06
	.zero		1


	//   ....[36]....
        /*0514*/ 	.word	0x00001100
        /*0518*/ 	.word	0x000000ff
        /*051c*/ 	.word	0x00038510
        /*0520*/ 	.short	0x0100
        /*0522*/ 	.byte	0x06
	.zero		1


	//   ....[37]....
        /*0524*/ 	.word	0x00001110
        /*0528*/ 	.word	0x000000ff
        /*052c*/ 	.word	0x00038530
        /*0530*/ 	.short	0x0100
        /*0532*/ 	.byte	0x06
	.zero		1


	//   ....[38]....
        /*0534*/ 	.word	0x00001120
        /*0538*/ 	.word	0x000000ff
        /*053c*/ 	.word	0x00038518
        /*0540*/ 	.short	0x0100
        /*0542*/ 	.byte	0x06
	.zero		1


	//   ....[39]....
        /*0544*/ 	.word	0x00001130
        /*0548*/ 	.word	0x000000ff
        /*054c*/ 	.word	0x00038538
        /*0550*/ 	.short	0x0100
        /*0552*/ 	.byte	0x06
	.zero		1


	//   ....[40]....
        /*0554*/ 	.word	0x000012d0
        /*0558*/ 	.word	0x000000ff
        /*055c*/ 	.word	0x00038540
        /*0560*/ 	.short	0x0100
        /*0562*/ 	.byte	0x06
	.zero		1


	//   ....[41]....
        /*0564*/ 	.word	0x000012e0
        /*0568*/ 	.word	0x000000ff
        /*056c*/ 	.word	0x00038548
        /*0570*/ 	.short	0x0100
        /*0572*/ 	.byte	0x06
	.zero		1


	//   ....[42]....
        /*0574*/ 	.word	0x00003c80
        /*0578*/ 	.word	0x000000ff
        /*057c*/ 	.word	0x00038480
        /*0580*/ 	.short	0x010a
        /*0582*/ 	.byte	0x04
	.zero		1


	//   ....[43]....
        /*0584*/ 	.word	0x00003cc0
        /*0588*/ 	.word	0x000000ff
        /*058c*/ 	.word	0x00038480
        /*0590*/ 	.short	0x010a
        /*0592*/ 	.byte	0x04
	.zero		1


	//   ....[44]....
        /*0594*/ 	.word	0x00003fc0
        /*0598*/ 	.word	0x000000ff
        /*059c*/ 	.word	0x00038480
        /*05a0*/ 	.short	0x010a
        /*05a2*/ 	.byte	0x04
	.zero		1


	//   ....[45]....
        /*05a4*/ 	.word	0x00004000
        /*05a8*/ 	.word	0x000000ff
        /*05ac*/ 	.word	0x00038480
        /*05b0*/ 	.short	0x010a
        /*05b2*/ 	.byte	0x04
	.zero		1


	//   ....[46]....
        /*05b4*/ 	.word	0x000041e0
        /*05b8*/ 	.word	0x000000ff
        /*05bc*/ 	.word	0x00000000
        /*05c0*/ 	.short	0x0101
        /*05c2*/ 	.byte	0x04
	.zero		1


	//   ....[47]....
        /*05c4*/ 	.word	0x00004390
        /*05c8*/ 	.word	0x000000ff
        /*05cc*/ 	.word	0x00000000
        /*05d0*/ 	.short	0x0101
        /*05d2*/ 	.byte	0x04
	.zero		1


	//   ....[48]....
        /*05d4*/ 	.word	0x00004a20
        /*05d8*/ 	.word	0x000000ff
        /*05dc*/ 	.word	0x00038500
        /*05e0*/ 	.short	0x010a
        /*05e2*/ 	.byte	0x2f
	.zero		1


	//   ....[49]....
        /*05e4*/ 	.word	0x000050a0
        /*05e8*/ 	.word	0x000000ff
        /*05ec*/ 	.word	0x00000000
        /*05f0*/ 	.short	0x0101
        /*05f2*/ 	.byte	0x04
	.zero		1


	//   ....[50]....
        /*05f4*/ 	.word	0x000050d0
        /*05f8*/ 	.word	0x000000ff
        /*05fc*/ 	.word	0x00038508
        /*0600*/ 	.short	0x010a
        /*0602*/ 	.byte	0x2f
	.zero		1


	//   ....[51]....
        /*0604*/ 	.word	0x00005670
        /*0608*/ 	.word	0x000000ff
        /*060c*/ 	.word	0x00000000
        /*0610*/ 	.short	0x0101
        /*0612*/ 	.byte	0x04
	.zero		1


	//   ....[52]....
        /*0614*/ 	.word	0x000056a0
        /*0618*/ 	.word	0x000000ff
        /*061c*/ 	.word	0x00038510
        /*0620*/ 	.short	0x010a
        /*0622*/ 	.byte	0x2f
	.zero		1


	//   ....[53]....
        /*0624*/ 	.word	0x00005c70
        /*0628*/ 	.word	0x000000ff
        /*062c*/ 	.word	0x00000000
        /*0630*/ 	.short	0x0101
        /*0632*/ 	.byte	0x04
	.zero		1


	//   ....[54]....
        /*0634*/ 	.word	0x00005ca0
        /*0638*/ 	.word	0x000000ff
        /*063c*/ 	.word	0x00038518
        /*0640*/ 	.short	0x010a
        /*0642*/ 	.byte	0x2f
	.zero		1


	//   ....[55]....
        /*0644*/ 	.word	0x00006270
        /*0648*/ 	.word	0x000000ff
        /*064c*/ 	.word	0x00000000
        /*0650*/ 	.short	0x0101
        /*0652*/ 	.byte	0x04
	.zero		1


	//   ....[56]....
        /*0654*/ 	.word	0x000062c0
        /*0658*/ 	.word	0x000000ff
        /*065c*/ 	.word	0x00038500
        /*0660*/ 	.short	0x010a
        /*0662*/ 	.byte	0x2f
	.zero		1


	//   ....[57]....
        /*0664*/ 	.word	0x00006890
        /*0668*/ 	.word	0x000000ff
        /*066c*/ 	.word	0x00000000
        /*0670*/ 	.short	0x0101
        /*0672*/ 	.byte	0x04
	.zero		1


	//   ....[58]....
        /*0674*/ 	.word	0x000068c0
        /*0678*/ 	.word	0x000000ff
        /*067c*/ 	.word	0x00038508
        /*0680*/ 	.short	0x010a
        /*0682*/ 	.byte	0x2f
	.zero		1


	//   ....[59]....
        /*0684*/ 	.word	0x00006e90
        /*0688*/ 	.word	0x000000ff
        /*068c*/ 	.word	0x00000000
        /*0690*/ 	.short	0x0101
        /*0692*/ 	.byte	0x04
	.zero		1


	//   ....[60]....
        /*0694*/ 	.word	0x00006ec0
        /*0698*/ 	.word	0x000000ff
        /*069c*/ 	.word	0x00038510
        /*06a0*/ 	.short	0x010a
        /*06a2*/ 	.byte	0x2f
	.zero		1


	//   ....[61]....
        /*06a4*/ 	.word	0x00007490
        /*06a8*/ 	.word	0x000000ff
        /*06ac*/ 	.word	0x00000000
        /*06b0*/ 	.short	0x0101
        /*06b2*/ 	.byte	0x04
	.zero		1


	//   ....[62]....
        /*06b4*/ 	.word	0x000074c0
        /*06b8*/ 	.word	0x000000ff
        /*06bc*/ 	.word	0x00038518
        /*06c0*/ 	.short	0x010a
        /*06c2*/ 	.byte	0x2f
	.zero		1


	//   ....[63]....
        /*06c4*/ 	.word	0x00007b10
        /*06c8*/ 	.word	0x000000ff
        /*06cc*/ 	.word	0x00000000
        /*06d0*/ 	.short	0x0101
        /*06d2*/ 	.byte	0x05
	.zero		1


	//   ....[64]....
        /*06d4*/ 	.word	0x00007b60
        /*06d8*/ 	.word	0x000000ff
        /*06dc*/ 	.word	0x00038400
        /*06e0*/ 	.short	0x010a
        /*06e2*/ 	.byte	0x04
	.zero		1


	//   ....[65]....
        /*06e4*/ 	.word	0x00007c70
        /*06e8*/ 	.word	0x000000ff
        /*06ec*/ 	.word	0x00000000
        /*06f0*/ 	.short	0x0101
        /*06f2*/ 	.byte	0x04
	.zero		1


	//   ....[66]....
        /*06f4*/ 	.word	0x00008270
        /*06f8*/ 	.word	0x000000ff
        /*06fc*/ 	.word	0x00000000
        /*0700*/ 	.short	0x0101
        /*0702*/ 	.byte	0x2f
	.zero		1


	//   ....[67]....
        /*0704*/ 	.word	0x000089f0
        /*0708*/ 	.word	0x000000ff
        /*070c*/ 	.word	0x00038548
        /*0710*/ 	.short	0x010a
        /*0712*/ 	.byte	0x23
	.zero		1


	//   ....[68]....
        /*0714*/ 	.word	0x00008af0
        /*0718*/ 	.word	0x000000ff
        /*071c*/ 	.word	0x00038400
        /*0720*/ 	.short	0x010a
        /*0722*/ 	.byte	0x08
	.zero		1


	//   ....[69]....
        /*0724*/ 	.word	0x00008c20
        /*0728*/ 	.word	0x000000ff
        /*072c*/ 	.word	0x00000000
        /*0730*/ 	.short	0x0101
        /*0732*/ 	.byte	0x08
	.zero		1


	//   ....[70]....
        /*0734*/ 	.word	0x00008e10
        /*0738*/ 	.word	0x000000ff
        /*073c*/ 	.word	0x00038520
        /*0740*/ 	.short	0x010a
        /*0742*/ 	.byte	0x23
	.zero		1


	//   ....[71]....
        /*0744*/ 	.word	0x00008f20
        /*0748*/ 	.word	0x000000ff
        /*074c*/ 	.word	0x00038500
        /*0750*/ 	.short	0x010b
        /*0752*/ 	.byte	0x23
	.zero		1


	//   ....[72]....
        /*0754*/ 	.word	0x00008f80
        /*0758*/ 	.word	0x000000ff
        /*075c*/ 	.word	0x00000000
        /*0760*/ 	.short	0x0101
        /*0762*/ 	.byte	0x08
	.zero		1


	//   ....[73]....
        /*0764*/ 	.word	0x00008fb0
        /*0768*/ 	.word	0x000000ff
        /*076c*/ 	.word	0x00038528
        /*0770*/ 	.short	0x010a
        /*0772*/ 	.byte	0x23
	.zero		1


	//   ....[74]....
        /*0774*/ 	.word	0x000090e0
        /*0778*/ 	.word	0x000000ff
        /*077c*/ 	.word	0x00038508
        /*0780*/ 	.short	0x010b
        /*0782*/ 	.byte	0x23
	.zero		1


	//   ....[75]....
        /*0784*/ 	.word	0x00009140
        /*0788*/ 	.word	0x000000ff
        /*078c*/ 	.word	0x00000000
        /*0790*/ 	.short	0x0101
        /*0792*/ 	.byte	0x09
	.zero		1


	//   ....[76]....
        /*0794*/ 	.word	0x00009170
        /*0798*/ 	.word	0x000000ff
        /*079c*/ 	.word	0x00038530
        /*07a0*/ 	.short	0x010a
        /*07a2*/ 	.byte	0x23
	.zero		1


	//   ....[77]....
        /*07a4*/ 	.word	0x000092a0
        /*07a8*/ 	.word	0x000000ff
        /*07ac*/ 	.word	0x00038510
        /*07b0*/ 	.short	0x010b
        /*07b2*/ 	.byte	0x23
	.zero		1


	//   ....[78]....
        /*07b4*/ 	.word	0x00009300
        /*07b8*/ 	.word	0x000000ff
        /*07bc*/ 	.word	0x00000000
        /*07c0*/ 	.short	0x0101
        /*07c2*/ 	.byte	0x27
	.zero		1


	//   ....[79]....
        /*07c4*/ 	.word	0x00009330
        /*07c8*/ 	.word	0x000000ff
        /*07cc*/ 	.word	0x00038538
        /*07d0*/ 	.short	0x010a
        /*07d2*/ 	.byte	0x23
	.zero		1


	//   ....[80]....
        /*07d4*/ 	.word	0x00009460
        /*07d8*/ 	.word	0x000000ff
        /*07dc*/ 	.word	0x00038518
        /*07e0*/ 	.short	0x010b
        /*07e2*/ 	.byte	0x23
	.zero		1


	//   ....[81]....
        /*07e4*/ 	.word	0x000094c0
        /*07e8*/ 	.word	0x000000ff
        /*07ec*/ 	.word	0x00000000
        /*07f0*/ 	.short	0x0101
        /*07f2*/ 	.byte	0x2b
	.zero		1


	//   ....[82]....
        /*07f4*/ 	.word	0x00009500
        /*07f8*/ 	.word	0x000000ff
        /*07fc*/ 	.word	0x00038520
        /*0800*/ 	.short	0x010a
        /*0802*/ 	.byte	0x23
	.zero		1


	//   ....[83]....
        /*0804*/ 	.word	0x00009620
        /*0808*/ 	.word	0x000000ff
        /*080c*/ 	.word	0x00038500
        /*0810*/ 	.short	0x010b
        /*0812*/ 	.byte	0x23
	.zero		1


	//   ....[84]....
        /*0814*/ 	.word	0x00009660
        /*0818*/ 	.word	0x000000ff
        /*081c*/ 	.word	0x00000000
        /*0820*/ 	.short	0x0101
        /*0822*/ 	.byte	0x08
	.zero		1


	//   ....[85]....
        /*0824*/ 	.word	0x00009690
        /*0828*/ 	.word	0x000000ff
        /*082c*/ 	.word	0x00038528
        /*0830*/ 	.short	0x010a
        /*0832*/ 	.byte	0x23
	.zero		1


	//   ....[86]....
        /*0834*/ 	.word	0x000097b0
        /*0838*/ 	.word	0x000000ff
        /*083c*/ 	.word	0x00038508
        /*0840*/ 	.short	0x010b
        /*0842*/ 	.byte	0x23
	.zero		1


	//   ....[87]....
        /*0844*/ 	.word	0x000097f0
        /*0848*/ 	.word	0x000000ff
        /*084c*/ 	.word	0x00000000
        /*0850*/ 	.short	0x0101
        /*0852*/ 	.byte	0x09
	.zero		1


	//   ....[88]....
        /*0854*/ 	.word	0x00009820
        /*0858*/ 	.word	0x000000ff
        /*085c*/ 	.word	0x00038530
        /*0860*/ 	.short	0x010a
        /*0862*/ 	.byte	0x23
	.zero		1


	//   ....[89]....
        /*0864*/ 	.word	0x00009940
        /*0868*/ 	.word	0x000000ff
        /*086c*/ 	.word	0x00038510
        /*0870*/ 	.short	0x010b
        /*0872*/ 	.byte	0x23
	.zero		1


	//   ....[90]....
        /*0874*/ 	.word	0x00009980
        /*0878*/ 	.word	0x000000ff
        /*087c*/ 	.word	0x00000000
        /*0880*/ 	.short	0x0101
        /*0882*/ 	.byte	0x27
	.zero		1


	//   ....[91]....
        /*0884*/ 	.word	0x000099b0
        /*0888*/ 	.word	0x000000ff
        /*088c*/ 	.word	0x00038538
        /*0890*/ 	.short	0x010a
        /*0892*/ 	.byte	0x23
	.zero		1


	//   ....[92]....
        /*0894*/ 	.word	0x00009ad0
        /*0898*/ 	.word	0x000000ff
        /*089c*/ 	.word	0x00038518
        /*08a0*/ 	.short	0x010b
        /*08a2*/ 	.byte	0x23
	.zero		1


	//   ....[93]....
        /*08a4*/ 	.word	0x00009b20
        /*08a8*/ 	.word	0x000000ff
        /*08ac*/ 	.word	0x00000000
        /*08b0*/ 	.short	0x0101
        /*08b2*/ 	.byte	0x2b
	.zero		1


	//   ....[94]....
        /*08b4*/ 	.word	0x0000a070
        /*08b8*/ 	.word	0x000000ff
        /*08bc*/ 	.word	0x00038520
        /*08c0*/ 	.short	0x010a
        /*08c2*/ 	.byte	0x23
	.zero		1


	//   ....[95]....
        /*08c4*/ 	.word	0x0000a0b0
        /*08c8*/ 	.word	0x000000ff
        /*08cc*/ 	.word	0x00038528
        /*08d0*/ 	.short	0x010a
        /*08d2*/ 	.byte	0x23
	.zero		1


	//   ....[96]....
        /*08d4*/ 	.word	0x0000a0f0
        /*08d8*/ 	.word	0x000000ff
        /*08dc*/ 	.word	0x00038530
        /*08e0*/ 	.short	0x010a
        /*08e2*/ 	.byte	0x23
	.zero		1


	//   ....[97]....
        /*08e4*/ 	.word	0x0000a160
        /*08e8*/ 	.word	0x00000003
        /*08ec*/ 	.word	0x00038538
        /*08f0*/ 	.short	0x010a
        /*08f2*/ 	.byte	0x3f
	.zero		1


	//   ....[98]....
        /*08f4*/ 	.word	0x0000ae50
        /*08f8*/ 	.word	0x00000008
        /*08fc*/ 	.word	0x000384c0
        /*0900*/ 	.short	0x010a
        /*0902*/ 	.byte	0x3f
	.zero		1


	//   ....[99]....
        /*0904*/ 	.word	0x0000b0e0
        /*0908*/ 	.word	0x000000ff
        /*090c*/ 	.word	0x00038548
        /*0910*/ 	.short	0x0101
        /*0912*/ 	.byte	0x10
	.zero		1


	//   ....[100]....
        /*0914*/ 	.word	0x0000b1d0
        /*0918*/ 	.word	0x00000003
        /*091c*/ 	.word	0x00038400
        /*0920*/ 	.short	0x010a
        /*0922*/ 	.byte	0x3f
	.zero		1


	//   ....[101]....
        /*0924*/ 	.word	0x0000b310
        /*0928*/ 	.word	0x00000002
        /*092c*/ 	.word	0x00000000
        /*0930*/ 	.short	0x0101
        /*0932*/ 	.byte	0x3f
	.zero		1


	//   ....[102]....
        /*0934*/ 	.word	0x0000baf0
        /*0938*/ 	.word	0x00000007
        /*093c*/ 	.word	0x00000000
        /*0940*/ 	.short	0x010a
        /*0942*/ 	.byte	0x3f
	.zero		1


	//   ....[103]....
        /*0944*/ 	.word	0x0000bb70
        /*0948*/ 	.word	0x00000009
        /*094c*/ 	.word	0x00000000
        /*0950*/ 	.short	0x010a
        /*0952*/ 	.byte	0x3f
	.zero		1


	//   ....[104]....
        /*0954*/ 	.word	0x0000bc00
        /*0958*/ 	.word	0x00000006
        /*095c*/ 	.word	0x00000000
        /*0960*/ 	.short	0x010a
        /*0962*/ 	.byte	0x3f
	.zero		1


	//   ....[105]....
        /*0964*/ 	.word	0x0000bc90
        /*0968*/ 	.word	0x00000009
        /*096c*/ 	.word	0x00000000
        /*0970*/ 	.short	0x010a
        /*0972*/ 	.byte	0x3f
	.zero		1


	//   ....[106]....
        /*0974*/ 	.word	0x0000bd20
        /*0978*/ 	.word	0x00000006
        /*097c*/ 	.word	0x00000000
        /*0980*/ 	.short	0x010a
        /*0982*/ 	.byte	0x3f
	.zero		1


	//   ....[107]....
        /*0984*/ 	.word	0x0000bdb0
        /*0988*/ 	.word	0x00000009
        /*098c*/ 	.word	0x00000000
        /*0990*/ 	.short	0x010a
        /*0992*/ 	.byte	0x3f
	.zero		1


	//   ....[108]....
        /*0994*/ 	.word	0x0000be40
        /*0998*/ 	.word	0x00000006
        /*099c*/ 	.word	0x00000000
        /*09a0*/ 	.short	0x010a
        /*09a2*/ 	.byte	0x3f
	.zero		1


	//   ....[109]....
        /*09a4*/ 	.word	0x0000bed0
        /*09a8*/ 	.word	0x00000003
        /*09ac*/ 	.word	0x00000000
        /*09b0*/ 	.short	0x010a
        /*09b2*/ 	.byte	0x3f
	.zero		1


	//   ....[110]....
        /*09b4*/ 	.word	0x0000db50
        /*09b8*/ 	.word	0x00000011
        /*09bc*/ 	.word	0x00038440
        /*09c0*/ 	.short	0x010a
        /*09c2*/ 	.byte	0x3f
	.zero		1


	//   ....[111]....
        /*09c4*/ 	.word	0x0000dc70
        /*09c8*/ 	.word	0x00000011
        /*09cc*/ 	.word	0x00038400
        /*09d0*/ 	.short	0x0101
        /*09d2*/ 	.byte	0x3f
	.zero		1


	//   ....[112]....
        /*09d4*/ 	.word	0x0000dd40
        /*09d8*/ 	.word	0x00000005
        /*09dc*/ 	.word	0x00038440
        /*09e0*/ 	.short	0x010a
        /*09e2*/ 	.byte	0x3f
	.zero		1


	//   ....[113]....
        /*09e4*/ 	.word	0x0000ddf0
        /*09e8*/ 	.word	0x00000007
        /*09ec*/ 	.word	0x00038440
        /*09f0*/ 	.short	0x010a
        /*09f2*/ 	.byte	0x3f
	.zero		1


	//   ....[114]....
        /*09f4*/ 	.word	0x0000dea0
        /*09f8*/ 	.word	0x00000007
        /*09fc*/ 	.word	0x00038440
        /*0a00*/ 	.short	0x010a
        /*0a02*/ 	.byte	0x3f
	.zero		1


	//   ....[115]....
        /*0a04*/ 	.word	0x0000df50
        /*0a08*/ 	.word	0x00000007
        /*0a0c*/ 	.word	0x00038440
        /*0a10*/ 	.short	0x010a
        /*0a12*/ 	.byte	0x3f
	.zero		1


	//   ....[116]....
        /*0a14*/ 	.word	0x0000e000
        /*0a18*/ 	.word	0x00000007
        /*0a1c*/ 	.word	0x00038440
        /*0a20*/ 	.short	0x010a
        /*0a22*/ 	.byte	0x3f
	.zero		1


	//   ....[117]....
        /*0a24*/ 	.word	0x0000e0b0
        /*0a28*/ 	.word	0x00000007
        /*0a2c*/ 	.word	0x00038440
        /*0a30*/ 	.short	0x010a
        /*0a32*/ 	.byte	0x3f
	.zero		1


	//   ....[118]....
        /*0a34*/ 	.word	0x0000e160
        /*0a38*/ 	.word	0x00000007
        /*0a3c*/ 	.word	0x00038440
        /*0a40*/ 	.short	0x010a
        /*0a42*/ 	.byte	0x3f
	.zero		1


	//   ....[119]....
        /*0a44*/ 	.word	0x0000e210
        /*0a48*/ 	.word	0x00000003
        /*0a4c*/ 	.word	0x00038440
        /*0a50*/ 	.short	0x010a
        /*0a52*/ 	.byte	0x3f
	.zero		1


	//   ....[120]....
        /*0a54*/ 	.word	0x0000e270
        /*0a58*/ 	.word	0x00000003
        /*0a5c*/ 	.word	0x00038480
        /*0a60*/ 	.short	0x010a
        /*0a62*/ 	.byte	0x3f
	.zero		1


	//   ....[121]....
        /*0a64*/ 	.word	0x0000e2d0
        /*0a68*/ 	.word	0x00000006
        /*0a6c*/ 	.word	0x00038480
        /*0a70*/ 	.short	0x010a
        /*0a72*/ 	.byte	0x3f
	.zero		1


	//   ....[122]....
        /*0a74*/ 	.word	0x0000e390
        /*0a78*/ 	.word	0x00000006
        /*0a7c*/ 	.word	0x00038500
        /*0a80*/ 	.short	0x010a
        /*0a82*/ 	.byte	0x3f
	.zero		1


	//   ....[123]....
        /*0a84*/ 	.word	0x0000e3f0
        /*0a88*/ 	.word	0x0000000e
        /*0a8c*/ 	.word	0x00038508
        /*0a90*/ 	.short	0x010a
        /*0a92*/ 	.byte	0x3f
	.zero		1


	//   ....[124]....
        /*0a94*/ 	.word	0x0000e450
        /*0a98*/ 	.word	0x0000000e
        /*0a9c*/ 	.word	0x00038510
        /*0aa0*/ 	.short	0x010a
        /*0aa2*/ 	.byte	0x3f
	.zero		1


	//   ....[125]....
        /*0aa4*/ 	.word	0x0000e4b0
        /*0aa8*/ 	.word	0x0000000e
        /*0aac*/ 	.word	0x00038518
        /*0ab0*/ 	.short	0x010a
        /*0ab2*/ 	.byte	0x3f
	.zero		1


	//   ....[126]....
        /*0ab4*/ 	.word	0x0000e510
        /*0ab8*/ 	.word	0x0000000e
        /*0abc*/ 	.word	0x00038500
        /*0ac0*/ 	.short	0x010a
        /*0ac2*/ 	.byte	0x3f
	.zero		1


	//   ....[127]....
        /*0ac4*/ 	.word	0x0000e570
        /*0ac8*/ 	.word	0x0000000e
        /*0acc*/ 	.word	0x00038508
        /*0ad0*/ 	.short	0x010a
        /*0ad2*/ 	.byte	0x3f
	.zero		1


	//   ....[128]....
        /*0ad4*/ 	.word	0x0000e5d0
        /*0ad8*/ 	.word	0x0000000e
        /*0adc*/ 	.word	0x00038510
        /*0ae0*/ 	.short	0x010a
        /*0ae2*/ 	.byte	0x3f
	.zero		1


	//   ....[129]....
        /*0ae4*/ 	.word	0x0000e630
        /*0ae8*/ 	.word	0x0000000e
        /*0aec*/ 	.word	0x00038518
        /*0af0*/ 	.short	0x010a
        /*0af2*/ 	.byte	0x3f
	.zero		1


	//   ....[130]....
        /*0af4*/ 	.word	0x0000e690
        /*0af8*/ 	.word	0x00000003
        /*0afc*/ 	.word	0x00038400
        /*0b00*/ 	.short	0x010a
        /*0b02*/ 	.byte	0x3f
	.zero		1


	//   ....[131]....
        /*0b04*/ 	.word	0x0000e6f0
        /*0b08*/ 	.word	0x00000003
        /*0b0c*/ 	.word	0x00038548
        /*0b10*/ 	.short	0x010a
        /*0b12*/ 	.byte	0x3f
	.zero		1


	//   ....[132]....
        /*0b14*/ 	.word	0x0000e750
        /*0b18*/ 	.word	0x00000003
        /*0b1c*/ 	.word	0x00038400
        /*0b20*/ 	.short	0x010a
        /*0b22*/ 	.byte	0x3f
	.zero		1


	//   ....[133]....
        /*0b24*/ 	.word	0x0000e7b0
        /*0b28*/ 	.word	0x00000003
        /*0b2c*/ 	.word	0x00038520
        /*0b30*/ 	.short	0x010a
        /*0b32*/ 	.byte	0x3f
	.zero		1


	//   ....[134]....
        /*0b34*/ 	.word	0x0000e810
        /*0b38*/ 	.word	0x00000003
        /*0b3c*/ 	.word	0x00038528
        /*0b40*/ 	.short	0x010a
        /*0b42*/ 	.byte	0x3f
	.zero		1


	//   ....[135]....
        /*0b44*/ 	.word	0x0000e870
        /*0b48*/ 	.word	0x00000003
        /*0b4c*/ 	.word	0x00038530
        /*0b50*/ 	.short	0x010a
        /*0b52*/ 	.byte	0x3f
	.zero		1


	//   ....[136]....
        /*0b54*/ 	.word	0x0000e8d0
        /*0b58*/ 	.word	0x00000003
        /*0b5c*/ 	.word	0x00038538
        /*0b60*/ 	.short	0x010a
        /*0b62*/ 	.byte	0x3f
	.zero		1


	//   ....[137]....
        /*0b64*/ 	.word	0x0000e930
        /*0b68*/ 	.word	0x00000003
        /*0b6c*/ 	.word	0x00038520
        /*0b70*/ 	.short	0x010a
        /*0b72*/ 	.byte	0x3f
	.zero		1


	//   ....[138]....
        /*0b74*/ 	.word	0x0000e990
        /*0b78*/ 	.word	0x00000003
        /*0b7c*/ 	.word	0x00038528
        /*0b80*/ 	.short	0x010a
        /*0b82*/ 	.byte	0x3f
	.zero		1


	//   ....[139]....
        /*0b84*/ 	.word	0x0000e9f0
        /*0b88*/ 	.word	0x00000003
        /*0b8c*/ 	.word	0x00038530
        /*0b90*/ 	.short	0x010a
        /*0b92*/ 	.byte	0x3f
	.zero		1


	//   ....[140]....
        /*0b94*/ 	.word	0x0000ea50
        /*0b98*/ 	.word	0x00000003
        /*0b9c*/ 	.word	0x00038538
        /*0ba0*/ 	.short	0x010a
        /*0ba2*/ 	.byte	0x3f
	.zero		1


	//   ....[141]....
        /*0ba4*/ 	.word	0x0000eab0
        /*0ba8*/ 	.word	0x00000003
        /*0bac*/ 	.word	0x00038520
        /*0bb0*/ 	.short	0x010a
        /*0bb2*/ 	.byte	0x3f
	.zero		1


	//   ....[142]....
        /*0bb4*/ 	.word	0x0000eb10
        /*0bb8*/ 	.word	0x00000003
        /*0bbc*/ 	.word	0x00038528
        /*0bc0*/ 	.short	0x010a
        /*0bc2*/ 	.byte	0x3f
	.zero		1


	//   ....[143]....
        /*0bc4*/ 	.word	0x0000eb70
        /*0bc8*/ 	.word	0x00000003
        /*0bcc*/ 	.word	0x00038530
        /*0bd0*/ 	.short	0x010a
        /*0bd2*/ 	.byte	0x3f
	.zero		1


	//   ....[144]....
        /*0bd4*/ 	.word	0x0000ec40
        /*0bd8*/ 	.word	0x00000008
        /*0bdc*/ 	.word	0x000384c0
        /*0be0*/ 	.short	0x010a
        /*0be2*/ 	.byte	0x3f
	.zero		1


	//   ....[145]....
        /*0be4*/ 	.word	0x0000ec90
        /*0be8*/ 	.word	0x00000003
        /*0bec*/ 	.word	0x00038400
        /*0bf0*/ 	.short	0x010a
        /*0bf2*/ 	.byte	0x3f
	.zero		1


	//   ....[146]....
        /*0bf4*/ 	.word	0x0000eea0
        /*0bf8*/ 	.word	0x00000007
        /*0bfc*/ 	.word	0x00000000
        /*0c00*/ 	.short	0x010a
        /*0c02*/ 	.byte	0x3f
	.zero		1


	//   ....[147]....
        /*0c04*/ 	.word	0x0000eef0
        /*0c08*/ 	.word	0x00000009
        /*0c0c*/ 	.word	0x00000000
        /*0c10*/ 	.short	0x010a
        /*0c12*/ 	.byte	0x3f
	.zero		1


	//   ....[148]....
        /*0c14*/ 	.word	0x0000ef40
        /*0c18*/ 	.word	0x00000006
        /*0c1c*/ 	.word	0x00000000
        /*0c20*/ 	.short	0x010a
        /*0c22*/ 	.byte	0x3f
	.zero		1


	//   ....[149]....
        /*0c24*/ 	.word	0x0000ef90
        /*0c28*/ 	.word	0x00000009
        /*0c2c*/ 	.word	0x00000000
        /*0c30*/ 	.short	0x010a
        /*0c32*/ 	.byte	0x3f
	.zero		1


	//   ....[150]....
        /*0c34*/ 	.word	0x0000efe0
        /*0c38*/ 	.word	0x00000006
        /*0c3c*/ 	.word	0x00000000
        /*0c40*/ 	.short	0x010a
        /*0c42*/ 	.byte	0x3f
	.zero		1


	//   ....[151]....
        /*0c44*/ 	.word	0x0000f030
        /*0c48*/ 	.word	0x00000009
        /*0c4c*/ 	.word	0x00000000
        /*0c50*/ 	.short	0x010a
        /*0c52*/ 	.byte	0x3f
	.zero		1


	//   ....[152]....
        /*0c54*/ 	.word	0x0000f080
        /*0c58*/ 	.word	0x00000006
        /*0c5c*/ 	.word	0x00000000
        /*0c60*/ 	.short	0x010a
        /*0c62*/ 	.byte	0x3f
	.zero		1


	//   ....[153]....
        /*0c64*/ 	.word	0x0000f0d0
        /*0c68*/ 	.word	0x00000011
        /*0c6c*/ 	.word	0x00038440
        /*0c70*/ 	.short	0x010a
        /*0c72*/ 	.byte	0x3f
	.zero		1


	//   ....[154]....
        /*0c74*/ 	.word	0x0000f120
        /*0c78*/ 	.word	0x00000005
        /*0c7c*/ 	.word	0x00038440
        /*0c80*/ 	.short	0x010a
        /*0c82*/ 	.byte	0x3f
	.zero		1


	//   ....[155]....
        /*0c84*/ 	.word	0x0000f170
        /*0c88*/ 	.word	0x00000007
        /*0c8c*/ 	.word	0x00038440
        /*0c90*/ 	.short	0x010a
        /*0c92*/ 	.byte	0x3f
	.zero		1


	//   ....[156]....
        /*0c94*/ 	.word	0x0000f1c0
        /*0c98*/ 	.word	0x00000007
        /*0c9c*/ 	.word	0x00038440
        /*0ca0*/ 	.short	0x010a
        /*0ca2*/ 	.byte	0x3f
	.zero		1


	//   ....[157]....
        /*0ca4*/ 	.word	0x0000f210
        /*0ca8*/ 	.word	0x00000007
        /*0cac*/ 	.word	0x00038440
        /*0cb0*/ 	.short	0x010a
        /*0cb2*/ 	.byte	0x3f
	.zero		1


	//   ....[158]....
        /*0cb4*/ 	.word	0x0000f260
        /*0cb8*/ 	.word	0x00000007
        /*0cbc*/ 	.word	0x00038440
        /*0cc0*/ 	.short	0x010a
        /*0cc2*/ 	.byte	0x3f
	.zero		1


	//   ....[159]....
        /*0cc4*/ 	.word	0x0000f2b0
        /*0cc8*/ 	.word	0x00000007
        /*0ccc*/ 	.word	0x00038440
        /*0cd0*/ 	.short	0x010a
        /*0cd2*/ 	.byte	0x3f
	.zero		1


	//   ....[160]....
        /*0cd4*/ 	.word	0x0000f300
        /*0cd8*/ 	.word	0x00000007
        /*0cdc*/ 	.word	0x00038440
        /*0ce0*/ 	.short	0x010a
        /*0ce2*/ 	.byte	0x3f
	.zero		1


	//----- nvinfo : EIATTR_NUM_MBARRIERS
	.align		4
.L_37:
        /*0ce4*/ 	.byte	0x03, 0x38
        /*0ce6*/ 	.short	0x002a


	//----- nvinfo : EIATTR_EXIT_INSTR_OFFSETS
	.align		4
        /*0ce8*/ 	.byte	0x04, 0x1c
        /*0cea*/ 	.short	(.L_39 - .L_38)


	//   ....[0]....
.L_38:
        /*0cec*/ 	.word	0x00002b60


	//   ....[1]....
        /*0cf0*/ 	.word	0x00002c20


	//   ....[2]....
        /*0cf4*/ 	.word	0x00008280


	//   ....[3]....
        /*0cf8*/ 	.word	0x00008320


	//   ....[4]....
        /*0cfc*/ 	.word	0x0000a1b0


	//   ....[5]....
        /*0d00*/ 	.word	0x0000bf20


	//   ....[6]....
        /*0d04*/ 	.word	0x0000e240


	//----- nvinfo : EIATTR_MAX_THREADS
	.align		4
.L_39:
        /*0d08*/ 	.byte	0x04, 0x05
        /*0d0a*/ 	.short	(.L_41 - .L_40)
.L_40:
        /*0d0c*/ 	.word	0x00000180
        /*0d10*/ 	.word	0x00000001
        /*0d14*/ 	.word	0x00000001


	//----- nvinfo : EIATTR_CRS_STACK_SIZE
	.align		4
.L_41:
        /*0d18*/ 	.byte	0x04, 0x1e
        /*0d1a*/ 	.short	(.L_43 - .L_42)
.L_42:
        /*0d1c*/ 	.word	0x00000000


	//----- nvinfo : EIATTR_CBANK_PARAM_SIZE
	.align		4
.L_43:
        /*0d20*/ 	.byte	0x03, 0x19
        /*0d22*/ 	.short	0x0770


	//----- nvinfo : EIATTR_PARAM_CBANK
	.align		4
        /*0d24*/ 	.byte	0x04, 0x0a
        /*0d26*/ 	.short	(.L_45 - .L_44)
	.align		4
.L_44:
        /*0d28*/ 	.word	index@(.nv.constant0._ZN7cutlass13device_kernelINS_4gemm6kernel13GemmUniversalINS1_17GroupProblemShapeIN4cute5tupleIJiiiEEEEENS1_10collective13CollectiveMmaINS1_39MainloopSm90ArrayTmaGmmaWarpSpecializedILi8ENS6_IJNS5_1CILi1EEESD_SD_EEENS1_55KernelPtrArrayTmaWarpSpecializedCooperativeFP8FastAccumEEENS6_IJNSC_ILi128EEENSC_ILi256EEENSC_ILi64EEEEEENS_12float_e4m3_tEPNS6_IJlSD_NSC_ILi0EEEEEESL_SO_NS5_8TiledMMAINS5_8MMA_AtomIJNS5_4SM904GMMA31MMA_64x256x32_F32E4M3E4M3_SS_TNILNSS_7ScaleInE1ELSU_1EEEEEENS5_6LayoutINS6_IJNSC_ILi2EEESD_SD_EEENS6_IJSD_SM_SM_EEEEENS6_IJNS5_10UnderscoreES12_S12_EEEEENS5_13SM90_TMA_LOADENS5_14ComposedLayoutINS5_7SwizzleILi2ELi4ELi3EEENS5_18smem_ptr_flag_bitsILi8EEENSX_INS6_IJNSC_ILi8EEESJ_EEENS6_IJSJ_SD_EEEEEEEvNS5_8identityES15_S1F_vS1G_EENS_8epilogue10collective18CollectiveEpilogueINS1I_30Sm90PtrArrayTmaWarpSpecializedILi4ELi2ELi16ELb1ELb0ELi2EEEJSK_NS6_IJSH_NSC_ILi32EEEEEENS_6half_tEPNS6_IJSD_lSM_EEES1P_S1R_NS1I_6fusion15FusionCallbacksIS1M_NS1S_17LinearCombinationIS1P_fS1P_fLNS_15FloatRoundStyleE2EEESK_S1O_JEEES15_NS16_INS17_ILi3ELi4ELi3EEENS19_ILi16EEENSX_INS6_IJSJ_S1B_EEENS6_IJSD_SJ_EEEEEEENS5_17SM75_U16x8_LDSM_TENS5_14SM90_TMA_STOREES23_NS5_17SM90_U16x8_STSM_TENS5_9Copy_AtomIJNS5_17SM90_U32x4_STSM_NES1P_EEEvEEEvvEEEEvNT_6ParamsE)
        /*0d2c*/ 	.short	0x0210
        /*0d2e*/ 	.short	0x0770


	//----- nvinfo : EIATTR_SW_WAR
	.align		4
.L_45:
        /*0d30*/ 	.byte	0x04, 0x36
        /*0d32*/ 	.short	(.L_47 - .L_46)
.L_46:
        /*0d34*/ 	.word	0x00000008
.L_47:


//--------------------- .nv.callgraph             --------------------------
	.section	.nv.callgraph,"",@"SHT_CUDA_CALLGRAPH"
	.align	4
	.sectionentsize	8
	.align		4
        /*0000*/ 	.word	0x00000000
	.align		4
        /*0004*/ 	.word	0xffffffff
	.align		4
        /*0008*/ 	.word	index@(_ZN7cutlass13device_kernelINS_4gemm6kernel13GemmUniversalINS1_17GroupProblemShapeIN4cute5tupleIJiiiEEEEENS1_10collective13CollectiveMmaINS1_39MainloopSm90ArrayTmaGmmaWarpSpecializedILi8ENS6_IJNS5_1CILi1EEESD_SD_EEENS1_55KernelPtrArrayTmaWarpSpecializedCooperativeFP8FastAccumEEENS6_IJNSC_ILi128EEENSC_ILi256EEENSC_ILi64EEEEEENS_12float_e4m3_tEPNS6_IJlSD_NSC_ILi0EEEEEESL_SO_NS5_8TiledMMAINS5_8MMA_AtomIJNS5_4SM904GMMA31MMA_64x256x32_F32E4M3E4M3_SS_TNILNSS_7ScaleInE1ELSU_1EEEEEENS5_6LayoutINS6_IJNSC_ILi2EEESD_SD_EEENS6_IJSD_SM_SM_EEEEENS6_IJNS5_10UnderscoreES12_S12_EEEEENS5_13SM90_TMA_LOADENS5_14ComposedLayoutINS5_7SwizzleILi2ELi4ELi3EEENS5_18smem_ptr_flag_bitsILi8EEENSX_INS6_IJNSC_ILi8EEESJ_EEENS6_IJSJ_SD_EEEEEEEvNS5_8identityES15_S1F_vS1G_EENS_8epilogue10collective18CollectiveEpilogueINS1I_30Sm90PtrArrayTmaWarpSpecializedILi4ELi2ELi16ELb1ELb0ELi2EEEJSK_NS6_IJSH_NSC_ILi32EEEEEENS_6half_tEPNS6_IJSD_lSM_EEES1P_S1R_NS1I_6fusion15FusionCallbacksIS1M_NS1S_17LinearCombinationIS1P_fS1P_fLNS_15FloatRoundStyleE2EEESK_S1O_JEEES15_NS16_INS17_ILi3ELi4ELi3EEENS19_ILi16EEENSX_INS6_IJSJ_S1B_EEENS6_IJSD_SJ_EEEEEEENS5_17SM75_U16x8_LDSM_TENS5_14SM90_TMA_STOREES23_NS5_17SM90_U16x8_STSM_TENS5_9Copy_AtomIJNS5_17SM90_U32x4_STSM_NES1P_EEEvEEEvvEEEEvNT_6ParamsE)
	.align		4
        /*000c*/ 	.word	index@(__assertfail)
	.align		4
        /*0010*/ 	.word	0x00000000
	.align		4
        /*0014*/ 	.word	0xfffffffe
	.align		4
        /*0018*/ 	.word	0x00000000
	.align		4
        /*001c*/ 	.word	0xfffffffd
	.align		4
        /*0020*/ 	.word	0x00000000
	.align		4
        /*0024*/ 	.word	0xfffffffc


//--------------------- .nv.constant4             --------------------------
	.section	.nv.constant4,"a",@progbits
	.align	8
	.align		8
.nv.constant4:
        /*0000*/ 	.dword	__assertfail
	.align		8
        /*0008*/ 	.dword	__unnamed_1
	.align		8
        /*0010*/ 	.dword	_ZN39_INTERNAL_fe629ff2_4_k_cu_6dd71355_27904cuda3std3__45__cpo5beginE
	.align		8
        /*0018*/ 	.dword	_ZN39_INTERNAL_fe629ff2_4_k_cu_6dd71355_27904cuda3std3__45__cpo3endE
	.align		8
        /*0020*/ 	.dword	_ZN39_INTERNAL_fe629ff2_4_k_cu_6dd71355_27904cuda3std3__45__cpo6cbeginE
	.align		8
        /*0028*/ 	.dword	_ZN39_INTERNAL_fe629ff2_4_k_cu_6dd71355_27904cuda3std3__45__cpo4cendE
	.align		8
        /*0030*/ 	.dword	_ZN39_INTERNAL_fe629ff2_4_k_cu_6dd71355_27904cuda3std3__441_GLOBAL__N__fe629ff2_4_k_cu_6dd71355_27906ignoreE
	.align		8
        /*0038*/ 	.dword	_ZN39_INTERNAL_fe629ff2_4_k_cu_6dd71355_27904cuda3std3__419piecewise_constructE
	.align		8
        /*0040*/ 	.dword	_ZN39_INTERNAL_fe629ff2_4_k_cu_6dd71355_27904cuda3std3__48in_placeE
	.align		8
        /*0048*/ 	.dword	_ZN39_INTERNAL_fe629ff2_4_k_cu_6dd71355_27904cuda3std6ranges3__45__cpo4swapE
	.align		8
        /*0050*/ 	.dword	_ZN39_INTERNAL_fe629ff2_4_k_cu_6dd71355_27904cuda3std6ranges3__45__cpo9iter_moveE
	.align		8
        /*0058*/ 	.dword	_ZN39_INTERNAL_fe629ff2_4_k_cu_6dd71355_27904cute7productE
	.align		8
        /*0060*/ 	.dword	_ZN39_INTERNAL_fe629ff2_4_k_cu_6dd71355_27904cute1_E
	.align		8
        /*0068*/ 	.dword	$str$24
	.align		8
        /*0070*/ 	.dword	$str$25


//--------------------- .text._ZN7cutlass13device_kernelINS_4gemm6kernel13GemmUniversalINS1_17GroupProblemShapeIN4cute5tupleIJiiiEEEEENS1_10collective13CollectiveMmaINS1_39MainloopSm90ArrayTmaGmmaWarpSpecializedILi8ENS6_IJNS5_1CILi1EEESD_SD_EEENS1_55KernelPtrArrayTmaWarpSpecializedCooperativeFP8FastAccumEEENS6_IJNSC_ILi128EEENSC_ILi256EEENSC_ILi64EEEEEENS_12float_e4m3_tEPNS6_IJlSD_NSC_ILi0EEEEEESL_SO_NS5_8TiledMMAINS5_8MMA_AtomIJNS5_4SM904GMMA31MMA_64x256x32_F32E4M3E4M3_SS_TNILNSS_7ScaleInE1ELSU_1EEEEEENS5_6LayoutINS6_IJNSC_ILi2EEESD_SD_EEENS6_IJSD_SM_SM_EEEEENS6_IJNS5_10UnderscoreES12_S12_EEEEENS5_13SM90_TMA_LOADENS5_14ComposedLayoutINS5_7SwizzleILi2ELi4ELi3EEENS5_18smem_ptr_flag_bitsILi8EEENSX_INS6_IJNSC_ILi8EEESJ_EEENS6_IJSJ_SD_EEEEEEEvNS5_8identityES15_S1F_vS1G_EENS_8epilogue10collective18CollectiveEpilogueINS1I_30Sm90PtrArrayTmaWarpSpecializedILi4ELi2ELi16ELb1ELb0ELi2EEEJSK_NS6_IJSH_NSC_ILi32EEEEEENS_6half_tEPNS6_IJSD_lSM_EEES1P_S1R_NS1I_6fusion15FusionCallbacksIS1M_NS1S_17LinearCombinationIS1P_fS1P_fLNS_15FloatRoundStyleE2EEESK_S1O_JEEES15_NS16_INS17_ILi3ELi4ELi3EEENS19_ILi16EEENSX_INS6_IJSJ_S1B_EEENS6_IJSD_SJ_EEEEEEENS5_17SM75_U16x8_LDSM_TENS5_14SM90_TMA_STOREES23_NS5_17SM90_U16x8_STSM_TENS5_9Copy_AtomIJNS5_17SM90_U32x4_STSM_NES1P_EEEvEEEvvEEEEvNT_6ParamsE --------------------------
	.section	.text._ZN7cutlass13device_kernelINS_4gemm6kernel13GemmUniversalINS1_17GroupProblemShapeIN4cute5tupleIJiiiEEEEENS1_10collective13CollectiveMmaINS1_39MainloopSm90ArrayTmaGmmaWarpSpecializedILi8ENS6_IJNS5_1CILi1EEESD_SD_EEENS1_55KernelPtrArrayTmaWarpSpecializedCooperativeFP8FastAccumEEENS6_IJNSC_ILi128EEENSC_ILi256EEENSC_ILi64EEEEEENS_12float_e4m3_tEPNS6_IJlSD_NSC_ILi0EEEEEESL_SO_NS5_8TiledMMAINS5_8MMA_AtomIJNS5_4SM904GMMA31MMA_64x256x32_F32E4M3E4M3_SS_TNILNSS_7ScaleInE1ELSU_1EEEEEENS5_6LayoutINS6_IJNSC_ILi2EEESD_SD_EEENS6_IJSD_SM_SM_EEEEENS6_IJNS5_10UnderscoreES12_S12_EEEEENS5_13SM90_TMA_LOADENS5_14ComposedLayoutINS5_7SwizzleILi2ELi4ELi3EEENS5_18smem_ptr_flag_bitsILi8EEENSX_INS6_IJNSC_ILi8EEESJ_EEENS6_IJSJ_SD_EEEEEEEvNS5_8identityES15_S1F_vS1G_EENS_8epilogue10collective18CollectiveEpilogueINS1I_30Sm90PtrArrayTmaWarpSpecializedILi4ELi2ELi16ELb1ELb0ELi2EEEJSK_NS6_IJSH_NSC_ILi32EEEEEENS_6half_tEPNS6_IJSD_lSM_EEES1P_S1R_NS1I_6fusion15FusionCallbacksIS1M_NS1S_17LinearCombinationIS1P_fS1P_fLNS_15FloatRoundStyleE2EEESK_S1O_JEEES15_NS16_INS17_ILi3ELi4ELi3EEENS19_ILi16EEENSX_INS6_IJSJ_S1B_EEENS6_IJSD_SJ_EEEEEEENS5_17SM75_U16x8_LDSM_TENS5_14SM90_TMA_STOREES23_NS5_17SM90_U16x8_STSM_TENS5_9Copy_AtomIJNS5_17SM90_U32x4_STSM_NES1P_EEEvEEEvvEEEEvNT_6ParamsE,"ax",@progbits
	.align	128
.text._ZN7cutlass13device_kernelINS_4gemm6kernel13GemmUniversalINS1_17GroupProblemShapeIN4cute5tupleIJiiiEEEEENS1_10collective13CollectiveMmaINS1_39MainloopSm90ArrayTmaGmmaWarpSpecializedILi8ENS6_IJNS5_1CILi1EEESD_SD_EEENS1_55KernelPtrArrayTmaWarpSpecializedCooperativeFP8FastAccumEEENS6_IJNSC_ILi128EEENSC_ILi256EEENSC_ILi64EEEEEENS_12float_e4m3_tEPNS6_IJlSD_NSC_ILi0EEEEEESL_SO_NS5_8TiledMMAINS5_8MMA_AtomIJNS5_4SM904GMMA31MMA_64x256x32_F32E4M3E4M3_SS_TNILNSS_7ScaleInE1ELSU_1EEEEEENS5_6LayoutINS6_IJNSC_ILi2EEESD_SD_EEENS6_IJSD_SM_SM_EEEEENS6_IJNS5_10UnderscoreES12_S12_EEEEENS5_13SM90_TMA_LOADENS5_14ComposedLayoutINS5_7SwizzleILi2ELi4ELi3EEENS5_18smem_ptr_flag_bitsILi8EEENSX_INS6_IJNSC_ILi8EEESJ_EEENS6_IJSJ_SD_EEEEEEEvNS5_8identityES15_S1F_vS1G_EENS_8epilogue10collective18CollectiveEpilogueINS1I_30Sm90PtrArrayTmaWarpSpecializedILi4ELi2ELi16ELb1ELb0ELi2EEEJSK_NS6_IJSH_NSC_ILi32EEEEEENS_6half_tEPNS6_IJSD_lSM_EEES1P_S1R_NS1I_6fusion15FusionCallbacksIS1M_NS1S_17LinearCombinationIS1P_fS1P_fLNS_15FloatRoundStyleE2EEESK_S1O_JEEES15_NS16_INS17_ILi3ELi4ELi3EEENS19_ILi16EEENSX_INS6_IJSJ_S1B_EEENS6_IJSD_SJ_EEEEEEENS5_17SM75_U16x8_LDSM_TENS5_14SM90_TMA_STOREES23_NS5_17SM90_U16x8_STSM_TENS5_9Copy_AtomIJNS5_17SM90_U32x4_STSM_NES1P_EEEvEEEvvEEEEvNT_6ParamsE:
        .type           _ZN7cutlass13device_kernelINS_4gemm6kernel13GemmUniversalINS1_17GroupProblemShapeIN4cute5tupleIJiiiEEEEENS1_10collective13CollectiveMmaINS1_39MainloopSm90ArrayTmaGmmaWarpSpecializedILi8ENS6_IJNS5_1CILi1EEESD_SD_EEENS1_55KernelPtrArrayTmaWarpSpecializedCooperativeFP8FastAccumEEENS6_IJNSC_ILi128EEENSC_ILi256EEENSC_ILi64EEEEEENS_12float_e4m3_tEPNS6_IJlSD_NSC_ILi0EEEEEESL_SO_NS5_8TiledMMAINS5_8MMA_AtomIJNS5_4SM904GMMA31MMA_64x256x32_F32E4M3E4M3_SS_TNILNSS_7ScaleInE1ELSU_1EEEEEENS5_6LayoutINS6_IJNSC_ILi2EEESD_SD_EEENS6_IJSD_SM_SM_EEEEENS6_IJNS5_10UnderscoreES12_S12_EEEEENS5_13SM90_TMA_LOADENS5_14ComposedLayoutINS5_7SwizzleILi2ELi4ELi3EEENS5_18smem_ptr_flag_bitsILi8EEENSX_INS6_IJNSC_ILi8EEESJ_EEENS6_IJSJ_SD_EEEEEEEvNS5_8identityES15_S1F_vS1G_EENS_8epilogue10collective18CollectiveEpilogueINS1I_30Sm90PtrArrayTmaWarpSpecializedILi4ELi2ELi16ELb1ELb0ELi2EEEJSK_NS6_IJSH_NSC_ILi32EEEEEENS_6half_tEPNS6_IJSD_lSM_EEES1P_S1R_NS1I_6fusion15FusionCallbacksIS1M_NS1S_17LinearCombinationIS1P_fS1P_fLNS_15FloatRoundStyleE2EEESK_S1O_JEEES15_NS16_INS17_ILi3ELi4ELi3EEENS19_ILi16EEENSX_INS6_IJSJ_S1B_EEENS6_IJSD_SJ_EEEEEEENS5_17SM75_U16x8_LDSM_TENS5_14SM90_TMA_STOREES23_NS5_17SM90_U16x8_STSM_TENS5_9Copy_AtomIJNS5_17SM90_U32x4_STSM_NES1P_EEEvEEEvvEEEEvNT_6ParamsE,@function
        .size           _ZN7cutlass13device_kernelINS_4gemm6kernel13GemmUniversalINS1_17GroupProblemShapeIN4cute5tupleIJiiiEEEEENS1_10collective13CollectiveMmaINS1_39MainloopSm90ArrayTmaGmmaWarpSpecializedILi8ENS6_IJNS5_1CILi1EEESD_SD_EEENS1_55KernelPtrArrayTmaWarpSpecializedCooperativeFP8FastAccumEEENS6_IJNSC_ILi128EEENSC_ILi256EEENSC_ILi64EEEEEENS_12float_e4m3_tEPNS6_IJlSD_NSC_ILi0EEEEEESL_SO_NS5_8TiledMMAINS5_8MMA_AtomIJNS5_4SM904GMMA31MMA_64x256x32_F32E4M3E4M3_SS_TNILNSS_7ScaleInE1ELSU_1EEEEEENS5_6LayoutINS6_IJNSC_ILi2EEESD_SD_EEENS6_IJSD_SM_SM_EEEEENS6_IJNS5_10UnderscoreES12_S12_EEEEENS5_13SM90_TMA_LOADENS5_14ComposedLayoutINS5_7SwizzleILi2ELi4ELi3EEENS5_18smem_ptr_flag_bitsILi8EEENSX_INS6_IJNSC_ILi8EEESJ_EEENS6_IJSJ_SD_EEEEEEEvNS5_8identityES15_S1F_vS1G_EENS_8epilogue10collective18CollectiveEpilogueINS1I_30Sm90PtrArrayTmaWarpSpecializedILi4ELi2ELi16ELb1ELb0ELi2EEEJSK_NS6_IJSH_NSC_ILi32EEEEEENS_6half_tEPNS6_IJSD_lSM_EEES1P_S1R_NS1I_6fusion15FusionCallbacksIS1M_NS1S_17LinearCombinationIS1P_fS1P_fLNS_15FloatRoundStyleE2EEESK_S1O_JEEES15_NS16_INS17_ILi3ELi4ELi3EEENS19_ILi16EEENSX_INS6_IJSJ_S1B_EEENS6_IJSD_SJ_EEEEEEENS5_17SM75_U16x8_LDSM_TENS5_14SM90_TMA_STOREES23_NS5_17SM90_U16x8_STSM_TENS5_9Copy_AtomIJNS5_17SM90_U32x4_STSM_NES1P_EEEvEEEvvEEEEvNT_6ParamsE,(.L_x_324 - _ZN7cutlass13device_kernelINS_4gemm6kernel13GemmUniversalINS1_17GroupProblemShapeIN4cute5tupleIJiiiEEEEENS1_10collective13CollectiveMmaINS1_39MainloopSm90ArrayTmaGmmaWarpSpecializedILi8ENS6_IJNS5_1CILi1EEESD_SD_EEENS1_55KernelPtrArrayTmaWarpSpecializedCooperativeFP8FastAccumEEENS6_IJNSC_ILi128EEENSC_ILi256EEENSC_ILi64EEEEEENS_12float_e4m3_tEPNS6_IJlSD_NSC_ILi0EEEEEESL_SO_NS5_8TiledMMAINS5_8MMA_AtomIJNS5_4SM904GMMA31MMA_64x256x32_F32E4M3E4M3_SS_TNILNSS_7ScaleInE1ELSU_1EEEEEENS5_6LayoutINS6_IJNSC_ILi2EEESD_SD_EEENS6_IJSD_SM_SM_EEEEENS6_IJNS5_10UnderscoreES12_S12_EEEEENS5_13SM90_TMA_LOADENS5_14ComposedLayoutINS5_7SwizzleILi2ELi4ELi3EEENS5_18smem_ptr_flag_bitsILi8EEENSX_INS6_IJNSC_ILi8EEESJ_EEENS6_IJSJ_SD_EEEEEEEvNS5_8identityES15_S1F_vS1G_EENS_8epilogue10collective18CollectiveEpilogueINS1I_30Sm90PtrArrayTmaWarpSpecializedILi4ELi2ELi16ELb1ELb0ELi2EEEJSK_NS6_IJSH_NSC_ILi32EEEEEENS_6half_tEPNS6_IJSD_lSM_EEES1P_S1R_NS1I_6fusion15FusionCallbacksIS1M_NS1S_17LinearCombinationIS1P_fS1P_fLNS_15FloatRoundStyleE2EEESK_S1O_JEEES15_NS16_INS17_ILi3ELi4ELi3EEENS19_ILi16EEENSX_INS6_IJSJ_S1B_EEENS6_IJSD_SJ_EEEEEEENS5_17SM75_U16x8_LDSM_TENS5_14SM90_TMA_STOREES23_NS5_17SM90_U16x8_STSM_TENS5_9Copy_AtomIJNS5_17SM90_U32x4_STSM_NES1P_EEEvEEEvvEEEEvNT_6ParamsE)
        .other          _ZN7cutlass13device_kernelINS_4gemm6kernel13GemmUniversalINS1_17GroupProblemShapeIN4cute5tupleIJiiiEEEEENS1_10collective13CollectiveMmaINS1_39MainloopSm90ArrayTmaGmmaWarpSpecializedILi8ENS6_IJNS5_1CILi1EEESD_SD_EEENS1_55KernelPtrArrayTmaWarpSpecializedCooperativeFP8FastAccumEEENS6_IJNSC_ILi128EEENSC_ILi256EEENSC_ILi64EEEEEENS_12float_e4m3_tEPNS6_IJlSD_NSC_ILi0EEEEEESL_SO_NS5_8TiledMMAINS5_8MMA_AtomIJNS5_4SM904GMMA31MMA_64x256x32_F32E4M3E4M3_SS_TNILNSS_7ScaleInE1ELSU_1EEEEEENS5_6LayoutINS6_IJNSC_ILi2EEESD_SD_EEENS6_IJSD_SM_SM_EEEEENS6_IJNS5_10UnderscoreES12_S12_EEEEENS5_13SM90_TMA_LOADENS5_14ComposedLayoutINS5_7SwizzleILi2ELi4ELi3EEENS5_18smem_ptr_flag_bitsILi8EEENSX_INS6_IJNSC_ILi8EEESJ_EEENS6_IJSJ_SD_EEEEEEEvNS5_8identityES15_S1F_vS1G_EENS_8epilogue10collective18CollectiveEpilogueINS1I_30Sm90PtrArrayTmaWarpSpecializedILi4ELi2ELi16ELb1ELb0ELi2EEEJSK_NS6_IJSH_NSC_ILi32EEEEEENS_6half_tEPNS6_IJSD_lSM_EEES1P_S1R_NS1I_6fusion15FusionCallbacksIS1M_NS1S_17LinearCombinationIS1P_fS1P_fLNS_15FloatRoundStyleE2EEESK_S1O_JEEES15_NS16_INS17_ILi3ELi4ELi3EEENS19_ILi16EEENSX_INS6_IJSJ_S1B_EEENS6_IJSD_SJ_EEEEEEENS5_17SM75_U16x8_LDSM_TENS5_14SM90_TMA_STOREES23_NS5_17SM90_U16x8_STSM_TENS5_9Copy_AtomIJNS5_17SM90_U32x4_STSM_NES1P_EEEvEEEvvEEEEvNT_6ParamsE,@"STO_CUDA_ENTRY STV_DEFAULT"
_ZN7cutlass13device_kernelINS_4gemm6kernel13GemmUniversalINS1_17GroupProblemShapeIN4cute5tupleIJiiiEEEEENS1_10collective13CollectiveMmaINS1_39MainloopSm90ArrayTmaGmmaWarpSpecializedILi8ENS6_IJNS5_1CILi1EEESD_SD_EEENS1_55KernelPtrArrayTmaWarpSpecializedCooperativeFP8FastAccumEEENS6_IJNSC_ILi128EEENSC_ILi256EEENSC_ILi64EEEEEENS_12float_e4m3_tEPNS6_IJlSD_NSC_ILi0EEEEEESL_SO_NS5_8TiledMMAINS5_8MMA_AtomIJNS5_4SM904GMMA31MMA_64x256x32_F32E4M3E4M3_SS_TNILNSS_7ScaleInE1ELSU_1EEEEEENS5_6LayoutINS6_IJNSC_ILi2EEESD_SD_EEENS6_IJSD_SM_SM_EEEEENS6_IJNS5_10UnderscoreES12_S12_EEEEENS5_13SM90_TMA_LOADENS5_14ComposedLayoutINS5_7SwizzleILi2ELi4ELi3EEENS5_18smem_ptr_flag_bitsILi8EEENSX_INS6_IJNSC_ILi8EEESJ_EEENS6_IJSJ_SD_EEEEEEEvNS5_8identityES15_S1F_vS1G_EENS_8epilogue10collective18CollectiveEpilogueINS1I_30Sm90PtrArrayTmaWarpSpecializedILi4ELi2ELi16ELb1ELb0ELi2EEEJSK_NS6_IJSH_NSC_ILi32EEEEEENS_6half_tEPNS6_IJSD_lSM_EEES1P_S1R_NS1I_6fusion15FusionCallbacksIS1M_NS1S_17LinearCombinationIS1P_fS1P_fLNS_15FloatRoundStyleE2EEESK_S1O_JEEES15_NS16_INS17_ILi3ELi4ELi3EEENS19_ILi16EEENSX_INS6_IJSJ_S1B_EEENS6_IJSD_SJ_EEEEEEENS5_17SM75_U16x8_LDSM_TENS5_14SM90_TMA_STOREES23_NS5_17SM90_U16x8_STSM_TENS5_9Copy_AtomIJNS5_17SM90_U32x4_STSM_NES1P_EEEvEEEvvEEEEvNT_6ParamsE:
[----:B------:R-:W1:Y:S08]  /*0000*/  LDC R1, c[0x0][0x28] ;  /* 0x00000a00ff017b82 */ /* 0x000e700000000800 */
[----:B------:R-:W2:Y:S01]  /*0010*/  LDC.64 R6, c[0x0][0x918] ;  /* 0x00024600ff067b82 */ /* 0x000ea20000000a00 */
[----:B------:R-:W-:Y:S01]  /*0020*/  ULDC.64 UR56, c[0x0][0x208] ;  /* 0x0000820000387ab9 */ /* 0x000fe20000000a00 */
[----:B------:R-:W3:Y:S01]  /*0030*/  S2R R33, SR_TID.X ;  /* 0x0000000000217919 */ /* 0x000ee20000002100 */
[----:B------:R-:W-:Y:S01]  /*0040*/  ULDC UR4, c[0x0][0x910] ;  /* 0x0002440000047ab9 */ /* 0x000fe20000000800 */
[----:B------:R-:W-:Y:S01]  /*0050*/  ULDC.64 UR20, c[0x0][0x8d0] ;  /* 0x0002340000147ab9 */ /* 0x000fe20000000a00 */
[----:B------:R-:W-:Y:S01]  /*0060*/  ULDC.64 UR14, c[0x0][0x8c8] ;  /* 0x00023200000e7ab9 */ /* 0x000fe20000000a00 */
[----:B------:R-:W-:Y:S01]  /*0070*/  ULDC UR5, c[0x0][0x908] ;  /* 0x0002420000057ab9 */ /* 0x000fe20000000800 */
[----:B------:R-:W-:Y:S01]  /*0080*/  CS2R R8, SRZ ;  /* 0x0000000000087805 */ /* 0x000fe2000001ff00 */
[----:B------:R-:W-:Y:S01]  /*0090*/  S2UR UR40, SR_CTAID.X ;  /* 0x00000000002879c3 */ /* 0x000fe20000002500 */
[----:B------:R-:W-:Y:S01]  /*00a0*/  ULDC.64 UR22, c[0x0][0x8e8] ;  /* 0x00023a0000167ab9 */ /* 0x000fe20000000a00 */
[----:B------:R-:W-:Y:S01]  /*00b0*/  ULDC.64 UR16, c[0x0][0x8e0] ;  /* 0x0002380000107ab9 */ /* 0x000fe20000000a00 */
[----:B--2---:R-:W2:Y:S01]  /*00c0*/  LDG.E R2, desc[UR56][R6.64] ;  /* 0x0000003806027981 */ /* 0x004ea2000c1e1900 */
[----:B------:R-:W-:-:S03]  /*00d0*/  IMAD.U32 R3, RZ, RZ, UR4 ;  /* 0x00000004ff037e24 */ /* 0x000fc6000f8e00ff */
[----:B------:R-:W4:Y:S01]  /*00e0*/  LDG.E R0, desc[UR56][R6.64+0x4] ;  /* 0x0000043806007981 */ /* 0x000f22000c1e1900 */
[----:B---3--:R-:W-:-:S04]  /*00f0*/  LOP3.LUT R34, R33, 0x1f, RZ, 0xc0, !PT ;  /* 0x0000001f21227812 */ /* 0x008fc800078ec0ff */
[----:B------:R-:W-:Y:S01]  /*0100*/  ISETP.GE.AND P0, PT, R34, R3, PT ;  /* 0x000000032200720c */ /* 0x000fe20003f06270 */
[----:B------:R-:W3:Y:S01]  /*0110*/  S2UR UR4, SR_CTAID.Y ;  /* 0x00000000000479c3 */ /* 0x000ee20000002600 */
[----:B------:R-:W-:-:S04]  /*0120*/  UISETP.NE.U32.AND UP0, UPT, UR20, URZ, UPT ;  /* 0x0000003f1400728c */ /* 0x000fc8000bf05070 */
[----:B------:R-:W-:-:S07]  /*0130*/  UISETP.NE.AND.EX UP0, UPT, UR21, URZ, UPT, UP0 ;  /* 0x0000003f1500728c */ /* 0x000fce000bf05300 */
[----:B------:R-:W1:Y:S01]  /*0140*/  @!P0 LDC.64 R4, c[0x0][0x918] ;  /* 0x00024600ff048b82 */ /* 0x000e620000000a00 */
[----:B------:R-:W-:-:S03]  /*0150*/  UISETP.NE.AND UP3, UPT, UR5, 0x1, UPT ;  /* 0x000000010500788c */ /* 0x000fc6000bf65270 */
[----:B------:R-:W-:-:S08]  /*0160*/  @UP0 ULDC UR8, c[0x0][0x8dc] ;  /* 0x0002370000080ab9 */ /* 0x000fd00000000800 */
[----:B------:R-:W-:Y:S01]  /*0170*/  @UP3 ULDC UR12, c[0x0][0x10] ;  /* 0x00000400000c3ab9 */ /* 0x000fe20000000800 */
[----:B------:R-:W-:Y:S02]  /*0180*/  @UP3 UMOV UR5, URZ ;  /* 0x0000003f00053c82 */ /* 0x000fe40008000000 */
[----:B---3--:R-:W-:Y:S01]  /*0190*/  @UP3 UIMAD.WIDE.U32 UR12, UR40, UR12, UR4 ;  /* 0x0000000c280c32a5 */ /* 0x008fe2000f8e0004 */
[----:B------:R-:W-:Y:S01]  /*01a0*/  @UP3 UMOV UR9, URZ ;  /* 0x0000003f00093c82 */ /* 0x000fe20008000000 */
[----:B-1----:R-:W-:Y:S02]  /*01b0*/  @!P0 IMAD.WIDE.U32 R4, R34, 0xc, R4 ;  /* 0x0000000c22048825 */ /* 0x002fe400078e0004 */
[----:B------:R-:W-:-:S03]  /*01c0*/  @UP3 UIADD3 UR9, UR13, UR9, URZ ;  /* 0x000000090d093290 */ /* 0x000fc6000fffe03f */
[----:B------:R-:W-:Y:S01]  /*01d0*/  @UP3 UMOV UR10, UR12 ;  /* 0x0000000c000a3c82 */ /* 0x000fe20008000000 */
[----:B------:R1:W5:Y:S04]  /*01e0*/  @!P0 LDG.E R8, desc[UR56][R4.64] ;  /* 0x0000003804088981 */ /* 0x000368000c1e1900 */
[----:B------:R1:W5:Y:S01]  /*01f0*/  @!P0 LDG.E R9, desc[UR56][R4.64+0x4] ;  /* 0x0000043804098981 */ /* 0x000362000c1e1900 */
[----:B------:R-:W-:Y:S01]  /*0200*/  ISETP.NE.U32.AND P0, PT, RZ, UR22, PT ;  /* 0x00000016ff007c0c */ /* 0x000fe2000bf05070 */
[----:B------:R-:W-:Y:S01]  /*0210*/  @!UP3 ULDC UR5, c[0x0][0xc] ;  /* 0x000003000005bab9 */ /* 0x000fe20000000800 */
[----:B------:R-:W-:Y:S02]  /*0220*/  UMOV UR41, URZ ;  /* 0x0000003f00297c82 */ /* 0x000fe40008000000 */
[----:B------:R-:W-:Y:S01]  /*0230*/  ISETP.NE.AND.EX P0, PT, RZ, UR23, PT, P0 ;  /* 0x00000017ff007c0c */ /* 0x000fe2000bf05300 */
[----:B------:R-:W-:-:S07]  /*0240*/  @!UP3 UIMAD.WIDE.U32 UR4, UR5, UR4, UR40 ;  /* 0x000000040504b2a5 */ /* 0x000fce000f8e0028 */
[----:B------:R-:W-:Y:S01]  /*0250*/  @!UP3 UMOV UR9, UR5 ;  /* 0x000000050009bc82 */ /* 0x000fe20008000000 */
[----:B------:R-:W-:Y:S01]  /*0260*/  @!UP3 UMOV UR10, UR4 ;  /* 0x00000004000abc82 */ /* 0x000fe20008000000 */
[----:B--2---:R-:W-:-:S13]  /*0270*/  R2UR UR11, R2 ;  /* 0x00000000020b72ca */ /* 0x004fda00000e0000 */
[----:B------:R-:W-:-:S04]  /*0280*/  UIADD3 UR6, UP1, UR11, UR14, URZ ;  /* 0x0000000e0b067290 */ /* 0x000fc8000ff3e03f */
[----:B------:R-:W-:Y:S02]  /*0290*/  ULEA.HI.X.SX32 UR11, UR11, UR15, 0x1, UP1 ;  /* 0x0000000f0b0b7291 */ /* 0x000fe400088f0e3f */
[----:B------:R-:W-:Y:S01]  /*02a0*/  UIADD3 UR6, UP1, UR6, -0x1, URZ ;  /* 0xffffffff06067890 */ /* 0x000fe2000ff3e03f */
[----:B----4-:R-:W-:-:S03]  /*02b0*/  R2UR UR24, R0 ;  /* 0x00000000001872ca */ /* 0x010fc600000e0000 */
[----:B------:R-:W-:Y:S02]  /*02c0*/  UIADD3.X UR11, UR11, -0x1, URZ, UP1, !UPT ;  /* 0xffffffff0b0b7890 */ /* 0x000fe40008ffe43f */
[----:B------:R-:W-:-:S04]  /*02d0*/  @UP0 UIADD3 UR8, UP1, UR6, UR8, URZ ;  /* 0x0000000806080290 */ /* 0x000fc8000ff3e03f */
[----:B------:R-:W-:-:S04]  /*02e0*/  @UP0 UIADD3.X UR26, URZ, UR11, URZ, UP1, !UPT ;  /* 0x0000000b3f1a0290 */ /* 0x000fc80008ffe43f */
[----:B------:R-:W-:Y:S02]  /*02f0*/  @UP0 UIMAD.WIDE.U32 UR18, UR26, UR20, URZ ;  /* 0x000000141a1202a5 */ /* 0x000fe4000f8e003f */
[----:B------:R-:W-:Y:S02]  /*0300*/  @UP0 UIMAD.WIDE.U32 UR12, UR8, UR20, URZ ;  /* 0x00000014080c02a5 */ /* 0x000fe4000f8e003f */
[----:B------:R-:W-:Y:S02]  /*0310*/  @UP0 UIMAD.WIDE.U32 UR18, UP1, UR8, UR21, UR18 ;  /* 0x00000015081202a5 */ /* 0x000fe4000f820012 */
[----:B------:R-:W-:Y:S02]  /*0320*/  UIADD3 UR7, UP2, UR24, UR16, URZ ;  /* 0x0000001018077290 */ /* 0x000fe4000ff5e03f */
[----:B------:R-:W-:Y:S02]  /*0330*/  @UP0 UIADD3.X UR25, URZ, URZ, URZ, UP1, !UPT ;  /* 0x0000003f3f190290 */ /* 0x000fe40008ffe43f */
[----:B------:R-:W-:-:S02]  /*0340*/  @UP0 UIADD3 URZ, UP1, UR13, UR18, URZ ;  /* 0x000000120d3f0290 */ /* 0x000fc4000ff3e03f */
[----:B------:R-:W-:-:S03]  /*0350*/  ULEA.HI.X.SX32 UR8, UR24, UR17, 0x1, UP2 ;  /* 0x0000001118087291 */ /* 0x000fc600090f0e3f */
[----:B------:R-:W-:Y:S02]  /*0360*/  @UP0 UMOV UR24, UR19 ;  /* 0x0000001300180c82 */ /* 0x000fe40008000000 */
[----:B------:R-:W-:Y:S02]  /*0370*/  @UP0 UIMAD.WIDE.U32.X UR12, UR26, UR21, UR24, UP1 ;  /* 0x000000151a0c02a5 */ /* 0x000fe400088e0418 */
[----:B------:R-:W-:-:S04]  /*0380*/  UIADD3 UR19, UP1, UR7, -0x1, URZ ;  /* 0xffffffff07137890 */ /* 0x000fc8000ff3e03f */
[----:B------:R-:W-:Y:S01]  /*0390*/  UIADD3.X UR5, UR8, -0x1, URZ, UP1, !UPT ;  /* 0xffffffff08057890 */ /* 0x000fe20008ffe43f */
[----:B------:R-:W-:Y:S01]  /*03a0*/  @UP0 UMOV UR6, UR12 ;  /* 0x0000000c00060c82 */ /* 0x000fe20008000000 */
[----:B------:R-:W-:Y:S01]  /*03b0*/  @UP0 UMOV UR11, UR13 ;  /* 0x0000000d000b0c82 */ /* 0x000fe20008000000 */
[----:B-1----:R-:W-:Y:S09]  /*03c0*/  @!P0 BRA `(.L_x_0) ;  /* 0x00000000002c8947 */ /* 0x002ff20003800000 */
[----:B------:R-:W-:Y:S02]  /*03d0*/  ULDC UR7, c[0x0][0x8f4] ;  /* 0x00023d0000077ab9 */ /* 0x000fe40000000800 */
[----:B------:R-:W-:-:S04]  /*03e0*/  UIADD3 UR7, UP1, UR19, UR7, URZ ;  /* 0x0000000713077290 */ /* 0x000fc8000ff3e03f */
[----:B------:R-:W-:-:S04]  /*03f0*/  UIADD3.X UR8, URZ, UR5, URZ, UP1, !UPT ;  /* 0x000000053f087290 */ /* 0x000fc80008ffe43f */
[----:B------:R-:W-:-:S04]  /*0400*/  UIMAD.WIDE.U32 UR4, UR8, UR22, URZ ;  /* 0x00000016080472a5 */ /* 0x000fc8000f8e003f */
[----:B------:R-:W-:Y:S02]  /*0410*/  UIMAD.WIDE.U32 UR12, UP1, UR7, UR23, UR4 ;  /* 0x00000017070c72a5 */ /* 0x000fe4000f820004 */
[----:B------:R-:W-:Y:S02]  /*0420*/  UIMAD.WIDE.U32 UR4, UR7, UR22, URZ ;  /* 0x00000016070472a5 */ /* 0x000fe4000f8e003f */
[----:B------:R-:W-:Y:S02]  /*0430*/  UIADD3.X UR19, URZ, URZ, URZ, UP1, !UPT ;  /* 0x0000003f3f137290 */ /* 0x000fe40008ffe43f */
[----:B------:R-:W-:Y:S01]  /*0440*/  UIADD3 URZ, UP1, UR5, UR12, URZ ;  /* 0x0000000c053f7290 */ /* 0x000fe2000ff3e03f */
[----:B------:R-:W-:-:S03]  /*0450*/  UMOV UR18, UR13 ;  /* 0x0000000d00127c82 */ /* 0x000fc60008000000 */
[----:B------:R-:W-:-:S07]  /*0460*/  UIMAD.WIDE.U32.X UR4, UR8, UR23, UR18, UP1 ;  /* 0x00000017080472a5 */ /* 0x000fce00088e0412 */
[----:B------:R-:W-:-:S05]  /*0470*/  UMOV UR19, UR4 ;  /* 0x0000000400137c82 */ /* 0x000fca0008000000 */
.L_x_0:
[----:B------:R-:W-:Y:S01]  /*0480*/  ULDC UR8, c[0x0][0x934] ;  /* 0x00024d0000087ab9 */ /* 0x000fe20000000800 */
[----:B------:R-:W-:Y:S01]  /*0490*/  ULDC UR7, c[0x0][0x904] ;  /* 0x0002410000077ab9 */ /* 0x000fe20000000800 */
[----:B------:R-:W-:Y:S01]  /*04a0*/  ULDC UR4, c[0x0][0x938] ;  /* 0x00024e0000047ab9 */ /* 0x000fe20000000800 */
[----:B------:R-:W-:Y:S01]  /*04b0*/  USHF.L.U32 UR8, UR8, UR7, URZ ;  /* 0x0000000708087299 */ /* 0x000fe2000800063f */
[----:B------:R-:W-:Y:S01]  /*04c0*/  SHF.R.U32.HI R13, RZ, 0x5, R33 ;  /* 0x00000005ff0d7819 */ /* 0x000fe20000011621 */
[----:B------:R-:W-:Y:S01]  /*04d0*/  USHF.L.U32 UR7, UR4, UR7, URZ ;  /* 0x0000000704077299 */ /* 0x000fe2000800063f */
[----:B------:R-:W-:Y:S01]  /*04e0*/  ULDC UR18, c[0x0][0x8d8] ;  /* 0x0002360000127ab9 */ /* 0x000fe20000000800 */
[----:B------:R-:W-:Y:S02]  /*04f0*/  ULDC UR28, c[0x0][0x8f0] ;  /* 0x00023c00001c7ab9 */ /* 0x000fe40000000800 */
[----:B------:R-:W-:Y:S01]  /*0500*/  IMAD.U32 R10, RZ, RZ, UR8 ;  /* 0x00000008ff0a7e24 */ /* 0x000fe2000f8e00ff */
[----:B------:R-:W-:Y:S01]  /*0510*/  USHF.R.U64 UR11, UR6, UR18, UR11 ;  /* 0x00000012060b7299 */ /* 0x000fe2000800120b */
[----:B------:R-:W-:Y:S01]  /*0520*/  IMAD.U32 R11, RZ, RZ, UR7 ;  /* 0x00000007ff0b7e24 */ /* 0x000fe2000f8e00ff */
[----:B------:R-:W-:-:S02]  /*0530*/  USHF.R.U64 UR6, UR19, UR28, UR5 ;  /* 0x0000001c13067299 */ /* 0x000fc40008001205 */
[----:B------:R-:W-:Y:S01]  /*0540*/  IABS R0, R10 ;  /* 0x0000000a00007213 */ /* 0x000fe20000000000 */
[----:B------:R-:W-:Y:S01]  /*0550*/  UIADD3 UR11, UR11, -0x1, UR8 ;  /* 0xffffffff0b0b7890 */ /* 0x000fe2000fffe008 */
[----:B------:R-:W-:Y:S01]  /*0560*/  IABS R2, R11 ;  /* 0x0000000b00027213 */ /* 0x000fe20000000000 */
[----:B------:R-:W-:Y:S01]  /*0570*/  UIADD3 UR6, UR6, -0x1, UR7 ;  /* 0xffffffff06067890 */ /* 0x000fe2000fffe007 */
[----:B------:R-:W-:Y:S01]  /*0580*/  R2UR UR27, R0 ;  /* 0x00000000001b72ca */ /* 0x000fe200000e0000 */
[----:B------:R-:W-:Y:S01]  /*0590*/  UMOV UR4, URZ ;  /* 0x0000003f00047c82 */ /* 0x000fe20008000000 */
[----:B------:R-:W-:Y:S01]  /*05a0*/  UISETP.GE.AND UP5, UPT, UR11, URZ, UPT ;  /* 0x0000003f0b00728c */ /* 0x000fe2000bfa6270 */
[----:B------:R-:W-:Y:S01]  /*05b0*/  IMAD.MOV.U32 R0, RZ, RZ, R2 ;  /* 0x000000ffff007224 */ /* 0x000fe200078e0002 */
[----:B------:R-:W-:Y:S01]  /*05c0*/  UISETP.NE.AND UP4, UPT, UR8, URZ, UPT ;  /* 0x0000003f0800728c */ /* 0x000fe2000bf85270 */
[----:B------:R-:W-:-:S03]  /*05d0*/  UMOV UR54, 0x1 ;  /* 0x0000000100367882 */ /* 0x000fc60000000000 */
[----:B------:R-:W-:-:S05]  /*05e0*/  R2UR UR26, R0 ;  /* 0x00000000001a72ca */ /* 0x000fca00000e0000 */
[----:B------:R-:W1:Y:S08]  /*05f0*/  I2F.RP R0, UR27 ;  /* 0x0000001b00007d06 */ /* 0x000e700008209400 */
[----:B------:R-:W2:Y:S08]  /*0600*/  I2F.RP R4, UR26 ;  /* 0x0000001a00047d06 */ /* 0x000eb00008209400 */
[----:B-1----:R-:W1:Y:S08]  /*0610*/  MUFU.RCP R0, R0 ;  /* 0x0000000000007308 */ /* 0x002e700000001000 */
[----:B--2---:R-:W2:Y:S01]  /*0620*/  MUFU.RCP R4, R4 ;  /* 0x0000000400047308 */ /* 0x004ea20000001000 */
[----:B-1----:R-:W-:-:S02]  /*0630*/  VIADD R2, R0, 0xffffffe ;  /* 0x0ffffffe00027836 */ /* 0x002fc40000000000 */
[----:B------:R-:W-:-:S05]  /*0640*/  IMAD.U32 R0, RZ, RZ, UR11 ;  /* 0x0000000bff007e24 */ /* 0x000fca000f8e00ff */
[----:B------:R-:W1:Y:S01]  /*0650*/  F2I.FTZ.U32.TRUNC.NTZ R2, R2 ;  /* 0x0000000200027305 */ /* 0x000e62000021f000 */
[----:B------:R-:W-:Y:S01]  /*0660*/  IABS R0, R0 ;  /* 0x0000000000007213 */ /* 0x000fe20000000000 */
[----:B--2---:R-:W-:Y:S01]  /*0670*/  VIADD R5, R4, 0xffffffe ;  /* 0x0ffffffe04057836 */ /* 0x004fe20000000000 */
[----:B------:R-:W-:Y:S02]  /*0680*/  IABS R4, R10 ;  /* 0x0000000a00047213 */ /* 0x000fe40000000000 */
[----:B------:R-:W-:-:S03]  /*0690*/  R2UR UR31, R0 ;  /* 0x00000000001f72ca */ /* 0x000fc600000e0000 */
[----:B------:R-:W2:Y:S01]  /*06a0*/  F2I.FTZ.U32.TRUNC.NTZ R5, R5 ;  /* 0x0000000500057305 */ /* 0x000ea2000021f000 */
[----:B------:R-:W-:Y:S01]  /*06b0*/  IMAD.MOV R4, RZ, RZ, -R4 ;  /* 0x000000ffff047224 */ /* 0x000fe200078e0a04 */
[----:B-1----:R-:W-:Y:S01]  /*06c0*/  R2UR UR5, R2 ;  /* 0x00000000020572ca */ /* 0x002fe200000e0000 */
[----:B------:R-:W-:Y:S01]  /*06d0*/  IMAD.U32 R2, RZ, RZ, UR6 ;  /* 0x00000006ff027e24 */ /* 0x000fe2000f8e00ff */
[----:B--2---:R-:W-:-:S04]  /*06e0*/  R2UR UR13, R5 ;  /* 0x00000000050d72ca */ /* 0x004fc800000e0000 */
[----:B------:R-:W-:Y:S01]  /*06f0*/  IABS R5, R2 ;  /* 0x0000000200057213 */ /* 0x000fe20000000000 */
[----:B------:R-:W-:Y:S01]  /*0700*/  IMAD.MOV.U32 R2, RZ, RZ, R4 ;  /* 0x000000ffff027224 */ /* 0x000fe200078e0004 */
[----:B------:R-:W-:-:S05]  /*0710*/  IABS R4, R11 ;  /* 0x0000000b00047213 */ /* 0x000fca0000000000 */
[----:B------:R-:W-:Y:S01]  /*0720*/  UIADD3 UR12, URZ, -UR5, URZ ;  /* 0x800000053f0c7290 */ /* 0x000fe2000fffe03f */
[----:B------:R-:W-:Y:S01]  /*0730*/  IMAD.MOV.U32 R0, RZ, RZ, R5 ;  /* 0x000000ffff007224 */ /* 0x000fe200078e0005 */
[----:B------:R-:W-:Y:S02]  /*0740*/  R2UR UR29, R2 ;  /* 0x00000000021d72ca */ /* 0x000fe400000e0000 */
[----:B------:R-:W-:Y:S01]  /*0750*/  UIMAD UR12, UR12, UR27, URZ ;  /* 0x0000001b0c0c72a4 */ /* 0x000fe2000f8e023f */
[----:B------:R-:W-:Y:S01]  /*0760*/  IMAD.MOV R4, RZ, RZ, -R4 ;  /* 0x000000ffff047224 */ /* 0x000fe200078e0a04 */
[----:B------:R-:W1:Y:S01]  /*0770*/  SHFL.IDX PT, R2, R13, RZ, 0x1f ;  /* 0x00001fff0d027589 */ /* 0x000e6200000e0000 */
[----:B------:R-:W-:Y:S01]  /*0780*/  R2UR UR32, R0 ;  /* 0x00000000002072ca */ /* 0x000fe200000e0000 */
[----:B------:R-:W-:Y:S02]  /*0790*/  UIADD3 UR24, URZ, -UR13, URZ ;  /* 0x8000000d3f187290 */ /* 0x000fe4000fffe03f */
[----:B------:R-:W-:Y:S01]  /*07a0*/  UIMAD.WIDE.U32 UR4, UR5, UR12, UR4 ;  /* 0x0000000c050472a5 */ /* 0x000fe2000f8e0004 */
[----:B------:R-:W-:Y:S01]  /*07b0*/  MOV R0, R4 ;  /* 0x0000000400007202 */ /* 0x000fe20000000f00 */
[----:B------:R-:W-:Y:S01]  /*07c0*/  UIMAD UR24, UR24, UR26, URZ ;  /* 0x0000001a181872a4 */ /* 0x000fe2000f8e023f */
[----:B------:R-:W-:-:S02]  /*07d0*/  UMOV UR12, URZ ;  /* 0x0000003f000c7c82 */ /* 0x000fc40008000000 */
[----:B------:R-:W-:Y:S01]  /*07e0*/  R2UR UR30, R0 ;  /* 0x00000000001e72ca */ /* 0x000fe200000e0000 */
[----:B------:R-:W-:Y:S01]  /*07f0*/  UIMAD.WIDE.U32 UR24, UR13, UR24, UR12 ;  /* 0x000000180d1872a5 */ /* 0x000fe2000f8e000c */
[----:B------:R-:W-:Y:S02]  /*0800*/  SHF.R.U32.HI R0, RZ, 0x7, R33 ;  /* 0x00000007ff007819 */ /* 0x000fe40000011621 */
[----:B------:R-:W-:Y:S02]  /*0810*/  UMOV UR13, UR5 ;  /* 0x00000005000d7c82 */ /* 0x000fe40008000000 */
[----:B------:R-:W-:Y:S02]  /*0820*/  UIMAD.WIDE.U32 UR4, UR13, UR31, URZ ;  /* 0x0000001f0d0472a5 */ /* 0x000fe4000f8e003f */
[----:B------:R-:W-:Y:S01]  /*0830*/  UMOV UR19, UR25 ;  /* 0x0000001900137c82 */ /* 0x000fe20008000000 */
[----:B------:R-:W2:Y:S01]  /*0840*/  SHFL.IDX PT, R0, R0, RZ, 0x1f ;  /* 0x00001fff00007589 */ /* 0x000ea200000e0000 */
[----:B------:R-:W-:-:S02]  /*0850*/  UIMAD UR5, UR5, UR29, UR31 ;  /* 0x0000001d050572a4 */ /* 0x000fc4000f8e021f */
[----:B------:R-:W-:Y:S02]  /*0860*/  UIMAD.WIDE.U32 UR24, UR19, UR32, URZ ;  /* 0x00000020131872a5 */ /* 0x000fe4000f8e003f */
[----:B------:R-:W-:Y:S01]  /*0870*/  UISETP.GT.U32.AND UP1, UPT, UR27, UR5, UPT ;  /* 0x000000051b00728c */ /* 0x000fe2000bf24070 */
[----:B-1----:R-:W-:Y:S01]  /*0880*/  R2UR UR33, R2 ;  /* 0x00000000022172ca */ /* 0x002fe200000e0000 */
[----:B------:R-:W-:Y:S02]  /*0890*/  UIMAD UR25, UR25, UR30, UR32 ;  /* 0x0000001e191972a4 */ /* 0x000fe4000f8e0220 */
[----:B------:R-:W-:Y:S02]  /*08a0*/  ULOP3.LUT UR31, URZ, UR8, URZ, 0x33, !UPT ;  /* 0x000000083f1f7292 */ /* 0x000fe4000f8e333f */
[----:B------:R-:W-:Y:S02]  /*08b0*/  UISETP.GT.U32.AND UP2, UPT, UR26, UR25, UPT ;  /* 0x000000191a00728c */ /* 0x000fe4000bf44070 */
[----:B------:R-:W-:-:S03]  /*08c0*/  ULOP3.LUT UR32, URZ, UR7, URZ, 0x33, !UPT ;  /* 0x000000073f207292 */ /* 0x000fc6000f8e333f */
[----:B------:R-:W-:-:S03]  /*08d0*/  @!UP1 UIADD3 UR5, UR5, -UR27, URZ ;  /* 0x8000001b05059290 */ /* 0x000fc6000fffe03f */
[----:B------:R-:W-:Y:S02]  /*08e0*/  USHF.R.S32.HI UR4, URZ, 0x1f, UR33 ;  /* 0x0000001f3f047899 */ /* 0x000fe40008011421 */
[----:B------:R-:W-:Y:S01]  /*08f0*/  ISETP.NE.AND P1, PT, RZ, UR33, PT ;  /* 0x00000021ff007c0c */ /* 0x000fe2000bf25270 */
[----:B------:R-:W-:Y:S02]  /*0900*/  UISETP.GT.U32.AND UP6, UPT, UR27, UR5, UPT ;  /* 0x000000051b00728c */ /* 0x000fe4000bfc4070 */
[----:B------:R-:W-:Y:S01]  /*0910*/  @!UP2 UIADD3 UR25, UR25, -UR26, URZ ;  /* 0x8000001a1919a290 */ /* 0x000fe2000fffe03f */
[----:B--2---:R-:W-:Y:S01]  /*0920*/  R2UR UR12, R0 ;  /* 0x00000000000c72ca */ /* 0x004fe200000e0000 */
[----:B------:R-:W-:Y:S02]  /*0930*/  UISETP.NE.AND UP2, UPT, UR7, URZ, UPT ;  /* 0x0000003f0700728c */ /* 0x000fe4000bf45270 */
[----:B------:R-:W-:Y:S02]  /*0940*/  UISETP.GT.U32.AND UP1, UPT, UR26, UR25, UPT ;  /* 0x000000191a00728c */ /* 0x000fe4000bf24070 */
[----:B------:R-:W-:-:S03]  /*0950*/  ULEA.HI UR4, UR4, UR33, URZ, 0x2 ;  /* 0x0000002104047291 */ /* 0x000fc6000f8f103f */
[----:B------:R-:W-:Y:S02]  /*0960*/  @!UP6 UIADD3 UR5, UR5, -UR27, URZ ;  /* 0x8000001b0505e290 */ /* 0x000fe4000fffe03f */
[----:B------:R-:W-:Y:S02]  /*0970*/  UISETP.GE.AND UP6, UPT, UR6, URZ, UPT ;  /* 0x0000003f0600728c */ /* 0x000fe4000bfc6270 */
[----:B------:R-:W-:Y:S02]  /*0980*/  @!UP5 UIADD3 UR5, -UR5, URZ, URZ ;  /* 0x0000003f0505d290 */ /* 0x000fe4000fffe13f */
[----:B------:R-:W-:Y:S02]  /*0990*/  @!UP1 UIADD3 UR25, UR25, -UR26, URZ ;  /* 0x8000001a19199290 */ /* 0x000fe4000fffe03f */
[----:B------:R-:W-:Y:S02]  /*09a0*/  USEL UR5, UR31, UR5, !UP4 ;  /* 0x000000051f057287 */ /* 0x000fe4000e000000 */
[----:B------:R-:W-:-:S02]  /*09b0*/  ULOP3.LUT UR4, UR4, 0xfffffffc, URZ, 0xc0, !UPT ;  /* 0xfffffffc04047892 */ /* 0x000fc4000f8ec03f */
[----:B------:R-:W-:Y:S02]  /*09c0*/  UIADD3 UR5, UR11, -UR5, URZ ;  /* 0x800000050b057290 */ /* 0x000fe4000fffe03f */
[----:B------:R-:W-:Y:S02]  /*09d0*/  @!UP6 UIADD3 UR25, -UR25, URZ, URZ ;  /* 0x0000003f1919e290 */ /* 0x000fe4000fffe13f */
[----:B------:R-:W-:Y:S02]  /*09e0*/  UIADD3 UR55, UR33, -UR4, URZ ;  /* 0x8000000421377290 */ /* 0x000fe4000fffe03f */
[----:B------:R-:W-:Y:S02]  /*09f0*/  USEL UR25, UR32, UR25, !UP2 ;  /* 0x0000001920197287 */ /* 0x000fe4000d000000 */
[----:B------:R-:W-:Y:S02]  /*0a00*/  UISETP.NE.AND UP1, UPT, UR12, URZ, UPT ;  /* 0x0000003f0c00728c */ /* 0x000fe4000bf25270 */
[----:B------:R-:W-:-:S02]  /*0a10*/  UIADD3 UR25, UR6, -UR25, URZ ;  /* 0x8000001906197290 */ /* 0x000fc4000fffe03f */
[----:B------:R-:W-:Y:S02]  /*0a20*/  UISETP.EQ.AND UP5, UPT, UR55, 0x3, !UP1 ;  /* 0x000000033700788c */ /* 0x000fe4000cfa2270 */
[----:B------:R-:W-:Y:S02]  /*0a30*/  UIMAD UR24, UR5, UR25, URZ ;  /* 0x00000019051872a4 */ /* 0x000fe4000f8e023f */
[----:B------:R-:W-:Y:S02]  /*0a40*/  USEL UR4, UR25, UR5, !UP3 ;  /* 0x0000000519047287 */ /* 0x000fe4000d800000 */
[----:B------:R-:W-:Y:S02]  /*0a50*/  USHF.R.S32.HI UR25, URZ, 0x1f, UR24 ;  /* 0x0000001f3f197899 */ /* 0x000fe40008011418 */
[----:B------:R-:W-:Y:S01]  /*0a60*/  USHF.R.S32.HI UR5, URZ, 0x1f, UR4 ;  /* 0x0000001f3f057899 */ /* 0x000fe20008011404 */
[----:B------:R-:W-:Y:S01]  /*0a70*/  IMAD.U32 R6, RZ, RZ, UR24 ;  /* 0x00000018ff067e24 */ /* 0x000fe2000f8e00ff */
[----:B------:R-:W-:Y:S01]  /*0a80*/  USEL UR54, UR54, 0x2, UP5 ;  /* 0x0000000236367887 */ /* 0x000fe2000a800000 */
[----:B------:R-:W-:-:S02]  /*0a90*/  IMAD.U32 R4, RZ, RZ, UR4 ;  /* 0x00000004ff047e24 */ /* 0x000fc4000f8e00ff */
[----:B------:R-:W-:Y:S02]  /*0aa0*/  IMAD.U32 R7, RZ, RZ, UR25 ;  /* 0x00000019ff077e24 */ /* 0x000fe4000f8e00ff */
[----:B------:R-:W-:Y:S01]  /*0ab0*/  IMAD.U32 R5, RZ, RZ, UR5 ;  /* 0x00000005ff057e24 */ /* 0x000fe2000f8e00ff */
[----:B------:R-:W-:Y:S06]  /*0ac0*/  @P1 BRA `(.L_x_1) ;  /* 0x0000000000841947 */ /* 0x000fec0003800000 */
[----:B------:R-:W-:Y:S01]  /*0ad0*/  ELECT P1, URZ, PT ;  /* 0x00000000003f782f */ /* 0x000fe20003820000 */
[----:B------:R-:W-:-:S12]  /*0ae0*/  BSSY B0, `(.L_x_1) ;  /* 0x000001f000007945 */ /* 0x000fd80003800000 */
[----:B------:R-:W-:Y:S05]  /*0af0*/  @!P1 BRA `(.L_x_2) ;  /* 0x0000000000749947 */ /* 0x000fea0003800000 */
[----:B------:R-:W1:Y:S01]  /*0b00*/  S2UR UR6, SR_CgaCtaId ;  /* 0x00000000000679c3 */ /* 0x000e620000008800 */
[----:B------:R-:W-:Y:S01]  /*0b10*/  UMOV UR4, 0x400 ;  /* 0x0000040000047882 */ /* 0x000fe20000000000 */
[----:B------:R-:W-:Y:S01]  /*0b20*/  UMOV UR5, 0x1 ;  /* 0x0000000100057882 */ /* 0x000fe20000000000 */
[----:B------:R-:W-:Y:S02]  /*0b30*/  UMOV UR24, 0x140 ;  /* 0x0000014000187882 */ /* 0x000fe40000000000 */
[----:B------:R-:W-:-:S04]  /*0b40*/  UIADD3 UR24, -UR24, 0x100000, URZ ;  /* 0x0010000018187890 */ /* 0x000fc8000fffe13f */
[----:B------:R-:W-:Y:S02]  /*0b50*/  USHF.L.U32 UR25, UR24, 0xb, URZ ;  /* 0x0000000b18197899 */ /* 0x000fe4000800063f */
[----:B------:R-:W-:Y:S02]  /*0b60*/  USHF.L.U32 UR24, UR24, 0x1, URZ ;  /* 0x0000000118187899 */ /* 0x000fe4000800063f */
[----:B-1----:R-:W-:Y:S02]  /*0b70*/  ULEA UR6, UR6, UR4, 0x18 ;  /* 0x0000000406067291 */ /* 0x002fe4000f8ec03f */
[----:B------:R-:W-:-:S04]  /*0b80*/  UIADD3 UR4, -UR5, 0x100000, URZ ;  /* 0x0010000005047890 */ /* 0x000fc8000fffe13f */
[----:B------:R-:W-:Y:S02]  /*0b90*/  USHF.L.U32 UR5, UR4, 0xb, URZ ;  /* 0x0000000b04057899 */ /* 0x000fe4000800063f */
[----:B------:R-:W-:Y:S01]  /*0ba0*/  USHF.L.U32 UR4, UR4, 0x1, URZ ;  /* 0x0000000104047899 */ /* 0x000fe2000800063f */
[----:B------:R-:W1:Y:S11]  /*0bb0*/  FENCE.VIEW.ASYNC.S ;  /* 0x00000000000073c6 */ /* 0x000e760000000000 */
[----:B-1----:R1:W2:Y:S01]  /*0bc0*/  SYNCS.EXCH.64 URZ, [UR6+0x38400], UR4 ;  /* 0x03840004063f75b2 */ /* 0x0022a20008000100 */
[----:B------:R1:W3:Y:S01]  /*0bd0*/  SYNCS.EXCH.64 URZ, [UR6+0x38440], UR24 ;  /* 0x03844018063f75b2 */ /* 0x0002e20008000100 */
[----:B------:R1:W4:Y:S01]  /*0be0*/  SYNCS.EXCH.64 URZ, [UR6+0x38408], UR4 ;  /* 0x03840804063f75b2 */ /* 0x0003220008000100 */
[----:B------:R1:W1:Y:S01]  /*0bf0*/  SYNCS.EXCH.64 URZ, [UR6+0x38448], UR24 ;  /* 0x03844818063f75b2 */ /* 0x0002620008000100 */
        /* <DEDUP_REMOVED lines=12> */
[----:B------:R-:W-:Y:S01]  /*0cc0*/  NOP ;  /* 0x0000000000007918 */ /* 0x000fe20000000000 */
.L_x_2:
[----:B-1----:R-:W-:Y:S05]  /*0cd0*/  BSYNC B0 ;  /* 0x0000000000007941 */ /* 0x002fea0003800000 */
.L_x_1:
[----:B------:R-:W1:Y:S01]  /*0ce0*/  SHFL.IDX PT, R0, R13, RZ, 0x1f ;  /* 0x00001fff0d007589 */ /* 0x000e6200000e0000 */
[----:B------:R-:W-:Y:S01]  /*0cf0*/  UIADD3 UR33, UR12, -0x1, URZ ;  /* 0xffffffff0c217890 */ /* 0x000fe2000fffe03f */
[----:B------:R-:W-:Y:S01]  /*0d00*/  NOP ;  /* 0x0000000000007918 */ /* 0x000fe20000000000 */
[----:B------:R-:W-:Y:S02]  /*0d10*/  UISETP.LT.U32.AND UP6, UPT, UR55, 0x2, !UP1 ;  /* 0x000000023700788c */ /* 0x000fe4000cfc1070 */
[----:B------:R-:W-:Y:S02]  /*0d20*/  UISETP.GE.U32.AND UP5, UPT, UR33, 0x2, UPT ;  /* 0x000000022100788c */ /* 0x000fe4000bfa6070 */
[----:B------:R-:W-:-:S04]  /*0d30*/  USEL UR53, URZ, 0x1, !UP6 ;  /* 0x000000013f357887 */ /* 0x000fc8000f000000 */
[----:B------:R-:W-:Y:S01]  /*0d40*/  USEL UR53, UR53, 0x2, UP5 ;  /* 0x0000000235357887 */ /* 0x000fe2000a800000 */
[----:B-1----:R-:W-:-:S13]  /*0d50*/  ISETP.NE.AND P1, PT, R0, RZ, PT ;  /* 0x000000ff0000720c */ /* 0x002fda0003f25270 */
[----:B------:R-:W-:Y:S05]  /*0d60*/  @P1 BRA `(.L_x_3) ;  /* 0x0000000000841947 */ /* 0x000fea0003800000 */
[----:B------:R-:W-:Y:S01]  /*0d70*/  ELECT P1, URZ, PT ;  /* 0x00000000003f782f */ /* 0x000fe20003820000 */
[----:B------:R-:W-:-:S12]  /*0d80*/  BSSY B0, `(.L_x_3) ;  /* 0x000001f000007945 */ /* 0x000fd80003800000 */
[----:B------:R-:W-:Y:S05]  /*0d90*/  @!P1 BRA `(.L_x_4) ;  /* 0x0000000000749947 */ /* 0x000fea0003800000 */
[----:B------:R-:W1:Y:S01]  /*0da0*/  S2UR UR5, SR_CgaCtaId ;  /* 0x00000000000579c3 */ /* 0x000e620000008800 */
[----:B------:R-:W-:Y:S01]  /*0db0*/  UMOV UR4, 0x400 ;  /* 0x0000040000047882 */ /* 0x000fe20000000000 */
[----:B------:R-:W-:Y:S01]  /*0dc0*/  UMOV UR24, 0x1 ;  /* 0x0000000100187882 */ /* 0x000fe20000000000 */
[----:B------:R-:W-:Y:S01]  /*0dd0*/  UMOV UR11, 0x100 ;  /* 0x00000100000b7882 */ /* 0x000fe20000000000 */
[----:B------:R-:W-:-:S04]  /*0de0*/  UIADD3 UR24, -UR24, 0x100000, URZ ;  /* 0x0010000018187890 */ /* 0x000fc8000fffe13f */
[----:B------:R-:W-:Y:S02]  /*0df0*/  USHF.L.U32 UR25, UR24, 0xb, URZ ;  /* 0x0000000b18197899 */ /* 0x000fe4000800063f */
[----:B------:R-:W-:Y:S02]  /*0e00*/  USHF.L.U32 UR24, UR24, 0x1, URZ ;  /* 0x0000000118187899 */ /* 0x000fe4000800063f */
[----:B-1----:R-:W-:Y:S02]  /*0e10*/  ULEA UR6, UR5, UR4, 0x18 ;  /* 0x0000000405067291 */ /* 0x002fe4000f8ec03f */
[----:B------:R-:W-:-:S04]  /*0e20*/  UIADD3 UR4, -UR11, 0x100000, URZ ;  /* 0x001000000b047890 */ /* 0x000fc8000fffe13f */
[----:B------:R-:W-:Y:S02]  /*0e30*/  USHF.L.U32 UR5, UR4, 0xb, URZ ;  /* 0x0000000b04057899 */ /* 0x000fe4000800063f */
[----:B------:R-:W-:Y:S01]  /*0e40*/  USHF.L.U32 UR4, UR4, 0x1, URZ ;  /* 0x0000000104047899 */ /* 0x000fe2000800063f */
[----:B------:R-:W1:Y:S03]  /*0e50*/  FENCE.VIEW.ASYNC.S ;  /* 0x00000000000073c6 */ /* 0x000e660000000000 */
[----:B-1----:R1:W1:Y:S08]  /*0e60*/  SYNCS.EXCH.64 URZ, [UR6+0x38480], UR24 ;  /* 0x03848018063f75b2 */ /* 0x0022700008000100 */
        /* <DEDUP_REMOVED lines=16> */
.L_x_4:
[----:B-1----:R-:W-:Y:S05]  /*0f70*/  BSYNC B0 ;  /* 0x0000000000007941 */ /* 0x002fea0003800000 */
.L_x_3:
[----:B------:R-:W1:Y:S01]  /*0f80*/  SHFL.IDX PT, R0, R13, RZ, 0x1f ;  /* 0x00001fff0d007589 */ /* 0x000e6200000e0000 */
[----:B------:R-:W-:Y:S01]  /*0f90*/  UISETP.EQ.AND UP6, UPT, UR55, 0x2, !UP1 ;  /* 0x000000023700788c */ /* 0x000fe2000cfc2270 */
[----:B------:R-:W-:-:S03]  /*0fa0*/  NOP ;  /* 0x0000000000007918 */ /* 0x000fc60000000000 */
[----:B------:R-:W-:-:S04]  /*0fb0*/  USEL UR52, URZ, 0x1, !UP6 ;  /* 0x000000013f347887 */ /* 0x000fc8000f000000 */
[----:B------:R-:W-:Y:S01]  /*0fc0*/  USEL UR52, UR52, 0x2, UP5 ;  /* 0x0000000234347887 */ /* 0x000fe2000a800000 */
[----:B-1----:R-:W-:-:S13]  /*0fd0*/  ISETP.NE.AND P1, PT, R0, RZ, PT ;  /* 0x000000ff0000720c */ /* 0x002fda0003f25270 */
[----:B------:R-:W-:Y:S05]  /*0fe0*/  @P1 BRA `(.L_x_5) ;  /* 0x0000000000581947 */ /* 0x000fea0003800000 */
[----:B------:R-:W1:Y:S01]  /*0ff0*/  S2UR UR5, SR_CgaCtaId ;  /* 0x00000000000579c3 */ /* 0x000e620000008800 */
[----:B------:R-:W-:Y:S01]  /*1000*/  UMOV UR4, 0x400 ;  /* 0x0000040000047882 */ /* 0x000fe20000000000 */
[----:B------:R-:W-:Y:S01]  /*1010*/  UMOV UR11, 0x20 ;  /* 0x00000020000b7882 */ /* 0x000fe20000000000 */
[----:B------:R-:W-:Y:S01]  /*1020*/  UMOV UR24, 0x100 ;  /* 0x0000010000187882 */ /* 0x000fe20000000000 */
[----:B------:R-:W-:Y:S01]  /*1030*/  ELECT P1, URZ, PT ;  /* 0x00000000003f782f */ /* 0x000fe20003820000 */
        /* <DEDUP_REMOVED lines=8> */
[----:B-1----:R1:W1:Y:S01]  /*10c0*/  SYNCS.EXCH.64 URZ, [UR6+0x38500], UR4 ;  /* 0x03850004063f75b2 */ /* 0x0022620008000100 */
        /* <DEDUP_REMOVED lines=8> */
.L_x_5:
[----:B------:R-:W2:Y:S01]  /*1150*/  SHFL.IDX PT, R0, R13, RZ, 0x1f ;  /* 0x00001fff0d007589 */ /* 0x000ea200000e0000 */
[----:B------:R-:W-:Y:S01]  /*1160*/  ELECT P1, URZ, PT ;  /* 0x00000000003f782f */ /* 0x000fe20003820000 */
[----:B------:R-:W3:Y:S01]  /*1170*/  LDC.64 R14, c[0x0][0x8f8] ;  /* 0x00023e00ff0e7b82 */ /* 0x000ee20000000a00 */
[----:B-1----:R-:W-:Y:S01]  /*1180*/  UMOV UR4, 0x20 ;  /* 0x0000002000047882 */ /* 0x002fe20000000000 */
[----:B------:R-:W-:Y:S01]  /*1190*/  NOP ;  /* 0x0000000000007918 */ /* 0x000fe20000000000 */
[----:B------:R-:W-:Y:S01]  /*11a0*/  ULDC UR41, c[0x0][0xc] ;  /* 0x0000030000297ab9 */ /* 0x000fe20000000800 */
[----:B------:R-:W-:Y:S02]  /*11b0*/  IMAD.MOV.U32 R16, RZ, RZ, -0x1 ;  /* 0xffffffffff107424 */ /* 0x000fe400078e00ff */
[----:B------:R-:W-:Y:S02]  /*11c0*/  IMAD.MOV.U32 R17, RZ, RZ, -0x1 ;  /* 0xffffffffff117424 */ /* 0x000fe400078e00ff */
[----:B------:R-:W-:Y:S01]  /*11d0*/  IMAD.MOV.U32 R18, RZ, RZ, -0x1 ;  /* 0xffffffffff127424 */ /* 0x000fe200078e00ff */
[----:B--2---:R-:W-:Y:S01]  /*11e0*/  ISETP.NE.OR P1, PT, R0, RZ, !P1 ;  /* 0x000000ff0000720c */ /* 0x004fe20004f25670 */
[----:B------:R-:W-:-:S12]  /*11f0*/  IMAD.U32 R0, RZ, RZ, UR9 ;  /* 0x00000009ff007e24 */ /* 0x000fd8000f8e00ff */
[----:B------:R-:W-:Y:S01]  /*1200*/  VOTEU.ALL UP5, P1 ;  /* 0x00000000003f7886 */ /* 0x000fe200008a0000 */
[----:B------:R-:W-:-:S04]  /*1210*/  VOTEU.ALL UP6, P1 ;  /* 0x00000000003f7886 */ /* 0x000fc800008c0000 */
[----:B------:R-:W1:Y:S01]  /*1220*/  @!UP5 S2UR UR11, SR_CgaCtaId ;  /* 0x00000000000bd9c3 */ /* 0x000e620000008800 */
[----:B------:R-:W-:Y:S01]  /*1230*/  @!UP5 UMOV UR6, 0x400 ;  /* 0x000004000006d882 */ /* 0x000fe20000000000 */
[----:B------:R-:W-:-:S04]  /*1240*/  @!UP5 UIADD3 UR4, -UR4, 0x100000, URZ ;  /* 0x001000000404d890 */ /* 0x000fc8000fffe13f */
[----:B------:R-:W-:Y:S02]  /*1250*/  @!UP5 USHF.L.U32 UR5, UR4, 0xb, URZ ;  /* 0x0000000b0405d899 */ /* 0x000fe4000800063f */
[----:B------:R-:W-:Y:S02]  /*1260*/  @!UP5 USHF.L.U32 UR4, UR4, 0x1, URZ ;  /* 0x000000010404d899 */ /* 0x000fe4000800063f */
[----:B-1----:R-:W-:Y:S01]  /*1270*/  @!UP5 ULEA UR6, UR11, UR6, 0x18 ;  /* 0x000000060b06d291 */ /* 0x002fe2000f8ec03f */
[----:B------:R-:W-:Y:S01]  /*1280*/  VOTEU.ALL UP5, P1 ;  /* 0x00000000003f7886 */ /* 0x000fe200008a0000 */
[----:B---3--:R-:W-:Y:S01]  /*1290*/  ISETP.LE.U32.AND P1, PT, R14, UR10, PT ;  /* 0x0000000a0e007c0c */ /* 0x008fe2000bf23070 */
[----:B------:R-:W-:-:S03]  /*12a0*/  UMOV UR11, URZ ;  /* 0x0000003f000b7c82 */ /* 0x000fc60008000000 */
[----:B------:R-:W-:Y:S01]  /*12b0*/  ISETP.GE.U32.AND.EX P1, PT, R0, R15, PT, P1 ;  /* 0x0000000f0000720c */ /* 0x000fe20003f26110 */
[----:B------:R-:W1:Y:S05]  /*12c0*/  FENCE.VIEW.ASYNC.S ;  /* 0x00000000000073c6 */ /* 0x000e6a0000000000 */
[----:B-1----:R-:W4:Y:S01]  /*12d0*/  @!UP5 SYNCS.EXCH.64 URZ, [UR6+0x38540], UR4 ;  /* 0x03854004063fd5b2 */ /* 0x002f220008000100 */
[----:B------:R1:W4:Y:S01]  /*12e0*/  @!UP6 SYNCS.EXCH.64 URZ, [UR6+0x38548], UR4 ;  /* 0x03854804063fe5b2 */ /* 0x0003220008000100 */
[----:B------:R-:W-:Y:S01]  /*12f0*/  NOP ;  /* 0x0000000000007918 */ /* 0x000fe20000000000 */
[----:B-1----:R-:W-:Y:S01]  /*1300*/  ULDC.U8 UR4, c[0x0][0x900] ;  /* 0x0002400000047ab9 */ /* 0x002fe20000000000 */
[----:B------:R-:W-:Y:S01]  /*1310*/  UMOV UR6, URZ ;  /* 0x0000003f00067c82 */ /* 0x000fe20008000000 */
[----:B----4-:R-:W-:Y:S01]  /*1320*/  BAR.SYNC.DEFER_BLOCKING 0x0 ;  /* 0x0000000000007b1d */ /* 0x010fe20000010000 */
[----:B------:R-:W-:-:S04]  /*1330*/  ISETP.NE.AND P2, PT, RZ, UR4, PT ;  /* 0x00000004ff007c0c */ /* 0x000fc8000bf45270 */
[----:B------:R-:W-:Y:S01]  /*1340*/  P2R R20, PR, RZ, 0x4 ;  /* 0x00000004ff147803 */ /* 0x000fe20000000000 */
[----:B------:R-:W-:Y:S01]  /*1350*/  UMOV UR5, URZ ;  /* 0x0000003f00057c82 */ /* 0x000fe20008000000 */
[----:B------:R-:W-:-:S07]  /*1360*/  UMOV UR4, URZ ;  /* 0x0000003f00047c82 */ /* 0x000fce0008000000 */
[----:B------:R-:W-:Y:S05]  /*1370*/  @P2 BRA P1, `(.L_x_6) ;  /* 0x0000001400f42947 */ /* 0x000fea0000800000 */
[----:B------:R-:W-:Y:S01]  /*1380*/  IMAD.U32 R15, RZ, RZ, UR9 ;  /* 0x00000009ff0f7e24 */ /* 0x000fe2000f8e00ff */
[----:B------:R-:W-:Y:S01]  /*1390*/  ISETP.LE.U32.AND P1, PT, R6, UR10, PT ;  /* 0x0000000a06007c0c */ /* 0x000fe2000bf23070 */
[----:B------:R-:W-:Y:S01]  /*13a0*/  UMOV UR5, URZ ;  /* 0x0000003f00057c82 */ /* 0x000fe20008000000 */
[----:B------:R-:W-:Y:S01]  /*13b0*/  UMOV UR4, URZ ;  /* 0x0000003f00047c82 */ /* 0x000fe20008000000 */
[----:B------:R-:W-:Y:S01]  /*13c0*/  UMOV UR11, URZ ;  /* 0x0000003f000b7c82 */ /* 0x000fe20008000000 */
[----:B------:R-:W-:Y:S01]  /*13d0*/  ISETP.GE.U32.AND.EX P1, PT, R15, R7, PT, P1 ;  /* 0x000000070f00720c */ /* 0x000fe20003f26110 */
[----:B------:R-:W-:-:S12]  /*13e0*/  UMOV UR6, URZ ;  /* 0x0000003f00067c82 */ /* 0x000fd80008000000 */
[----:B------:R-:W-:Y:S05]  /*13f0*/  @!P1 BRA `(.L_x_7) ;  /* 0x0000001000c09947 */ /* 0x000fea0003800000 */
[----:B------:R-:W-:Y:S01]  /*1400*/  VIADD R2, R34, 0x20 ;  /* 0x0000002022027836 */ /* 0x000fe20000000000 */
[----:B-----5:R-:W-:Y:S01]  /*1410*/  MOV R12, R8 ;  /* 0x00000008000c7202 */ /* 0x020fe20000000f00 */
[----:B------:R-:W-:Y:S02]  /*1420*/  IMAD.MOV.U32 R0, RZ, RZ, R34 ;  /* 0x000000ffff007224 */ /* 0x000fe400078e0022 */
[----:B------:R-:W-:Y:S01]  /*1430*/  IMAD.MOV.U32 R17, RZ, RZ, R9 ;  /* 0x000000ffff117224 */ /* 0x000fe200078e0009 */
[----:B------:R-:W-:-:S13]  /*1440*/  ISETP.GE.AND P1, PT, R2, R3, PT ;  /* 0x000000030200720c */ /* 0x000fda0003f26270 */
[----:B------:R-:W1:Y:S01]  /*1450*/  @!P1 LDC.64 R14, c[0x0][0x918] ;  /* 0x00024600ff0e9b82 */ /* 0x000e620000000a00 */
[----:B------:R-:W-:Y:S01]  /*1460*/  @!P1 VIADD R7, R0, 0x20 ;  /* 0x0000002000079836 */ /* 0x000fe20000000000 */
[----:B------:R-:W-:Y:S02]  /*1470*/  UIADD3 UR16, UP5, UR16, -0x1, URZ ;  /* 0xffffffff10107890 */ /* 0x000fe4000ffbe03f */
[----:B------:R-:W-:Y:S01]  /*1480*/  UIADD3 UR14, UP6, UR14, -0x1, URZ ;  /* 0xffffffff0e0e7890 */ /* 0x000fe2000ffde03f */
[----:B------:R-:W-:Y:S01]  /*1490*/  BSSY B0, `(.L_x_8) ;  /* 0x000004f000007945 */ /* 0x000fe20003800000 */
[----:B------:R-:W-:Y:S01]  /*14a0*/  UIADD3.X UR17, UR17, -0x1, URZ, UP5, !UPT ;  /* 0xffffffff11117890 */ /* 0x000fe2000affe43f */
[----:B-1----:R-:W-:-:S05]  /*14b0*/  @!P1 IMAD.WIDE R14, R7, 0xc, R14 ;  /* 0x0000000c070e9825 */ /* 0x002fca00078e020e */
[----:B------:R1:W5:Y:S04]  /*14c0*/  @!P1 LDG.E R8, desc[UR56][R14.64] ;  /* 0x000000380e089981 */ /* 0x000368000c1e1900 */
[----:B------:R1:W5:Y:S01]  /*14d0*/  @!P1 LDG.E R9, desc[UR56][R14.64+0x4] ;  /* 0x000004380e099981 */ /* 0x000362000c1e1900 */
[----:B------:R-:W-:Y:S01]  /*14e0*/  ISETP.GE.AND P1, PT, R0, R3, PT ;  /* 0x000000030000720c */ /* 0x000fe20003f26270 */
[----:B------:R-:W-:Y:S01]  /*14f0*/  UIADD3.X UR15, UR15, -0x1, URZ, UP6, !UPT ;  /* 0xffffffff0f0f7890 */ /* 0x000fe2000b7fe43f */
[----:B------:R-:W-:Y:S01]  /*1500*/  CS2R R6, SRZ ;  /* 0x0000000000067805 */ /* 0x000fe2000001ff00 */
[----:B------:R-:W-:Y:S01]  /*1510*/  UIADD3 UR4, UR8, -0x1, URZ ;  /* 0xffffffff08047890 */ /* 0x000fe2000fffe03f */
[----:B------:R-:W-:Y:S01]  /*1520*/  IMAD.MOV.U32 R27, RZ, RZ, 0x7fffffff ;  /* 0x7fffffffff1b7424 */ /* 0x000fe200078e00ff */
[----:B------:R-:W-:Y:S01]  /*1530*/  UIADD3 UR5, UR7, -0x1, URZ ;  /* 0xffffffff07057890 */ /* 0x000fe2000fffe03f */
[----:B------:R-:W-:-:S07]  /*1540*/  IMAD.MOV.U32 R29, RZ, RZ, RZ ;  /* 0x000000ffff1d7224 */ /* 0x000fce00078e00ff */
[----:B-1----:R-:W-:Y:S05]  /*1550*/  @P1 BRA `(.L_x_9) ;  /* 0x0000000400081947 */ /* 0x002fea0003800000 */
[----:B------:R-:W-:Y:S02]  /*1560*/  PLOP3.LUT P3, PT, PT, PT, UP0, 0x80, 0x0 ;  /* 0x000000000000781c */ /* 0x000fe40003f6f008 */
[C---:B------:R-:W-:Y:S02]  /*1570*/  IADD3 R21, P2, R17.reuse, UR16, RZ ;  /* 0x0000001011157c10 */ /* 0x040fe4000ff5e0ff */
[C---:B------:R-:W-:Y:S02]  /*1580*/  IADD3 R23, P1, R12.reuse, UR14, RZ ;  /* 0x0000000e0c177c10 */ /* 0x040fe4000ff3e0ff */
[----:B------:R-:W-:Y:S02]  /*1590*/  LEA.HI.X.SX32 R22, R17, UR17, 0x1, P2 ;  /* 0x0000001111167c11 */ /* 0x000fe400090f0eff */
[----:B------:R-:W-:-:S05]  /*15a0*/  LEA.HI.X.SX32 R12, R12, UR15, 0x1, P1 ;  /* 0x0000000f0c0c7c11 */ /* 0x000fca00088f0eff */
[----:B------:R-:W-:Y:S05]  /*15b0*/  @!P3 BRA `(.L_x_10) ;  /* 0x000000000030b947 */ /* 0x000fea0003800000 */
[----:B------:R-:W-:Y:S02]  /*15c0*/  ULDC UR6, c[0x0][0x8dc] ;  /* 0x0002370000067ab9 */ /* 0x000fe40000000800 */
[----:B------:R-:W-:-:S05]  /*15d0*/  IADD3 R17, P1, R23, UR6, RZ ;  /* 0x0000000617117c10 */ /* 0x000fca000ff3e0ff */
[----:B------:R-:W-:-:S04]  /*15e0*/  IMAD.X R23, RZ, RZ, R12, P1 ;  /* 0x000000ffff177224 */ /* 0x000fc800008e060c */
[----:B------:R-:W-:-:S04]  /*15f0*/  IMAD.WIDE.U32 R4, R23, UR20, RZ ;  /* 0x0000001417047c25 */ /* 0x000fc8000f8e00ff */
[----:B------:R-:W-:-:S04]  /*1600*/  IMAD.WIDE.U32 R14, P1, R17, UR21, R4 ;  /* 0x00000015110e7c25 */ /* 0x000fc8000f820004 */
[----:B------:R-:W-:-:S04]  /*1610*/  IMAD.WIDE.U32 R4, R17, UR20, RZ ;  /* 0x0000001411047c25 */ /* 0x000fc8000f8e00ff */
[----:B------:R-:W-:Y:S01]  /*1620*/  IMAD.X R19, RZ, RZ, RZ, P1 ;  /* 0x000000ffff137224 */ /* 0x000fe200008e06ff */
[----:B------:R-:W-:Y:S01]  /*1630*/  IADD3 RZ, P1, R5, R14, RZ ;  /* 0x0000000e05ff7210 */ /* 0x000fe20007f3e0ff */
[----:B------:R-:W-:-:S04]  /*1640*/  IMAD.MOV.U32 R18, RZ, RZ, R15 ;  /* 0x000000ffff127224 */ /* 0x000fc800078e000f */
[----:B------:R-:W-:-:S04]  /*1650*/  IMAD.WIDE.U32.X R4, R23, UR21, R18, P1 ;  /* 0x0000001517047c25 */ /* 0x000fc800088e0412 */
[----:B------:R-:W-:Y:S02]  /*1660*/  IMAD.MOV.U32 R23, RZ, RZ, R4 ;  /* 0x000000ffff177224 */ /* 0x000fe400078e0004 */
[----:B------:R-:W-:-:S07]  /*1670*/  IMAD.MOV.U32 R12, RZ, RZ, R5 ;  /* 0x000000ffff0c7224 */ /* 0x000fce00078e0005 */
.L_x_10:
        /* <DEDUP_REMOVED lines=11> */
[----:B------:R-:W-:Y:S01]  /*1730*/  IMAD.MOV.U32 R21, RZ, RZ, R4 ;  /* 0x000000ffff157224 */ /* 0x000fe200078e0004 */
[----:B------:R-:W-:-:S07]  /*1740*/  MOV R22, R5 ;  /* 0x0000000500167202 */ /* 0x000fce0000000f00 */
.L_x_11:
[----:B------:R-:W-:Y:S02]  /*1750*/  SHF.R.U64 R5, R23, UR18, R12 ;  /* 0x0000001217057c19 */ /* 0x000fe4000800120c */
[----:B------:R-:W-:-:S03]  /*1760*/  SHF.R.U64 R4, R21, UR28, R22 ;  /* 0x0000001c15047c19 */ /* 0x000fc60008001216 */
[----:B------:R-:W-:Y:S02]  /*1770*/  VIADD R17, R5, UR4 ;  /* 0x0000000405117c36 */ /* 0x000fe40008000000 */
[----:B------:R-:W-:-:S03]  /*1780*/  VIADD R14, R4, UR5 ;  /* 0x00000005040e7c36 */ /* 0x000fc60008000000 */
[----:B------:R-:W-:Y:S02]  /*1790*/  IABS R15, R17 ;  /* 0x00000011000f7213 */ /* 0x000fe40000000000 */
[----:B------:R-:W-:-:S03]  /*17a0*/  IABS R12, R14 ;  /* 0x0000000e000c7213 */ /* 0x000fc60000000000 */
[----:B------:R-:W-:-:S04]  /*17b0*/  IMAD.HI.U32 R4, R15, UR13, RZ ;  /* 0x0000000d0f047c27 */ /* 0x000fc8000f8e00ff */
[----:B------:R-:W-:-:S04]  /*17c0*/  IMAD.HI.U32 R5, R12, UR19, RZ ;  /* 0x000000130c057c27 */ /* 0x000fc8000f8e00ff */
[----:B------:R-:W-:Y:S02]  /*17d0*/  IMAD R4, R4, UR29, R15 ;  /* 0x0000001d04047c24 */ /* 0x000fe4000f8e020f */
[----:B------:R-:W-:Y:S02]  /*17e0*/  IMAD R5, R5, UR30, R12 ;  /* 0x0000001e05057c24 */ /* 0x000fe4000f8e020c */
[----:B------:R-:W-:Y:S01]  /*17f0*/  IMAD.U32 R15, RZ, RZ, UR31 ;  /* 0x0000001fff0f7e24 */ /* 0x000fe2000f8e00ff */
[----:B------:R-:W-:Y:S01]  /*1800*/  ISETP.LT.U32.AND P1, PT, R4, UR27, PT ;  /* 0x0000001b04007c0c */ /* 0x000fe2000bf21070 */
[----:B------:R-:W-:Y:S01]  /*1810*/  IMAD.U32 R12, RZ, RZ, UR32 ;  /* 0x00000020ff0c7e24 */ /* 0x000fe2000f8e00ff */
[----:B------:R-:W-:-:S11]  /*1820*/  ISETP.LT.U32.AND P2, PT, R5, UR26, PT ;  /* 0x0000001a05007c0c */ /* 0x000fd6000bf41070 */
[----:B------:R-:W-:Y:S01]  /*1830*/  @!P1 VIADD R4, R4, -UR27 ;  /* 0x8000001b04049c36 */ /* 0x000fe20008000000 */
[----:B------:R-:W-:Y:S01]  /*1840*/  ISETP.GE.AND P1, PT, R14, RZ, PT ;  /* 0x000000ff0e00720c */ /* 0x000fe20003f26270 */
[----:B------:R-:W-:Y:S01]  /*1850*/  @!P2 VIADD R5, R5, -UR26 ;  /* 0x8000001a0505ac36 */ /* 0x000fe20008000000 */
[----:B------:R-:W-:Y:S02]  /*1860*/  ISETP.GE.AND P2, PT, R17, RZ, PT ;  /* 0x000000ff1100720c */ /* 0x000fe40003f46270 */
[----:B------:R-:W-:Y:S02]  /*1870*/  ISETP.LT.U32.AND P3, PT, R4, UR27, PT ;  /* 0x0000001b04007c0c */ /* 0x000fe4000bf61070 */
[----:B------:R-:W-:-:S11]  /*1880*/  ISETP.LT.U32.AND P4, PT, R5, UR26, PT ;  /* 0x0000001a05007c0c */ /* 0x000fd6000bf81070 */
[----:B------:R-:W-:Y:S01]  /*1890*/  @!P3 VIADD R4, R4, -UR27 ;  /* 0x8000001b0404bc36 */ /* 0x000fe20008000000 */
[----:B------:R-:W-:Y:S01]  /*18a0*/  PLOP3.LUT P3, PT, PT, PT, UP4, 0x80, 0x0 ;  /* 0x000000000000781c */ /* 0x000fe20003f6f048 */
[----:B------:R-:W-:Y:S01]  /*18b0*/  @!P4 VIADD R5, R5, -UR26 ;  /* 0x8000001a0505cc36 */ /* 0x000fe20008000000 */
[----:B------:R-:W-:Y:S01]  /*18c0*/  PLOP3.LUT P4, PT, PT, PT, UP2, 0x80, 0x0 ;  /* 0x000000000000781c */ /* 0x000fe20003f8f028 */
[----:B------:R-:W-:Y:S02]  /*18d0*/  @!P2 IMAD.MOV R4, RZ, RZ, -R4 ;  /* 0x000000ffff04a224 */ /* 0x000fe400078e0a04 */
[----:B------:R-:W-:Y:S01]  /*18e0*/  @!P1 IMAD.MOV R5, RZ, RZ, -R5 ;  /* 0x000000ffff059224 */ /* 0x000fe200078e0a05 */
[----:B------:R-:W-:Y:S02]  /*18f0*/  PLOP3.LUT P1, PT, PT, PT, UP3, 0x80, 0x0 ;  /* 0x000000000000781c */ /* 0x000fe40003f2f038 */
[----:B------:R-:W-:Y:S02]  /*1900*/  SEL R4, R15, R4, !P3 ;  /* 0x000000040f047207 */ /* 0x000fe40005800000 */
[----:B------:R-:W-:-:S03]  /*1910*/  SEL R5, R12, R5, !P4 ;  /* 0x000000050c057207 */ /* 0x000fc60006000000 */
[----:B------:R-:W-:Y:S02]  /*1920*/  IMAD.IADD R12, R17, 0x1, -R4 ;  /* 0x00000001110c7824 */ /* 0x000fe400078e0a04 */
[----:B------:R-:W-:-:S04]  /*1930*/  IMAD.IADD R5, R14, 0x1, -R5 ;  /* 0x000000010e057824 */ /* 0x000fc800078e0a05 */
[----:B------:R-:W-:Y:S01]  /*1940*/  IMAD R27, R12, R5, RZ ;  /* 0x000000050c1b7224 */ /* 0x000fe200078e02ff */
[----:B------:R-:W-:-:S04]  /*1950*/  SEL R4, R5, R12, !P1 ;  /* 0x0000000c05047207 */ /* 0x000fc80004800000 */
[----:B------:R-:W-:Y:S02]  /*1960*/  SHF.R.S32.HI R5, RZ, 0x1f, R4 ;  /* 0x0000001fff057819 */ /* 0x000fe40000011404 */
[----:B------:R-:W-:-:S07]  /*1970*/  SHF.R.S32.HI R29, RZ, 0x1f, R27 ;  /* 0x0000001fff1d7819 */ /* 0x000fce000001141b */
.L_x_9:
[----:B------:R-:W-:Y:S05]  /*1980*/  BSYNC B0 ;  /* 0x0000000000007941 */ /* 0x000fea0003800000 */
.L_x_8:
[----:B------:R-:W1:Y:S01]  /*1990*/  SHFL.UP PT, R14, R27, 0x1, RZ ;  /* 0x042000001b0e7989 */ /* 0x000e6200000e00ff */
[C---:B------:R-:W-:Y:S02]  /*19a0*/  ISETP.NE.AND P2, PT, R34.reuse, RZ, PT ;  /* 0x000000ff2200720c */ /* 0x040fe40003f45270 */
[C---:B------:R-:W-:Y:S01]  /*19b0*/  ISETP.GE.U32.AND P3, PT, R34.reuse, 0x2, PT ;  /* 0x000000022200780c */ /* 0x040fe20003f66070 */
[----:B------:R-:W2:Y:S01]  /*19c0*/  SHFL.UP PT, R12, R29, 0x1, RZ ;  /* 0x042000001d0c7989 */ /* 0x000ea200000e00ff */
[C---:B------:R-:W-:Y:S02]  /*19d0*/  ISETP.GE.U32.AND P4, PT, R34.reuse, 0x4, PT ;  /* 0x000000042200780c */ /* 0x040fe40003f86070 */
[C---:B------:R-:W-:Y:S02]  /*19e0*/  ISETP.GE.U32.AND P5, PT, R34.reuse, 0x8, PT ;  /* 0x000000082200780c */ /* 0x040fe40003fa6070 */
[----:B------:R-:W-:Y:S02]  /*19f0*/  ISETP.GE.U32.AND P6, PT, R34, 0x10, PT ;  /* 0x000000102200780c */ /* 0x000fe40003fc6070 */
[----:B-1----:R-:W-:-:S02]  /*1a00*/  SEL R14, R14, RZ, P2 ;  /* 0x000000ff0e0e7207 */ /* 0x002fc40001000000 */
[----:B--2---:R-:W-:Y:S02]  /*1a10*/  SEL R12, R12, RZ, P2 ;  /* 0x000000ff0c0c7207 */ /* 0x004fe40001000000 */
[----:B------:R-:W-:-:S04]  /*1a20*/  IADD3 R19, P1, R14, R27, RZ ;  /* 0x0000001b0e137210 */ /* 0x000fc80007f3e0ff */
[----:B------:R-:W-:Y:S01]  /*1a30*/  IADD3.X R21, R12, R29, RZ, P1, !PT ;  /* 0x0000001d0c157210 */ /* 0x000fe20000ffe4ff */
[----:B------:R-:W1:Y:S04]  /*1a40*/  SHFL.UP PT, R14, R19, 0x2, RZ ;  /* 0x04400000130e7989 */ /* 0x000e6800000e00ff */
[----:B------:R-:W2:Y:S01]  /*1a50*/  SHFL.UP PT, R12, R21, 0x2, RZ ;  /* 0x04400000150c7989 */ /* 0x000ea200000e00ff */
[----:B-1----:R-:W-:-:S04]  /*1a60*/  SEL R14, R14, RZ, P3 ;  /* 0x000000ff0e0e7207 */ /* 0x002fc80001800000 */
[----:B------:R-:W-:Y:S02]  /*1a70*/  IADD3 R15, P1, R14, R19, RZ ;  /* 0x000000130e0f7210 */ /* 0x000fe40007f3e0ff */
[----:B--2---:R-:W-:-:S03]  /*1a80*/  SEL R12, R12, RZ, P3 ;  /* 0x000000ff0c0c7207 */ /* 0x004fc60001800000 */
[----:B------:R-:W1:Y:S02]  /*1a90*/  SHFL.UP PT, R14, R15, 0x4, RZ ;  /* 0x048000000f0e7989 */ /* 0x000e6400000e00ff */
[----:B------:R-:W-:-:S05]  /*1aa0*/  IMAD.X R17, R12, 0x1, R21, P1 ;  /* 0x000000010c117824 */ /* 0x000fca00008e0615 */
        /* <DEDUP_REMOVED lines=15> */
[----:B--2---:R-:W-:-:S05]  /*1ba0*/  SEL R12, R12, RZ, P6 ;  /* 0x000000ff0c0c7207 */ /* 0x004fca0003000000 */
[----:B------:R-:W-:Y:S01]  /*1bb0*/  IMAD.X R19, R12, 0x1, R17, P1 ;  /* 0x000000010c137824 */ /* 0x000fe200008e0611 */
[----:B------:R-:W-:-:S04]  /*1bc0*/  ISETP.GT.U32.AND P1, PT, R18, UR10, PT ;  /* 0x0000000a12007c0c */ /* 0x000fc8000bf24070 */
[----:B------:R-:W-:-:S13]  /*1bd0*/  ISETP.GT.U32.AND.EX P1, PT, R19, UR9, PT, P1 ;  /* 0x0000000913007c0c */ /* 0x000fda000bf24110 */
[----:B------:R-:W-:-:S04]  /*1be0*/  VOTE.ANY R12, PT, P1 ;  /* 0x00000000000c7806 */ /* 0x000fc800008e0100 */
[----:B------:R-:W-:-:S13]  /*1bf0*/  ISETP.NE.AND P1, PT, R12, RZ, PT ;  /* 0x000000ff0c00720c */ /* 0x000fda0003f25270 */
[----:B------:R-:W-:Y:S05]  /*1c00*/  @P1 BRA `(.L_x_12) ;  /* 0x00000008006c1947 */ /* 0x000fea0003800000 */
[----:B------:R-:W1:Y:S01]  /*1c10*/  LDC R3, c[0x0][0x910] ;  /* 0x00024400ff037b82 */ /* 0x000e620000000800 */
[----:B------:R-:W-:Y:S01]  /*1c20*/  ULDC UR13, c[0x0][0x8f4] ;  /* 0x00023d00000d7ab9 */ /* 0x000fe20000000800 */
[----:B------:R-:W-:Y:S01]  /*1c30*/  ULDC UR6, c[0x0][0x8dc] ;  /* 0x0002370000067ab9 */ /* 0x000fe20000000800 */
[----:B------:R-:W-:Y:S01]  /*1c40*/  ULDC UR22, c[0x0][0x8d8] ;  /* 0x0002360000167ab9 */ /* 0x000fe20000000800 */
[----:B------:R-:W-:Y:S01]  /*1c50*/  ULDC UR23, c[0x0][0x8f0] ;  /* 0x00023c0000177ab9 */ /* 0x000fe20000000800 */
[----:B------:R-:W-:Y:S01]  /*1c60*/  ULDC.64 UR18, c[0x0][0x8d0] ;  /* 0x0002340000127ab9 */ /* 0x000fe20000000a00 */
[----:B------:R-:W-:-:S05]  /*1c70*/  ULDC.64 UR20, c[0x0][0x8e8] ;  /* 0x00023a0000147ab9 */ /* 0x000fca0000000a00 */
.L_x_17:
[----:B------:R-:W-:Y:S02]  /*1c80*/  IMAD.MOV.U32 R0, RZ, RZ, R2 ;  /* 0x000000ffff007224 */ /* 0x000fe400078e0002 */
[----:B------:R-:W-:Y:S02]  /*1c90*/  VIADD R2, R2, 0x20 ;  /* 0x0000002002027836 */ /* 0x000fe40000000000 */
[----:B-----5:R-:W-:Y:S02]  /*1ca0*/  IMAD.MOV.U32 R12, RZ, RZ, R8 ;  /* 0x000000ffff0c7224 */ /* 0x020fe400078e0008 */
[----:B------:R-:W-:Y:S01]  /*1cb0*/  IMAD.MOV.U32 R17, RZ, RZ, R9 ;  /* 0x000000ffff117224 */ /* 0x000fe200078e0009 */
[----:B-1----:R-:W-:-:S13]  /*1cc0*/  ISETP.GE.AND P1, PT, R2, R3, PT ;  /* 0x000000030200720c */ /* 0x002fda0003f26270 */
[----:B------:R-:W1:Y:S01]  /*1cd0*/  @!P1 LDC.64 R6, c[0x0][0x918] ;  /* 0x00024600ff069b82 */ /* 0x000e620000000a00 */
[----:B------:R-:W-:Y:S01]  /*1ce0*/  @!P1 VIADD R15, R0, 0x20 ;  /* 0x00000020000f9836 */ /* 0x000fe20000000000 */
[----:B------:R-:W-:Y:S01]  /*1cf0*/  BSSY B0, `(.L_x_13) ;  /* 0x0000065000007945 */ /* 0x000fe20003800000 */
[----:B------:R-:W-:Y:S02]  /*1d00*/  IMAD.MOV.U32 R27, RZ, RZ, 0x7fffffff ;  /* 0x7fffffffff1b7424 */ /* 0x000fe400078e00ff */
[----:B-1----:R-:W-:-:S05]  /*1d10*/  @!P1 IMAD.WIDE R14, R15, 0xc, R6 ;  /* 0x0000000c0f0e9825 */ /* 0x002fca00078e0206 */
[----:B------:R1:W5:Y:S04]  /*1d20*/  @!P1 LDG.E R8, desc[UR56][R14.64] ;  /* 0x000000380e089981 */ /* 0x000368000c1e1900 */
[----:B------:R1:W5:Y:S01]  /*1d30*/  @!P1 LDG.E R9, desc[UR56][R14.64+0x4] ;  /* 0x000004380e099981 */ /* 0x000362000c1e1900 */
[----:B------:R-:W-:Y:S01]  /*1d40*/  ISETP.GE.AND P1, PT, R0, R3, PT ;  /* 0x000000030000720c */ /* 0x000fe20003f26270 */
[----:B------:R-:W-:Y:S02]  /*1d50*/  IMAD.MOV.U32 R29, RZ, RZ, RZ ;  /* 0x000000ffff1d7224 */ /* 0x000fe400078e00ff */
[----:B------:R1:W2:Y:S04]  /*1d60*/  SHFL.IDX PT, R6, R19, 0x1f, 0x1f ;  /* 0x03e01f0013067f89 */ /* 0x0002a800000e0000 */
[----:B------:R1:W3:Y:S06]  /*1d70*/  SHFL.IDX PT, R7, R18, 0x1f, 0x1f ;  /* 0x03e01f0012077f89 */ /* 0x0002ec00000e0000 */
[----:B------:R-:W-:Y:S05]  /*1d80*/  @P1 BRA `(.L_x_14) ;  /* 0x00000004006c1947 */ /* 0x000fea0003800000 */
[----:B------:R-:W-:Y:S02]  /*1d90*/  IABS R25, R11 ;  /* 0x0000000b00197213 */ /* 0x000fe40000000000 */
[C---:B------:R-:W-:Y:S02]  /*1da0*/  IADD3 R21, P1, R12.reuse, UR14, RZ ;  /* 0x0000000e0c157c10 */ /* 0x040fe4000ff3e0ff */
[----:B------:R-:W4:Y:S02]  /*1db0*/  I2F.RP R4, R25 ;  /* 0x0000001900047306 */ /* 0x000f240000209400 */
[----:B------:R-:W-:Y:S02]  /*1dc0*/  LEA.HI.X.SX32 R22, R12, UR15, 0x1, P1 ;  /* 0x0000000f0c167c11 */ /* 0x000fe400088f0eff */
[----:B------:R-:W-:-:S04]  /*1dd0*/  IADD3 R12, P1, R17, UR16, RZ ;  /* 0x00000010110c7c10 */ /* 0x000fc8000ff3e0ff */
[----:B------:R-:W-:Y:S02]  /*1de0*/  LEA.HI.X.SX32 R17, R17, UR17, 0x1, P1 ;  /* 0x0000001111117c11 */ /* 0x000fe400088f0eff */
[----:B------:R-:W-:Y:S01]  /*1df0*/  PLOP3.LUT P1, PT, PT, PT, UP0, 0x80, 0x0 ;  /* 0x000000000000781c */ /* 0x000fe20003f2f008 */
[----:B----4-:R-:W4:Y:S02]  /*1e00*/  MUFU.RCP R4, R4 ;  /* 0x0000000400047308 */ /* 0x010f240000001000 */
[----:B----4-:R-:W-:-:S06]  /*1e10*/  VIADD R5, R4, 0xffffffe ;  /* 0x0ffffffe04057836 */ /* 0x010fcc0000000000 */
[----:B------:R-:W4:Y:S02]  /*1e20*/  F2I.FTZ.U32.TRUNC.NTZ R27, R5 ;  /* 0x00000005001b7305 */ /* 0x000f24000021f000 */
[----:B----4-:R-:W-:Y:S02]  /*1e30*/  IADD3 R24, RZ, -R27, RZ ;  /* 0x8000001bff187210 */ /* 0x010fe40007ffe0ff */
[----:B------:R-:W-:Y:S05]  /*1e40*/  @!P1 BRA `(.L_x_15) ;  /* 0x00000000002c9947 */ /* 0x000fea0003800000 */
[----:B------:R-:W-:-:S05]  /*1e50*/  IADD3 R21, P1, R21, UR6, RZ ;  /* 0x0000000615157c10 */ /* 0x000fca000ff3e0ff */
[----:B------:R-:W-:-:S04]  /*1e60*/  IMAD.X R23, RZ, RZ, R22, P1 ;  /* 0x000000ffff177224 */ /* 0x000fc800008e0616 */
[----:B------:R-:W-:-:S04]  /*1e70*/  IMAD.WIDE.U32 R4, R23, UR18, RZ ;  /* 0x0000001217047c25 */ /* 0x000fc8000f8e00ff */
[----:B-1----:R-:W-:-:S04]  /*1e80*/  IMAD.WIDE.U32 R14, P1, R21, UR19, R4 ;  /* 0x00000013150e7c25 */ /* 0x002fc8000f820004 */
[----:B------:R-:W-:-:S04]  /*1e90*/  IMAD.WIDE.U32 R4, R21, UR18, RZ ;  /* 0x0000001215047c25 */ /* 0x000fc8000f8e00ff */
[----:B------:R-:W-:Y:S01]  /*1ea0*/  IMAD.X R19, RZ, RZ, RZ, P1 ;  /* 0x000000ffff137224 */ /* 0x000fe200008e06ff */
[----:B------:R-:W-:Y:S01]  /*1eb0*/  IADD3 RZ, P1, R5, R14, RZ ;  /* 0x0000000e05ff7210 */ /* 0x000fe20007f3e0ff */
[----:B------:R-:W-:-:S04]  /*1ec0*/  IMAD.MOV.U32 R18, RZ, RZ, R15 ;  /* 0x000000ffff127224 */ /* 0x000fc800078e000f */
[----:B------:R-:W-:-:S04]  /*1ed0*/  IMAD.WIDE.U32.X R4, R23, UR19, R18, P1 ;  /* 0x0000001317047c25 */ /* 0x000fc800088e0412 */
[----:B------:R-:W-:Y:S02]  /*1ee0*/  IMAD.MOV.U32 R21, RZ, RZ, R4 ;  /* 0x000000ffff157224 */ /* 0x000fe400078e0004 */
[----:B------:R-:W-:-:S07]  /*1ef0*/  IMAD.MOV.U32 R22, RZ, RZ, R5 ;  /* 0x000000ffff167224 */ /* 0x000fce00078e0005 */
.L_x_15:
        /* <DEDUP_REMOVED lines=12> */
.L_x_16:
[----:B------:R-:W-:Y:S01]  /*1fc0*/  SHF.R.U64 R12, R12, UR23, R17 ;  /* 0x000000170c0c7c19 */ /* 0x000fe20008001211 */
[----:B------:R-:W-:Y:S01]  /*1fd0*/  IMAD.MOV.U32 R4, RZ, RZ, R24 ;  /* 0x000000ffff047224 */ /* 0x000fe200078e0018 */
[----:B------:R-:W-:Y:S02]  /*1fe0*/  IABS R5, R11 ;  /* 0x0000000b00057213 */ /* 0x000fe40000000000 */
[-C--:B-1----:R-:W-:Y:S01]  /*1ff0*/  IABS R18, R10.reuse ;  /* 0x0000000a00127213 */ /* 0x082fe20000000000 */
[----:B------:R-:W-:Y:S01]  /*2000*/  VIADD R15, R12, UR5 ;  /* 0x000000050c0f7c36 */ /* 0x000fe20008000000 */
[----:B------:R-:W-:Y:S01]  /*2010*/  IADD3 R17, RZ, -R5, RZ ;  /* 0x80000005ff117210 */ /* 0x000fe20007ffe0ff */
[----:B------:R-:W-:Y:S01]  /*2020*/  IMAD R12, R4, R25, RZ ;  /* 0x00000019040c7224 */ /* 0x000fe200078e02ff */
[----:B------:R-:W-:Y:S01]  /*2030*/  SHF.R.U64 R21, R21, UR22, R22 ;  /* 0x0000001615157c19 */ /* 0x000fe20008001216 */
[----:B------:R-:W-:Y:S01]  /*2040*/  IMAD.MOV.U32 R4, RZ, RZ, RZ ;  /* 0x000000ffff047224 */ /* 0x000fe200078e00ff */
[----:B------:R-:W-:Y:S01]  /*2050*/  IABS R14, R15 ;  /* 0x0000000f000e7213 */ /* 0x000fe20000000000 */
[----:B------:R-:W-:Y:S01]  /*2060*/  IMAD.MOV.U32 R5, RZ, RZ, R27 ;  /* 0x000000ffff057224 */ /* 0x000fe200078e001b */
[----:B------:R-:W-:Y:S01]  /*2070*/  IABS R23, R10 ;  /* 0x0000000a00177213 */ /* 0x000fe20000000000 */
[----:B------:R-:W-:-:S04]  /*2080*/  IMAD.HI.U32 R4, R27, R12, R4 ;  /* 0x0000000c1b047227 */ /* 0x000fc800078e0004 */
[----:B------:R-:W-:Y:S02]  /*2090*/  IMAD.MOV.U32 R12, RZ, RZ, R17 ;  /* 0x000000ffff0c7224 */ /* 0x000fe400078e0011 */
[----:B------:R-:W1:Y:S01]  /*20a0*/  I2F.RP R17, R18 ;  /* 0x0000001200117306 */ /* 0x000e620000209400 */
[----:B------:R-:W-:Y:S02]  /*20b0*/  IMAD.MOV.U32 R5, RZ, RZ, R14 ;  /* 0x000000ffff057224 */ /* 0x000fe400078e000e */
[----:B------:R-:W-:Y:S02]  /*20c0*/  VIADD R14, R21, UR4 ;  /* 0x00000004150e7c36 */ /* 0x000fe40008000000 */
[----:B------:R-:W-:-:S03]  /*20d0*/  IMAD.HI.U32 R4, R4, R5, RZ ;  /* 0x0000000504047227 */ /* 0x000fc600078e00ff */
[----:B------:R-:W-:Y:S01]  /*20e0*/  IABS R21, R14 ;  /* 0x0000000e00157213 */ /* 0x000fe20000000000 */
[----:B------:R-:W-:-:S05]  /*20f0*/  IMAD R12, R4, R12, R5 ;  /* 0x0000000c040c7224 */ /* 0x000fca00078e0205 */
[----:B------:R-:W-:Y:S01]  /*2100*/  ISETP.GT.U32.AND P1, PT, R25, R12, PT ;  /* 0x0000000c1900720c */ /* 0x000fe20003f24070 */
[----:B-1----:R-:W1:-:S12]  /*2110*/  MUFU.RCP R17, R17 ;  /* 0x0000001100117308 */ /* 0x002e580000001000 */
[----:B------:R-:W-:Y:S02]  /*2120*/  @!P1 IMAD.IADD R12, R12, 0x1, -R25 ;  /* 0x000000010c0c9824 */ /* 0x000fe400078e0a19 */
[----:B-1----:R-:W-:Y:S02]  /*2130*/  VIADD R4, R17, 0xffffffe ;  /* 0x0ffffffe11047836 */ /* 0x002fe40000000000 */
[----:B------:R-:W-:Y:S02]  /*2140*/  IMAD.MOV R17, RZ, RZ, -R23 ;  /* 0x000000ffff117224 */ /* 0x000fe400078e0a17 */
[----:B------:R1:W4:Y:S02]  /*2150*/  F2I.FTZ.U32.TRUNC.NTZ R5, R4 ;  /* 0x0000000400057305 */ /* 0x000324000021f000 */
[----:B-1----:R-:W-:Y:S02]  /*2160*/  IMAD.MOV.U32 R4, RZ, RZ, RZ ;  /* 0x000000ffff047224 */ /* 0x002fe400078e00ff */
[----:B----4-:R-:W-:-:S04]  /*2170*/  IMAD.MOV R19, RZ, RZ, -R5 ;  /* 0x000000ffff137224 */ /* 0x010fc800078e0a05 */
[----:B------:R-:W-:-:S04]  /*2180*/  IMAD R19, R19, R18, RZ ;  /* 0x0000001213137224 */ /* 0x000fc800078e02ff */
[----:B------:R-:W-:-:S04]  /*2190*/  IMAD.HI.U32 R22, R5, R19, R4 ;  /* 0x0000001305167227 */ /* 0x000fc800078e0004 */
[----:B------:R-:W-:-:S04]  /*21a0*/  IMAD.MOV.U32 R5, RZ, RZ, R21 ;  /* 0x000000ffff057224 */ /* 0x000fc800078e0015 */
[----:B------:R-:W-:-:S04]  /*21b0*/  IMAD.HI.U32 R4, R22, R5, RZ ;  /* 0x0000000516047227 */ /* 0x000fc800078e00ff */
[----:B------:R-:W-:-:S05]  /*21c0*/  IMAD R5, R4, R17, R5 ;  /* 0x0000001104057224 */ /* 0x000fca00078e0205 */
[----:B------:R-:W-:-:S13]  /*21d0*/  ISETP.GT.U32.AND P1, PT, R18, R5, PT ;  /* 0x000000051200720c */ /* 0x000fda0003f24070 */
[----:B------:R-:W-:Y:S01]  /*21e0*/  @!P1 IMAD.IADD R5, R5, 0x1, -R18 ;  /* 0x0000000105059824 */ /* 0x000fe200078e0a12 */
[----:B------:R-:W-:-:S13]  /*21f0*/  ISETP.GT.U32.AND P1, PT, R25, R12, PT ;  /* 0x0000000c1900720c */ /* 0x000fda0003f24070 */
[----:B------:R-:W-:Y:S02]  /*2200*/  @!P1 IADD3 R12, R12, -R25, RZ ;  /* 0x800000190c0c9210 */ /* 0x000fe40007ffe0ff */
[----:B------:R-:W-:-:S03]  /*2210*/  ISETP.GT.U32.AND P1, PT, R18, R5, PT ;  /* 0x000000051200720c */ /* 0x000fc60003f24070 */
[----:B------:R-:W-:-:S10]  /*2220*/  IMAD.MOV.U32 R4, RZ, RZ, R12 ;  /* 0x000000ffff047224 */ /* 0x000fd400078e000c */
[----:B------:R-:W-:Y:S01]  /*2230*/  @!P1 IMAD.IADD R5, R5, 0x1, -R18 ;  /* 0x0000000105059824 */ /* 0x000fe200078e0a12 */
[----:B------:R-:W-:-:S13]  /*2240*/  ISETP.GE.AND P1, PT, R15, RZ, PT ;  /* 0x000000ff0f00720c */ /* 0x000fda0003f26270 */
[----:B------:R-:W-:Y:S01]  /*2250*/  @!P1 IMAD.MOV R4, RZ, RZ, -R4 ;  /* 0x000000ffff049224 */ /* 0x000fe200078e0a04 */
[----:B------:R-:W-:-:S13]  /*2260*/  ISETP.GE.AND P1, PT, R14, RZ, PT ;  /* 0x000000ff0e00720c */ /* 0x000fda0003f26270 */
[----:B------:R-:W-:Y:S01]  /*2270*/  @!P1 IMAD.MOV R5, RZ, RZ, -R5 ;  /* 0x000000ffff059224 */ /* 0x000fe200078e0a05 */
[----:B------:R-:W-:-:S13]  /*2280*/  ISETP.NE.AND P1, PT, RZ, UR7, PT ;  /* 0x00000007ff007c0c */ /* 0x000fda000bf25270 */
[----:B------:R-:W-:Y:S02]  /*2290*/  @!P1 LOP3.LUT R4, RZ, UR7, RZ, 0x33, !PT ;  /* 0x00000007ff049c12 */ /* 0x000fe4000f8e33ff */
[----:B------:R-:W-:-:S03]  /*22a0*/  ISETP.NE.AND P1, PT, RZ, UR8, PT ;  /* 0x00000008ff007c0c */ /* 0x000fc6000bf25270 */
[----:B------:R-:W-:-:S10]  /*22b0*/  IMAD.IADD R4, R15, 0x1, -R4 ;  /* 0x000000010f047824 */ /* 0x000fd400078e0a04 */
[----:B------:R-:W-:Y:S02]  /*22c0*/  @!P1 LOP3.LUT R5, RZ, UR8, RZ, 0x33, !PT ;  /* 0x00000008ff059c12 */ /* 0x000fe4000f8e33ff */
[----:B------:R-:W-:-:S03]  /*22d0*/  PLOP3.LUT P1, PT, PT, PT, UP3, 0x80, 0x0 ;  /* 0x000000000000781c */ /* 0x000fc60003f2f038 */
[----:B------:R-:W-:-:S04]  /*22e0*/  IMAD.IADD R5, R14, 0x1, -R5 ;  /* 0x000000010e057824 */ /* 0x000fc800078e0a05 */
[CC--:B------:R-:W-:Y:S01]  /*22f0*/  IMAD R27, R4.reuse, R5.reuse, RZ ;  /* 0x00000005041b7224 */ /* 0x0c0fe200078e02ff */
[----:B------:R-:W-:-:S04]  /*2300*/  SEL R15, R4, R5, !P1 ;  /* 0x00000005040f7207 */ /* 0x000fc80004800000 */
[--C-:B------:R-:W-:Y:S01]  /*2310*/  SHF.R.S32.HI R5, RZ, 0x1f, R15.reuse ;  /* 0x0000001fff057819 */ /* 0x100fe2000001140f */
[----:B------:R-:W-:Y:S01]  /*2320*/  IMAD.MOV.U32 R4, RZ, RZ, R15 ;  /* 0x000000ffff047224 */ /* 0x000fe200078e000f */
[----:B------:R-:W-:-:S07]  /*2330*/  SHF.R.S32.HI R29, RZ, 0x1f, R27 ;  /* 0x0000001fff1d7819 */ /* 0x000fce000001141b */
.L_x_14:
[----:B------:R-:W-:Y:S05]  /*2340*/  BSYNC B0 ;  /* 0x0000000000007941 */ /* 0x000fea0003800000 */
.L_x_13:
[----:B-1----:R-:W1:Y:S04]  /*2350*/  SHFL.UP PT, R14, R27, 0x1, RZ ;  /* 0x042000001b0e7989 */ /* 0x002e6800000e00ff */
[----:B------:R-:W4:Y:S01]  /*2360*/  SHFL.UP PT, R12, R29, 0x1, RZ ;  /* 0x042000001d0c7989 */ /* 0x000f2200000e00ff */
[----:B-1----:R-:W-:Y:S02]  /*2370*/  SEL R14, R14, RZ, P2 ;  /* 0x000000ff0e0e7207 */ /* 0x002fe40001000000 */
[----:B----4-:R-:W-:Y:S02]  /*2380*/  SEL R12, R12, RZ, P2 ;  /* 0x000000ff0c0c7207 */ /* 0x010fe40001000000 */
[----:B------:R-:W-:-:S05]  /*2390*/  IADD3 R17, P1, R14, R27, RZ ;  /* 0x0000001b0e117210 */ /* 0x000fca0007f3e0ff */
[----:B------:R-:W-:Y:S01]  /*23a0*/  IMAD.X R25, R12, 0x1, R29, P1 ;  /* 0x000000010c197824 */ /* 0x000fe200008e061d */
[----:B------:R-:W1:Y:S04]  /*23b0*/  SHFL.UP PT, R14, R17, 0x2, RZ ;  /* 0x04400000110e7989 */ /* 0x000e6800000e00ff */
        /* <DEDUP_REMOVED lines=21> */
[----:B------:R-:W-:-:S04]  /*2510*/  IADD3 R14, P1, R14, R17, RZ ;  /* 0x000000110e0e7210 */ /* 0x000fc80007f3e0ff */
[----:B------:R-:W-:Y:S02]  /*2520*/  IADD3.X R15, R12, R19, RZ, P1, !PT ;  /* 0x000000130c0f7210 */ /* 0x000fe40000ffe4ff */
[----:B---3--:R-:W-:-:S05]  /*2530*/  IADD3 R18, P1, R14, R7, RZ ;  /* 0x000000070e127210 */ /* 0x008fca0007f3e0ff */
[----:B--2---:R-:W-:Y:S01]  /*2540*/  IMAD.X R19, R15, 0x1, R6, P1 ;  /* 0x000000010f137824 */ /* 0x004fe200008e0606 */
[----:B------:R-:W-:-:S04]  /*2550*/  ISETP.GT.U32.AND P1, PT, R18, UR10, PT ;  /* 0x0000000a12007c0c */ /* 0x000fc8000bf24070 */
[----:B------:R-:W-:-:S13]  /*2560*/  ISETP.GT.U32.AND.EX P1, PT, R19, UR9, PT, P1 ;  /* 0x0000000913007c0c */ /* 0x000fda000bf24110 */
[----:B------:R-:W-:-:S04]  /*2570*/  VOTE.ANY R12, PT, P1 ;  /* 0x00000000000c7806 */ /* 0x000fc800008e0100 */
[----:B------:R-:W-:-:S13]  /*2580*/  ISETP.NE.AND P1, PT, R12, RZ, PT ;  /* 0x000000ff0c00720c */ /* 0x000fda0003f25270 */
[----:B------:R-:W-:Y:S05]  /*2590*/  @!P1 BRA `(.L_x_17) ;  /* 0xfffffff400b89947 */ /* 0x000fea000383ffff */
[----:B------:R-:W-:Y:S02]  /*25a0*/  IMAD.MOV.U32 R18, RZ, RZ, R14 ;  /* 0x000000ffff127224 */ /* 0x000fe400078e000e */
[----:B------:R-:W-:-:S07]  /*25b0*/  IMAD.MOV.U32 R19, RZ, RZ, R15 ;  /* 0x000000ffff137224 */ /* 0x000fce00078e000f */
.L_x_12:
[----:B------:R-:W1:Y:S08]  /*25c0*/  BREV R12, R12 ;  /* 0x0000000c000c7301 */ /* 0x000e700000000000 */
[----:B-1----:R-:W1:Y:S02]  /*25d0*/  FLO.U32.SH R17, R12 ;  /* 0x0000000c00117300 */ /* 0x002e6400000e0400 */
[----:B-1----:R-:W1:Y:S02]  /*25e0*/  SHFL.IDX PT, R0, R0, R17, 0x1f ;  /* 0x00001f1100007589 */ /* 0x002e6400000e0000 */
[----:B-1----:R-:W-:-:S13]  /*25f0*/  R2UR UR6, R0 ;  /* 0x00000000000672ca */ /* 0x002fda00000e0000 */
[----:B------:R-:W-:-:S05]  /*2600*/  VIADD R2, R34, UR6 ;  /* 0x0000000622027c36 */ /* 0x000fca0008000000 */
[----:B------:R-:W-:-:S13]  /*2610*/  ISETP.GE.AND P1, PT, R2, R3, PT ;  /* 0x000000030200720c */ /* 0x000fda0003f26270 */
[----:B------:R-:W1:Y:S02]  /*2620*/  @!P1 LDC.64 R14, c[0x0][0x918] ;  /* 0x00024600ff0e9b82 */ /* 0x000e640000000a00 */
[----:B-1----:R-:W-:-:S05]  /*2630*/  @!P1 IMAD.WIDE R14, R2, 0xc, R14 ;  /* 0x0000000c020e9825 */ /* 0x002fca00078e020e */
[----:B-----5:R1:W5:Y:S04]  /*2640*/  @!P1 LDG.E R8, desc[UR56][R14.64] ;  /* 0x000000380e089981 */ /* 0x020368000c1e1900 */
[----:B------:R1:W5:Y:S01]  /*2650*/  @!P1 LDG.E R9, desc[UR56][R14.64+0x4] ;  /* 0x000004380e099981 */ /* 0x000362000c1e1900 */
[----:B------:R-:W-:-:S03]  /*2660*/  IADD3 R2, P1, P2, R18, R7, -R27 ;  /* 0x0000000712027210 */ /* 0x000fc60007a3e81b */
[----:B------:R-:W-:Y:S01]  /*2670*/  SHFL.IDX PT, R7, R29, R17, 0x1f ;  /* 0x00001f111d077589 */ /* 0x000fe200000e0000 */
[----:B------:R-:W-:-:S03]  /*2680*/  IADD3.X R18, R19, R6, ~R29, P1, P2 ;  /* 0x0000000613127210 */ /* 0x000fc60000fe4c1d */
[----:B------:R-:W2:Y:S04]  /*2690*/  SHFL.IDX PT, R2, R2, R17, 0x1f ;  /* 0x00001f1102027589 */ /* 0x000ea800000e0000 */
[----:B------:R-:W3:Y:S04]  /*26a0*/  SHFL.IDX PT, R18, R18, R17, 0x1f ;  /* 0x00001f1112127589 */ /* 0x000ee800000e0000 */
[----:B------:R1:W4:Y:S04]  /*26b0*/  SHFL.IDX PT, R6, R27, R17, 0x1f ;  /* 0x00001f111b067589 */ /* 0x00032800000e0000 */
[----:B------:R1:W1:Y:S04]  /*26c0*/  SHFL.IDX PT, R5, R5, R17, 0x1f ;  /* 0x00001f1105057589 */ /* 0x00026800000e0000 */
[----:B------:R1:W1:Y:S01]  /*26d0*/  SHFL.IDX PT, R4, R4, R17, 0x1f ;  /* 0x00001f1104047589 */ /* 0x00026200000e0000 */
[----:B--2---:R-:W-:-:S02]  /*26e0*/  R2UR UR5, R2 ;  /* 0x00000000020572ca */ /* 0x004fc400000e0000 */
[----:B---3--:R-:W-:-:S15]  /*26f0*/  R2UR UR4, R18 ;  /* 0x00000000120472ca */ /* 0x008fde00000e0000 */
.L_x_7:
[----:B------:R-:W-:Y:S01]  /*2700*/  ISETP.LE.AND P1, PT, R3, UR6, PT ;  /* 0x0000000603007c0c */ /* 0x000fe2000bf23270 */
[----:B-1----:R-:W-:Y:S02]  /*2710*/  IMAD.MOV.U32 R17, RZ, RZ, -0x1 ;  /* 0xffffffffff117424 */ /* 0x002fe400078e00ff */
[----:B------:R-:W-:-:S10]  /*2720*/  IMAD.MOV.U32 R18, RZ, RZ, -0x1 ;  /* 0xffffffffff127424 */ /* 0x000fd400078e00ff */
[----:B------:R-:W-:Y:S05]  /*2730*/  @P1 BRA `(.L_x_6) ;  /* 0x0000000400041947 */ /* 0x000fea0003800000 */
[----:B------:R-:W-:Y:S01]  /*2740*/  UIADD3 UR15, UP2, -UR5, UR10, URZ ;  /* 0x0000000a050f7290 */ /* 0x000fe2000ff5e13f */
[----:B------:R-:W1:Y:S01]  /*2750*/  S2UR UR18, SR_CTAID.Y ;  /* 0x00000000001279c3 */ /* 0x000e620000002600 */
[----:B------:R-:W-:Y:S01]  /*2760*/  ULDC UR17, c[0x0][0x8c0] ;  /* 0x0002300000117ab9 */ /* 0x000fe20000000800 */
[----:B------:R-:W-:Y:S01]  /*2770*/  ULDC UR20, c[0x0][0x8b0] ;  /* 0x00022c0000147ab9 */ /* 0x000fe20000000800 */
[----:B------:R-:W-:Y:S01]  /*2780*/  UIADD3.X UR11, ~UR4, UR9, URZ, UP2, !UPT ;  /* 0x00000009040b7290 */ /* 0x000fe200097fe53f */
[--C-:B------:R-:W-:Y:S01]  /*2790*/  SHF.R.U32.HI R23, RZ, UR20, R5.reuse ;  /* 0x00000014ff177c19 */ /* 0x100fe20008011605 */
[----:B------:R-:W-:Y:S01]  /*27a0*/  ULDC UR19, c[0x0][0x904] ;  /* 0x0002410000137ab9 */ /* 0x000fe20000000800 */
[----:B------:R-:W-:Y:S01]  /*27b0*/  ULDC UR13, c[0x0][0x8a8] ;  /* 0x00022a00000d7ab9 */ /* 0x000fe20000000800 */
[----:B------:R-:W-:Y:S01]  /*27c0*/  USHF.R.U32.HI UR16, URZ, UR17, UR11 ;  /* 0x000000113f107299 */ /* 0x000fe2000801160b */
[----:B------:R-:W-:Y:S01]  /*27d0*/  SHF.R.U64 R16, R4, UR20, R5 ;  /* 0x0000001404107c19 */ /* 0x000fe20008001205 */
[----:B------:R-:W-:-:S02]  /*27e0*/  USHF.R.U64 UR15, UR15, UR17, UR11 ;  /* 0x000000110f0f7299 */ /* 0x000fc4000800120b */
[----:B------:R-:W-:Y:S02]  /*27f0*/  USHF.R.U32.HI UR14, URZ, UR20, UR16 ;  /* 0x000000143f0e7299 */ /* 0x000fe40008011610 */
[----:B------:R-:W-:Y:S02]  /*2800*/  UIADD3 UR13, UR13, -0x1, URZ ;  /* 0xffffffff0d0d7890 */ /* 0x000fe4000fffe03f */
[----:B------:R-:W-:Y:S02]  /*2810*/  USHF.R.U32.HI UR21, URZ, UR19, UR14 ;  /* 0x000000133f157299 */ /* 0x000fe4000801160e */
[----:B------:R-:W-:Y:S02]  /*2820*/  USHF.R.U64 UR16, UR15, UR20, UR16 ;  /* 0x000000140f107299 */ /* 0x000fe40008001210 */
[----:B------:R-:W-:Y:S02]  /*2830*/  ULOP3.LUT UR15, UR15, UR13, URZ, 0xc0, !UPT ;  /* 0x0000000d0f0f7292 */ /* 0x000fe4000f8ec03f */
[----:B------:R-:W-:Y:S01]  /*2840*/  LOP3.LUT R0, R23, UR21, RZ, 0xfc, !PT ;  /* 0x0000001517007c12 */ /* 0x000fe2000f8efcff */
[----:B------:R-:W-:-:S02]  /*2850*/  USHF.R.U64 UR14, UR16, UR19, UR14 ;  /* 0x00000013100e7299 */ /* 0x000fc4000800120e */
[----:B-1----:R-:W-:Y:S01]  /*2860*/  USEL UR11, UR40, UR18, !UP3 ;  /* 0x00000012280b7287 */ /* 0x002fe2000d800000 */
[----:B------:R-:W-:-:S13]  /*2870*/  ISETP.NE.U32.AND P1, PT, R0, RZ, PT ;  /* 0x000000ff0000720c */ /* 0x000fda0003f25070 */
[----:B------:R-:W-:Y:S05]  /*2880*/  @!P1 BRA `(.L_x_18) ;  /* 0x0000000000149947 */ /* 0x000fea0003800000 */
[----:B------:R-:W-:-:S07]  /*2890*/  MOV R12, 0x28b0 ;  /* 0x000028b0000c7802 */ /* 0x000fce0000000f00 */
[----:B----45:R-:W-:Y:S05]  /*28a0*/  CALL.REL.NOINC `($__internal_0_$__cuda_sm20_div_u64) ;  /* 0x000000c800a87944 */ /* 0x030fea0003c00000 */
[----:B------:R-:W-:-:S04]  /*28b0*/  IMAD.MOV R12, RZ, RZ, -R0 ;  /* 0x000000ffff0c7224 */ /* 0x000fc800078e0a00 */
[----:B------:R-:W-:Y:S01]  /*28c0*/  IMAD R12, R16, R12, UR14 ;  /* 0x0000000e100c7e24 */ /* 0x000fe2000f8e020c */
[----:B------:R-:W-:Y:S06]  /*28d0*/  BRA `(.L_x_19) ;  /* 0x0000000000507947 */ /* 0x000fec0003800000 */
.L_x_18:
[----:B------:R-:W1:Y:S01]  /*28e0*/  I2F.U32.RP R0, R16 ;  /* 0x0000001000007306 */ /* 0x000e620000209000 */
[----:B------:R-:W-:-:S07]  /*28f0*/  ISETP.NE.U32.AND P3, PT, R16, RZ, PT ;  /* 0x000000ff1000720c */ /* 0x000fce0003f65070 */
[----:B-1----:R-:W1:Y:S02]  /*2900*/  MUFU.RCP R0, R0 ;  /* 0x0000000000007308 */ /* 0x002e640000001000 */
[----:B-1----:R-:W-:-:S06]  /*2910*/  VIADD R2, R0, 0xffffffe ;  /* 0x0ffffffe00027836 */ /* 0x002fcc0000000000 */
[----:B------:R1:W2:Y:S02]  /*2920*/  F2I.FTZ.U32.TRUNC.NTZ R3, R2 ;  /* 0x0000000200037305 */ /* 0x0002a4000021f000 */
[----:B-1----:R-:W-:Y:S02]  /*2930*/  IMAD.MOV.U32 R2, RZ, RZ, RZ ;  /* 0x000000ffff027224 */ /* 0x002fe400078e00ff */
[----:B--2---:R-:W-:-:S04]  /*2940*/  IMAD.MOV R15, RZ, RZ, -R3 ;  /* 0x000000ffff0f7224 */ /* 0x004fc800078e0a03 */
[----:B------:R-:W-:-:S04]  /*2950*/  IMAD R15, R15, R16, RZ ;  /* 0x000000100f0f7224 */ /* 0x000fc800078e02ff */
[----:B------:R-:W-:-:S06]  /*2960*/  IMAD.HI.U32 R3, R3, R15, R2 ;  /* 0x0000000f03037227 */ /* 0x000fcc00078e0002 */
[----:B------:R-:W-:-:S04]  /*2970*/  IMAD.HI.U32 R0, R3, UR14, RZ ;  /* 0x0000000e03007c27 */ /* 0x000fc8000f8e00ff */
[----:B------:R-:W-:-:S04]  /*2980*/  IMAD.MOV R3, RZ, RZ, -R0 ;  /* 0x000000ffff037224 */ /* 0x000fc800078e0a00 */
[----:B------:R-:W-:-:S05]  /*2990*/  IMAD R3, R16, R3, UR14 ;  /* 0x0000000e10037e24 */ /* 0x000fca000f8e0203 */
[----:B------:R-:W-:-:S13]  /*29a0*/  ISETP.GE.U32.AND P1, PT, R3, R16, PT ;  /* 0x000000100300720c */ /* 0x000fda0003f26070 */
[----:B------:R-:W-:Y:S01]  /*29b0*/  @P1 IADD3 R3, R3, -R16, RZ ;  /* 0x8000001003031210 */ /* 0x000fe20007ffe0ff */
[----:B------:R-:W-:-:S03]  /*29c0*/  @P1 VIADD R0, R0, 0x1 ;  /* 0x0000000100001836 */ /* 0x000fc60000000000 */
[----:B------:R-:W-:-:S13]  /*29d0*/  ISETP.GE.U32.AND P2, PT, R3, R16, PT ;  /* 0x000000100300720c */ /* 0x000fda0003f46070 */
[----:B------:R-:W-:Y:S01]  /*29e0*/  @P2 VIADD R0, R0, 0x1 ;  /* 0x0000000100002836 */ /* 0x000fe20000000000 */
[----:B------:R-:W-:-:S05]  /*29f0*/  @!P3 LOP3.LUT R0, RZ, R16, RZ, 0x33, !PT ;  /* 0x00000010ff00b212 */ /* 0x000fca00078e33ff */
[----:B------:R-:W-:-:S04]  /*2a00*/  IMAD.MOV R12, RZ, RZ, -R0 ;  /* 0x000000ffff0c7224 */ /* 0x000fc800078e0a00 */
[----:B------:R-:W-:-:S07]  /*2a10*/  IMAD R12, R16, R12, UR14 ;  /* 0x0000000e100c7e24 */ /* 0x000fce000f8e020c */
.L_x_19:
[----:B------:R-:W1:Y:S01]  /*2a20*/  LDC R15, c[0x0][0x8a8] ;  /* 0x00022a00ff0f7b82 */ /* 0x000e620000000800 */
[----:B------:R-:W-:Y:S01]  /*2a30*/  ULDC UR14, c[0x0][0x904] ;  /* 0x00024100000e7ab9 */ /* 0x000fe20000000800 */
[----:B------:R-:W-:Y:S01]  /*2a40*/  UMOV UR13, 0xffffffff ;  /* 0xffffffff000d7882 */ /* 0x000fe20000000000 */
[----:B------:R-:W-:Y:S01]  /*2a50*/  PLOP3.LUT P1, PT, PT, PT, UP3, 0x80, 0x0 ;  /* 0x000000000000781c */ /* 0x000fe20003f2f038 */
[----:B------:R-:W-:-:S04]  /*2a60*/  USHF.L.U32 UR13, UR13, UR14, URZ ;  /* 0x0000000e0d0d7299 */ /* 0x000fc8000800063f */
[----:B------:R-:W2:Y:S02]  /*2a70*/  LDC R17, c[0x0][0x8b8] ;  /* 0x00022e00ff117b82 */ /* 0x000ea40000000800 */
[----:B------:R-:W-:Y:S01]  /*2a80*/  LOP3.LUT R2, RZ, UR13, RZ, 0x33, !PT ;  /* 0x0000000dff027c12 */ /* 0x000fe2000f8e33ff */
[----:B------:R-:W-:Y:S02]  /*2a90*/  UMOV UR13, 0x1 ;  /* 0x00000001000d7882 */ /* 0x000fe40000000000 */
[----:B------:R-:W-:Y:S01]  /*2aa0*/  USHF.L.U32 UR13, UR13, UR14, URZ ;  /* 0x0000000e0d0d7299 */ /* 0x000fe2000800063f */
[----:B------:R-:W-:Y:S02]  /*2ab0*/  LOP3.LUT R3, R2, UR16, RZ, 0xc0, !PT ;  /* 0x0000001002037c12 */ /* 0x000fe4000f8ec0ff */
[----:B------:R-:W-:Y:S02]  /*2ac0*/  @P1 IMAD.U32 R18, RZ, RZ, UR6 ;  /* 0x00000006ff121e24 */ /* 0x000fe4000f8e00ff */
[----:B------:R-:W-:-:S02]  /*2ad0*/  @!P1 IMAD.U32 R18, RZ, RZ, UR6 ;  /* 0x00000006ff129e24 */ /* 0x000fc4000f8e00ff */
[----:B------:R-:W-:Y:S02]  /*2ae0*/  IMAD R0, R0, UR13, R3 ;  /* 0x0000000d00007c24 */ /* 0x000fe4000f8e0203 */
[----:B-1----:R-:W-:-:S04]  /*2af0*/  IMAD R12, R12, R15, UR15 ;  /* 0x0000000f0c0c7e24 */ /* 0x002fc8000f8e020f */
[----:B------:R-:W-:Y:S02]  /*2b00*/  @P1 IMAD.MOV.U32 R16, RZ, RZ, R12 ;  /* 0x000000ffff101224 */ /* 0x000fe400078e000c */
[----:B--2---:R-:W-:Y:S01]  /*2b10*/  IMAD R17, R0, R17, UR11 ;  /* 0x0000000b00117e24 */ /* 0x004fe2000f8e0211 */
[----:B------:R-:W-:-:S03]  /*2b20*/  UMOV UR11, 0x1 ;  /* 0x00000001000b7882 */ /* 0x000fc60000000000 */
[----:B------:R-:W-:Y:S02]  /*2b30*/  @!P1 IMAD.MOV.U32 R16, RZ, RZ, R17 ;  /* 0x000000ffff109224 */ /* 0x000fe400078e0011 */
[----:B------:R-:W-:-:S07]  /*2b40*/  @!P1 IMAD.MOV.U32 R17, RZ, RZ, R12 ;  /* 0x000000ffff119224 */ /* 0x000fce00078e000c */
.L_x_6:
[----:B------:R-:W-:-:S13]  /*2b50*/  ISETP.NE.AND P1, PT, RZ, UR11, PT ;  /* 0x0000000bff007c0c */ /* 0x000fda000bf25270 */
[----:B------:R-:W-:Y:S05]  /*2b60*/  @!P1 EXIT ;  /* 0x000000000000994d */ /* 0x000fea0003800000 */
[----:B------:R-:W1:Y:S02]  /*2b70*/  LDC.64 R14, c[0x0][0x290] ;  /* 0x0000a400ff0e7b82 */ /* 0x000e640000000a00 */
[----:B-1----:R-:W-:-:S05]  /*2b80*/  IMAD.WIDE R14, R18, 0xc, R14 ;  /* 0x0000000c120e7825 */ /* 0x002fca00078e020e */
[----:B------:R1:W5:Y:S04]  /*2b90*/  LDG.E R2, desc[UR56][R14.64] ;  /* 0x000000380e027981 */ /* 0x000368000c1e1900 */
[----:B------:R1:W5:Y:S04]  /*2ba0*/  LDG.E R0, desc[UR56][R14.64+0x4] ;  /* 0x000004380e007981 */ /* 0x000368000c1e1900 */
[----:B------:R1:W5:Y:S01]  /*2bb0*/  LDG.E R19, desc[UR56][R14.64+0x8] ;  /* 0x000008380e137981 */ /* 0x000362000c1e1900 */
[----:B------:R-:W-:Y:S01]  /*2bc0*/  PLOP3.LUT P1, PT, PT, PT, UP1, 0x80, 0x0 ;  /* 0x000000000000781c */ /* 0x000fe20003f2f018 */
[----:B------:R-:W2:Y:S01]  /*2bd0*/  S2UR UR42, SR_CgaCtaId ;  /* 0x00000000002a79c3 */ /* 0x000ea20000008800 */
[----:B------:R-:W-:-:S11]  /*2be0*/  SHF.R.S32.HI R3, RZ, 0x1f, R18 ;  /* 0x0000001fff037819 */ /* 0x000fd60000011412 */
[----:B-1----:R-:W-:Y:S05]  /*2bf0*/  @!P1 BRA `(.L_x_20) ;  /* 0x0000005400a49947 */ /* 0x002fea0003800000 */
[----:B------:R-:W-:-:S06]  /*2c00*/  UISETP.GT.U32.AND UP0, UPT, UR33, 0x1, UPT ;  /* 0x000000012100788c */ /* 0x000fcc000bf04070 */
[----:B------:R-:W-:-:S13]  /*2c10*/  PLOP3.LUT P0, PT, PT, PT, UP0, 0x80, 0x0 ;  /* 0x000000000000781c */ /* 0x000fda0003f0f008 */
[----:B--2---:R-:W-:Y:S05]  /*2c20*/  @P0 EXIT ;  /* 0x000000000000094d */ /* 0x004fea0003800000 */
.L_x_21:
[----:B------:R-:W-:-:S08]  /*2c30*/  NOP ;  /* 0x0000000000007918 */ /* 0x000fd00000000000 */
[----:B------:R-:W1:Y:S02]  /*2c40*/  USETMAXREG.TRY_ALLOC.CTAPOOL UP0, 0xe8 ;  /* 0x000000e8000079c8 */ /* 0x000e640008000600 */
[----:B-1----:R-:W-:-:S13]  /*2c50*/  PLOP3.LUT P0, PT, PT, PT, UP0, 0x80, 0x0 ;  /* 0x000000000000781c */ /* 0x002fda0003f0f008 */
[----:B------:R-:W-:Y:S05]  /*2c60*/  @!P0 BRA `(.L_x_21) ;  /* 0xfffffffc00f08947 */ /* 0x000fea000383ffff */
[----:B------:R-:W1:Y:S01]  /*2c70*/  SHFL.IDX PT, R13, R13, RZ, 0x1f ;  /* 0x00001fff0d0d7589 */ /* 0x000e6200000e0000 */
[----:B------:R-:W2:Y:S01]  /*2c80*/  S2UR UR4, SR_CTAID.Y ;  /* 0x00000000000479c3 */ /* 0x000ea20000002600 */
[----:B------:R-:W-:Y:S01]  /*2c90*/  UMOV UR58, URZ ;  /* 0x0000003f003a7c82 */ /* 0x000fe20008000000 */
[----:B------:R-:W-:Y:S01]  /*2ca0*/  UMOV UR59, URZ ;  /* 0x0000003f003b7c82 */ /* 0x000fe20008000000 */
[----:B-1----:R-:W-:Y:S01]  /*2cb0*/  LOP3.LUT P0, RZ, R13, 0x3, RZ, 0xc0, !PT ;  /* 0x000000030dff7812 */ /* 0x002fe2000780c0ff */
[----:B--2---:R-:W-:-:S12]  /*2cc0*/  UIMAD UR4, UR4, UR41, UR40 ;  /* 0x00000029040472a4 */ /* 0x004fd8000f8e0228 */
[----:B------:R-:W-:Y:S05]  /*2cd0*/  @P0 BRA `(.L_x_22) ;  /* 0x0000000000a40947 */ /* 0x000fea0003800000 */
[----:B------:R-:W-:Y:S01]  /*2ce0*/  ELECT P0, URZ, PT ;  /* 0x00000000003f782f */ /* 0x000fe20003800000 */
[----:B------:R-:W-:-:S12]  /*2cf0*/  BSSY B0, `(.L_x_23) ;  /* 0x0000020000007945 */ /* 0x000fd80003800000 */
[----:B------:R-:W-:Y:S05]  /*2d00*/  @!P0 BRA `(.L_x_24) ;  /* 0x0000000000788947 */ /* 0x000fea0003800000 */
[----:B------:R-:W1:Y:S01]  /*2d10*/  S2UR UR6, SR_CgaCtaId ;  /* 0x00000000000679c3 */ /* 0x000e620000008800 */
[----:B------:R-:W-:Y:S01]  /*2d20*/  UISETP.NE.AND UP0, UPT, UR12, 0x1, UPT ;  /* 0x000000010c00788c */ /* 0x000fe2000bf05270 */
[----:B------:R-:W-:-:S06]  /*2d30*/  UMOV UR5, 0x400 ;  /* 0x0000040000057882 */ /* 0x000fcc0000000000 */
[----:B------:R-:W2:Y:S08]  /*2d40*/  LDC.64 R4, c[0x0][0x700] ;  /* 0x0001c000ff047b82 */ /* 0x000eb00000000a00 */
[----:B----4-:R-:W2:Y:S08]  /*2d50*/  LDC.64 R6, c[0x0][0x708] ;  /* 0x0001c200ff067b82 */ /* 0x010eb00000000a00 */
[----:B-----5:R-:W3:Y:S01]  /*2d60*/  LDC.64 R8, c[0x0][0x710] ;  /* 0x0001c400ff087b82 */ /* 0x020ee20000000a00 */
[----:B-1----:R-:W-:-:S04]  /*2d70*/  ULEA UR5, UR6, UR5, 0x18 ;  /* 0x0000000506057291 */ /* 0x002fc8000f8ec03f */
[----:B------:R-:W-:Y:S02]  /*2d80*/  UIADD3 UR6, UR5, 0x80, URZ ;  /* 0x0000008005067890 */ /* 0x000fe4000fffe03f */
[----:B------:R-:W-:Y:S01]  /*2d90*/  @!UP0 UIADD3 UR6, UR5, URZ, URZ ;  /* 0x0000003f05068290 */ /* 0x000fe2000fffe03f */
[----:B------:R-:W3:Y:S08]  /*2da0*/  LDC.64 R10, c[0x0][0x718] ;  /* 0x0001c600ff0a7b82 */ /* 0x000ef00000000a00 */
[----:B------:R-:W1:Y:S01]  /*2db0*/  LDC.64 R12, c[0x0][0x720] ;  /* 0x0001c800ff0c7b82 */ /* 0x000e620000000a00 */
[----:B--2---:R2:W-:Y:S07]  /*2dc0*/  STS.128 [UR6+0x38780], R4 ;  /* 0x03878004ff007988 */ /* 0x0045ee0008000c06 */
[----:B------:R-:W1:Y:S08]  /*2dd0*/  LDC.64 R14, c[0x0][0x728] ;  /* 0x0001ca00ff0e7b82 */ /* 0x000e700000000a00 */
[----:B------:R-:W4:Y:S01]  /*2de0*/  LDC.64 R20, c[0x0][0x730] ;  /* 0x0001cc00ff147b82 */ /* 0x000f220000000a00 */
[----:B---3--:R2:W-:Y:S07]  /*2df0*/  STS.128 [UR6+0x38790], R8 ;  /* 0x03879008ff007988 */ /* 0x0085ee0008000c06 */
[----:B------:R-:W4:Y:S08]  /*2e00*/  LDC.64 R22, c[0x0][0x738] ;  /* 0x0001ce00ff167b82 */ /* 0x000f300000000a00 */
[----:B------:R-:W3:Y:S01]  /*2e10*/  LDC.64 R24, c[0x0][0x740] ;  /* 0x0001d000ff187b82 */ /* 0x000ee20000000a00 */
[----:B-1----:R2:W-:Y:S07]  /*2e20*/  STS.128 [UR6+0x387a0], R12 ;  /* 0x0387a00cff007988 */ /* 0x0025ee0008000c06 */
[----:B------:R-:W3:Y:S08]  /*2e30*/  LDC.64 R26, c[0x0][0x748] ;  /* 0x0001d200ff1a7b82 */ /* 0x000ef00000000a00 */
[----:B------:R-:W1:Y:S01]  /*2e40*/  LDC.64 R28, c[0x0][0x750] ;  /* 0x0001d400ff1c7b82 */ /* 0x000e620000000a00 */
[----:B----4-:R2:W-:Y:S07]  /*2e50*/  STS.128 [UR6+0x387b0], R20 ;  /* 0x0387b014ff007988 */ /* 0x0105ee0008000c06 */
[----:B------:R-:W1:Y:S08]  /*2e60*/  LDC.64 R30, c[0x0][0x758] ;  /* 0x0001d600ff1e7b82 */ /* 0x000e700000000a00 */
[----:B------:R-:W4:Y:S01]  /*2e70*/  LDC.64 R36, c[0x0][0x760] ;  /* 0x0001d800ff247b82 */ /* 0x000f220000000a00 */
[----:B---3--:R2:W-:Y:S07]  /*2e80*/  STS.128 [UR6+0x387c0], R24 ;  /* 0x0387c018ff007988 */ /* 0x0085ee0008000c06 */
[----:B------:R-:W4:Y:S08]  /*2e90*/  LDC.64 R38, c[0x0][0x768] ;  /* 0x0001da00ff267b82 */ /* 0x000f300000000a00 */
[----:B------:R-:W3:Y:S01]  /*2ea0*/  LDC.64 R40, c[0x0][0x770] ;  /* 0x0001dc00ff287b82 */ /* 0x000ee20000000a00 */
[----:B-1----:R2:W-:Y:S07]  /*2eb0*/  STS.128 [UR6+0x387d0], R28 ;  /* 0x0387d01cff007988 */ /* 0x0025ee0008000c06 */
[----:B------:R-:W3:Y:S01]  /*2ec0*/  LDC.64 R42, c[0x0][0x778] ;  /* 0x0001de00ff2a7b82 */ /* 0x000ee20000000a00 */
[----:B----4-:R2:W-:Y:S04]  /*2ed0*/  STS.128 [UR6+0x387e0], R36 ;  /* 0x0387e024ff007988 */ /* 0x0105e80008000c06 */
[----:B---3--:R2:W-:Y:S02]  /*2ee0*/  STS.128 [UR6+0x387f0], R40 ;  /* 0x0387f028ff007988 */ /* 0x0085e40008000c06 */
.L_x_24:
[----:B------:R-:W-:Y:S05]  /*2ef0*/  BSYNC B0 ;  /* 0x0000000000007941 */ /* 0x000fea0003800000 */
.L_x_23:
[----:B------:R-:W-:Y:S01]  /*2f00*/  UISETP.NE.AND UP0, UPT, UR12, 0x1, UPT ;  /* 0x000000010c00788c */ /* 0x000fe2000bf05270 */
[----:B------:R-:W-:Y:S01]  /*2f10*/  NOP ;  /* 0x0000000000007918 */ /* 0x000fe20000000000 */
[----:B------:R-:W-:Y:S01]  /*2f20*/  ULDC UR5, c[0x0][0x884] ;  /* 0x0002210000057ab9 */ /* 0x000fe20000000800 */
[----:B------:R-:W-:Y:S01]  /*2f30*/  ULDC.64 UR58, c[0x0][0x800] ;  /* 0x00020000003a7ab9 */ /* 0x000fe20000000a00 */
[----:B------:R-:W-:-:S04]  /*2f40*/  USEL UR5, UR5, URZ, UP0 ;  /* 0x0000003f05057287 */ /* 0x000fc80008000000 */
[----:B------:R-:W-:-:S04]  /*2f50*/  UIADD3 UR5, UR4, UR5, URZ ;  /* 0x0000000504057290 */ /* 0x000fc8000fffe03f */
[----:B------:R-:W-:-:S12]  /*2f60*/  UIMAD.WIDE UR58, UR5, 0x80, UR58 ;  /* 0x00000080053a78a5 */ /* 0x000fd8000f8e023a */
.L_x_22:
[----:B------:R-:W-:-:S13]  /*2f70*/  ISETP.NE.AND P0, PT, RZ, UR55, PT ;  /* 0x00000037ff007c0c */ /* 0x000fda000bf05270 */
[----:B------:R-:W-:Y:S05]  /*2f80*/  @P0 BRA `(.L_x_25) ;  /* 0x00000004001c0947 */ /* 0x000fea0003800000 */
[----:B------:R-:W-:Y:S01]  /*2f90*/  ELECT P0, URZ, PT ;  /* 0x00000000003f782f */ /* 0x000fe20003800000 */
[----:B------:R-:W-:-:S12]  /*2fa0*/  BSSY B0, `(.L_x_26) ;  /* 0x0000030000007945 */ /* 0x000fd80003800000 */
[----:B------:R-:W-:Y:S05]  /*2fb0*/  @!P0 BRA `(.L_x_27) ;  /* 0x0000000000b88947 */ /* 0x000fea0003800000 */
[C---:B--2---:R-:W-:Y:S01]  /*2fc0*/  IMAD.SHL.U32 R4, R18.reuse, 0x8, RZ ;  /* 0x0000000812047824 */ /* 0x044fe200078e00ff */
[----:B------:R-:W-:Y:S01]  /*2fd0*/  ULDC.64 UR4, c[0x0][0x820] ;  /* 0x0002080000047ab9 */ /* 0x000fe20000000a00 */
[----:B------:R-:W-:-:S03]  /*2fe0*/  SHF.L.U64.HI R3, R18, 0x3, R3 ;  /* 0x0000000312037819 */ /* 0x000fc60000010203 */
[----:B----4-:R-:W-:-:S04]  /*2ff0*/  IADD3 R6, P0, R4, UR4, RZ ;  /* 0x0000000404067c10 */ /* 0x010fc8000ff1e0ff */
[----:B------:R-:W-:Y:S01]  /*3000*/  IADD3.X R7, R3, UR5, RZ, P0, !PT ;  /* 0x0000000503077c10 */ /* 0x000fe200087fe4ff */
[----:B------:R-:W-:-:S05]  /*3010*/  ULDC.64 UR4, c[0x0][0x818] ;  /* 0x0002060000047ab9 */ /* 0x000fca0000000a00 */
[----:B------:R-:W2:Y:S01]  /*3020*/  LDG.E.64 R6, desc[UR56][R6.64] ;  /* 0x0000003806067981 */ /* 0x000ea2000c1e1b00 */
[----:B------:R-:W-:-:S04]  /*3030*/  IADD3 R4, P0, R4, UR4, RZ ;  /* 0x0000000404047c10 */ /* 0x000fc8000ff1e0ff */
[----:B------:R-:W-:-:S06]  /*3040*/  IADD3.X R5, R3, UR5, RZ, P0, !PT ;  /* 0x0000000503057c10 */ /* 0x000fcc00087fe4ff */
[----:B------:R-:W3:Y:S01]  /*3050*/  LDG.E.64 R4, desc[UR56][R4.64] ;  /* 0x0000003804047981 */ /* 0x000ee2000c1e1b00 */
[----:B------:R-:W1:Y:S01]  /*3060*/  S2UR UR5, SR_CgaCtaId ;  /* 0x00000000000579c3 */ /* 0x000e620000008800 */
[----:B------:R-:W-:Y:S01]  /*3070*/  UISETP.NE.AND UP0, UPT, UR12, 0x1, UPT ;  /* 0x000000010c00788c */ /* 0x000fe2000bf05270 */
[----:B-----5:R-:W-:Y:S01]  /*3080*/  VIADD R9, R0, 0xffffffff ;  /* 0xffffffff00097836 */ /* 0x020fe20000000000 */
[----:B------:R-:W-:Y:S01]  /*3090*/  UMOV UR4, 0x400 ;  /* 0x0000040000047882 */ /* 0x000fe20000000000 */
[----:B------:R-:W-:Y:S01]  /*30a0*/  CS2R R10, SRZ ;  /* 0x00000000000a7805 */ /* 0x000fe2000001ff00 */
[----:B-1----:R-:W-:-:S04]  /*30b0*/  ULEA UR4, UR5, UR4, 0x18 ;  /* 0x0000000405047291 */ /* 0x002fc8000f8ec03f */
[----:B------:R-:W-:-:S03]  /*30c0*/  UIADD3 UR5, UR4, 0x80, URZ ;  /* 0x0000008004057890 */ /* 0x000fc6000fffe03f */
[----:B------:R-:W-:-:S04]  /*30d0*/  @!UP0 UIADD3 UR5, UR4, URZ, URZ ;  /* 0x0000003f04058290 */ /* 0x000fc8000fffe03f */
[----:B------:R-:W-:-:S05]  /*30e0*/  UIADD3 UR4, UR5, 0x38780, URZ ;  /* 0x0003878005047890 */ /* 0x000fca000fffe03f */
[----:B------:R-:W1:Y:S01]  /*30f0*/  LDS R3, [UR5+0x3879c] ;  /* 0x03879c05ff037984 */ /* 0x000e620008000800 */
[----:B------:R-:W-:-:S03]  /*3100*/  IMAD.U32 R14, RZ, RZ, UR4 ;  /* 0x00000004ff0e7e24 */ /* 0x000fc6000f8e00ff */
[----:B------:R-:W-:Y:S02]  /*3110*/  STS [UR5+0x387b0], RZ ;  /* 0x0387b0ffff007988 */ /* 0x000fe40008000805 */
[----:B------:R-:W-:-:S05]  /*3120*/  SHF.R.U64 R14, R14, 0x4, RZ ;  /* 0x000000040e0e7819 */ /* 0x000fca00000012ff */
[----:B------:R-:W-:Y:S04]  /*3130*/  STS [UR5+0x38790], R14 ;  /* 0x0387900eff007988 */ /* 0x000fe80008000805 */
[----:B------:R-:W-:Y:S01]  /*3140*/  STS [UR5+0x38794], R14 ;  /* 0x0387940eff007988 */ /* 0x000fe20008000805 */
[C---:B--2---:R-:W-:Y:S01]  /*3150*/  SHF.L.U64.HI R13, R6.reuse, 0x1, R7 ;  /* 0x00000001060d7819 */ /* 0x044fe20000010207 */
[----:B------:R-:W-:-:S03]  /*3160*/  IMAD.SHL.U32 R6, R6, 0x2, RZ ;  /* 0x0000000206067824 */ /* 0x000fc600078e00ff */
[----:B------:R-:W-:Y:S02]  /*3170*/  LOP3.LUT R13, R13, 0x1fffffff, RZ, 0xc0, !PT ;  /* 0x1fffffff0d0d7812 */ /* 0x000fe400078ec0ff */
[----:B------:R-:W-:Y:S02]  /*3180*/  LOP3.LUT R0, R6, 0xfffffffe, RZ, 0xc0, !PT ;  /* 0xfffffffe06007812 */ /* 0x000fe400078ec0ff */
[--C-:B------:R-:W-:Y:S02]  /*3190*/  SHF.R.U32.HI R8, RZ, 0x4, R13.reuse ;  /* 0x00000004ff087819 */ /* 0x100fe4000001160d */
[----:B------:R-:W-:Y:S01]  /*31a0*/  SHF.R.U64 R0, R0, 0x4, R13 ;  /* 0x0000000400007819 */ /* 0x000fe2000000120d */
[----:B---3--:R-:W-:Y:S01]  /*31b0*/  STS.64 [UR5+0x38780], R4 ;  /* 0x03878004ff007988 */ /* 0x008fe20008000a05 */
[----:B-1----:R-:W-:-:S03]  /*31c0*/  LOP3.LUT R3, R3, 0xf, R8, 0xb8, !PT ;  /* 0x0000000f03037812 */ /* 0x002fc600078eb808 */
[----:B------:R-:W-:Y:S04]  /*31d0*/  STS [UR5+0x3878c], R0 ;  /* 0x03878c00ff007988 */ /* 0x000fe80008000805 */
[----:B------:R-:W-:Y:S04]  /*31e0*/  STS [UR5+0x3879c], R3 ;  /* 0x03879c03ff007988 */ /* 0x000fe80008000805 */
[----:B------:R-:W1:Y:S02]  /*31f0*/  LDS R7, [UR5+0x3879c] ;  /* 0x03879c05ff077984 */ /* 0x000e640008000800 */
[----:B-1----:R-:W-:-:S05]  /*3200*/  LOP3.LUT R7, R7, 0xf0, RZ, 0xb8, !PT ;  /* 0x000000f007077812 */ /* 0x002fca00078eb8ff */
[----:B------:R-:W-:Y:S04]  /*3210*/  STS [UR5+0x3879c], R7 ;  /* 0x03879c07ff007988 */ /* 0x000fe80008000805 */
[----:B------:R-:W1:Y:S02]  /*3220*/  LDS R8, [UR5+0x3879c] ;  /* 0x03879c05ff087984 */ /* 0x000e640008000800 */
[----:B-1----:R-:W-:Y:S02]  /*3230*/  LOP3.LUT R15, R8, 0xf00, RZ, 0xb8, !PT ;  /* 0x00000f00080f7812 */ /* 0x002fe400078eb8ff */
[----:B------:R-:W-:-:S03]  /*3240*/  IADD3 R8, R2, -0x1, RZ ;  /* 0xffffffff02087810 */ /* 0x000fc60007ffe0ff */
[----:B------:R-:W-:Y:S04]  /*3250*/  STS.64 [UR5+0x38798], R14 ;  /* 0x0387980eff007988 */ /* 0x000fe80008000a05 */
[----:B------:R-:W1:Y:S04]  /*3260*/  LDS R12, [UR5+0x3879c] ;  /* 0x03879c05ff0c7984 */ /* 0x000e680008000800 */
[----:B------:R3:W-:Y:S01]  /*3270*/  STS.128 [UR5+0x387a0], R8 ;  /* 0x0387a008ff007988 */ /* 0x0007e20008000c05 */
[----:B-1----:R-:W-:-:S05]  /*3280*/  LOP3.LUT R12, R12, 0xf000, RZ, 0xb8, !PT ;  /* 0x0000f0000c0c7812 */ /* 0x002fca00078eb8ff */
[----:B------:R3:W-:Y:S02]  /*3290*/  STS [UR5+0x3879c], R12 ;  /* 0x03879c0cff007988 */ /* 0x0007e40008000805 */
.L_x_27:
[----:B------:R-:W-:Y:S05]  /*32a0*/  BSYNC B0 ;  /* 0x0000000000007941 */ /* 0x000fea0003800000 */
.L_x_26:
[----:B------:R-:W-:Y:S01]  /*32b0*/  ELECT P0, URZ, PT ;  /* 0x00000000003f782f */ /* 0x000fe20003800000 */
[----:B------:R-:W-:Y:S01]  /*32c0*/  NOP ;  /* 0x0000000000007918 */ /* 0x000fe20000000000 */
[----:B------:R-:W-:Y:S11]  /*32d0*/  BSSY B0, `(.L_x_28) ;  /* 0x0000004000007945 */ /* 0x000ff60003800000 */
[----:B------:R-:W-:Y:S05]  /*32e0*/  @!P0 BRA `(.L_x_29) ;  /* 0x0000000000088947 */ /* 0x000fea0003800000 */
[----:B------:R0:W-:Y:S01]  /*32f0*/  UTMACMDFLUSH ;  /* 0x00000000000079b7 */ /* 0x0001e20000000000 */
[----:B------:R-:W-:-:S04]  /*3300*/  DEPBAR.LE SB0, 0x0 ;  /* 0x000080000000791a */ /* 0x000fc80000000000 */
.L_x_29:
[----:B------:R-:W-:Y:S05]  /*3310*/  BSYNC B0 ;  /* 0x0000000000007941 */ /* 0x000fea0003800000 */
.L_x_28:
[----:B------:R-:W1:Y:S01]  /*3320*/  S2UR UR5, SR_CgaCtaId ;  /* 0x00000000000579c3 */ /* 0x000e620000008800 */
[----:B-----5:R-:W2:Y:S01]  /*3330*/  S2R R0, SR_LANEID ;  /* 0x0000000000007919 */ /* 0x020ea20000000000 */
[----:B------:R-:W-:Y:S01]  /*3340*/  UISETP.NE.AND UP0, UPT, UR12, 0x1, UPT ;  /* 0x000000010c00788c */ /* 0x000fe2000bf05270 */
[----:B------:R-:W-:Y:S02]  /*3350*/  UMOV UR4, 0x400 ;  /* 0x0000040000047882 */ /* 0x000fe40000000000 */
[----:B-1----:R-:W-:-:S04]  /*3360*/  ULEA UR4, UR5, UR4, 0x18 ;  /* 0x0000000405047291 */ /* 0x002fc8000f8ec03f */
[----:B------:R-:W-:-:S04]  /*3370*/  UIADD3 UR5, UR4, 0x80, URZ ;  /* 0x0000008004057890 */ /* 0x000fc8000fffe03f */
[----:B------:R-:W-:Y:S01]  /*3380*/  @!UP0 UIADD3 UR5, UR4, URZ, URZ ;  /* 0x0000003f04058290 */ /* 0x000fe2000fffe03f */
[----:B--2---:R-:W-:-:S05]  /*3390*/  IMAD.SHL.U32 R0, R0, 0x4, RZ ;  /* 0x0000000400007824 */ /* 0x004fca00078e00ff */
[----:B------:R-:W-:Y:S01]  /*33a0*/  IMAD.U32 R3, RZ, RZ, UR5 ;  /* 0x00000005ff037e24 */ /* 0x000fe2000f8e00ff */
[----:B------:R-:W-:-:S04]  /*33b0*/  IADD3 R2, P0, R0, UR58, RZ ;  /* 0x0000003a00027c10 */ /* 0x000fc8000ff1e0ff */
[----:B------:R-:W-:Y:S01]  /*33c0*/  IADD3 R4, R0, 0x38780, R3 ;  /* 0x0003878000047810 */ /* 0x000fe20007ffe003 */
[----:B------:R-:W-:-:S04]  /*33d0*/  IMAD.X R3, RZ, RZ, UR59, P0 ;  /* 0x0000003bff037e24 */ /* 0x000fc800080e06ff */
[----:B------:R-:W1:Y:S04]  /*33e0*/  LDS R5, [R4] ;  /* 0x0000000004057984 */ /* 0x000e680000000800 */
[----:B-1----:R1:W5:Y:S02]  /*33f0*/  ATOMG.E.EXCH.STRONG.GPU PT, RZ, [R2], R5 ;  /* 0x0000000502ff73a8 */ /* 0x00236400041ee100 */
.L_x_25:
[----:B-----5:R-:W-:Y:S01]  /*3400*/  SHF.R.S32.HI R0, RZ, 0x1f, R33 ;  /* 0x0000001fff007819 */ /* 0x020fe20000011421 */
[----:B------:R-:W3:Y:S01]  /*3410*/  S2UR UR43, SR_CgaCtaId ;  /* 0x00000000002b79c3 */ /* 0x000ee20000008800 */
[----:B------:R-:W-:Y:S01]  /*3420*/  UISETP.NE.AND UP0, UPT, UR12, 0x1, UPT ;  /* 0x000000010c00788c */ /* 0x000fe2000bf05270 */
[----:B------:R-:W-:Y:S01]  /*3430*/  IMAD.MOV.U32 R154, RZ, RZ, RZ ;  /* 0x000000ffff9a7224 */ /* 0x000fe200078e00ff */
[----:B------:R-:W-:Y:S01]  /*3440*/  LEA.HI R0, R0, R33, RZ, 0x8 ;  /* 0x0000002100007211 */ /* 0x000fe200078f40ff */
[----:B------:R-:W-:Y:S01]  /*3450*/  UMOV UR47, 0x400 ;  /* 0x00000400002f7882 */ /* 0x000fe20000000000 */
[----:B------:R-:W-:Y:S02]  /*3460*/  ULOP3.LUT UR51, UR53, 0x1, URZ, 0xfc, !UPT ;  /* 0x0000000135337892 */ /* 0x000fe4000f8efc3f */
[----:B------:R-:W-:Y:S01]  /*3470*/  LOP3.LUT R0, R0, 0xffffff00, RZ, 0xc0, !PT ;  /* 0xffffff0000007812 */ /* 0x000fe200078ec0ff */
[----:B------:R-:W-:Y:S02]  /*3480*/  ULOP3.LUT UR50, UR54, 0x1, URZ, 0xfc, !UPT ;  /* 0x0000000136327892 */ /* 0x000fe4000f8efc3f */
[----:B------:R-:W-:-:S02]  /*3490*/  ULOP3.LUT UR48, UR52, 0x1, URZ, 0xfc, !UPT ;  /* 0x0000000134307892 */ /* 0x000fc4000f8efc3f */
[----:B------:R-:W-:Y:S01]  /*34a0*/  IMAD.IADD R0, R33, 0x1, -R0 ;  /* 0x0000000121007824 */ /* 0x000fe200078e0a00 */
[----:B------:R-:W-:Y:S01]  /*34b0*/  UMOV UR36, URZ ;  /* 0x0000003f00247c82 */ /* 0x000fe20008000000 */
[----:B------:R-:W-:Y:S01]  /*34c0*/  UMOV UR60, URZ ;  /* 0x0000003f003c7c82 */ /* 0x000fe20008000000 */
[----:B------:R-:W-:Y:S01]  /*34d0*/  UMOV UR37, URZ ;  /* 0x0000003f00257c82 */ /* 0x000fe20008000000 */
[C---:B-12---:R-:W-:Y:S01]  /*34e0*/  IMAD.SHL.U32 R5, R0.reuse, 0x40, RZ ;  /* 0x0000004000057824 */ /* 0x046fe200078e00ff */
[----:B------:R-:W-:Y:S01]  /*34f0*/  SHF.R.S32.HI R3, RZ, 0x1f, R0 ;  /* 0x0000001fff037819 */ /* 0x000fe20000011400 */
[C---:B------:R-:W-:Y:S01]  /*3500*/  VIADD R152, R0.reuse, 0x1f ;  /* 0x0000001f00987836 */ /* 0x040fe20000000000 */
[-C--:B------:R-:W-:Y:S01]  /*3510*/  LEA.HI R2, R0, R0.reuse, RZ, 0x1 ;  /* 0x0000000000027211 */ /* 0x080fe200078f08ff */
[----:B------:R-:W-:Y:S01]  /*3520*/  UMOV UR38, URZ ;  /* 0x0000003f00267c82 */ /* 0x000fe20008000000 */
[----:B------:R-:W-:Y:S01]  /*3530*/  LEA.HI R4, R3, R0, RZ, 0x5 ;  /* 0x0000000003047211 */ /* 0x000fe200078f28ff */
[----:B------:R-:W-:Y:S01]  /*3540*/  UMOV UR39, URZ ;  /* 0x0000003f00277c82 */ /* 0x000fe20008000000 */
[----:B------:R-:W-:Y:S01]  /*3550*/  SHF.R.S32.HI R2, RZ, 0x1, R2 ;  /* 0x00000001ff027819 */ /* 0x000fe20000011402 */
[----:B---3--:R-:W-:Y:S01]  /*3560*/  ULEA UR47, UR43, UR47, 0x18 ;  /* 0x0000002f2b2f7291 */ /* 0x008fe2000f8ec03f */
[----:B------:R-:W-:-:S02]  /*3570*/  SHF.R.S32.HI R4, RZ, 0x5, R4 ;  /* 0x00000005ff047819 */ /* 0x000fc40000011404 */
[-C--:B------:R-:W-:Y:S01]  /*3580*/  LEA.HI R7, R3, R0.reuse, RZ, 0x4 ;  /* 0x0000000003077211 */ /* 0x080fe200078f20ff */
[----:B------:R-:W-:Y:S01]  /*3590*/  UIADD3 UR49, UR47, 0x80, URZ ;  /* 0x000000802f317890 */ /* 0x000fe2000fffe03f */
[----:B------:R-:W-:Y:S01]  /*35a0*/  LOP3.LUT R5, R5, 0x40, RZ, 0xc0, !PT ;  /* 0x0000004005057812 */ /* 0x000fe200078ec0ff */
[----:B----4-:R-:W-:Y:S01]  /*35b0*/  IMAD.SHL.U32 R6, R4, 0x10, RZ ;  /* 0x0000001004067824 */ /* 0x010fe200078e00ff */
[----:B------:R-:W-:Y:S01]  /*35c0*/  SHF.R.S32.HI R8, RZ, 0x4, R7 ;  /* 0x00000004ff087819 */ /* 0x000fe20000011407 */
[----:B------:R-:W-:Y:S01]  /*35d0*/  IMAD.SHL.U32 R4, R2, 0x80, RZ ;  /* 0x0000008002047824 */ /* 0x000fe200078e00ff */
[----:B------:R-:W-:Y:S01]  /*35e0*/  LEA.HI R2, R3, R0, RZ, 0x3 ;  /* 0x0000000003027211 */ /* 0x000fe200078f18ff */
[----:B------:R-:W-:Y:S01]  /*35f0*/  @!UP0 UIADD3 UR49, UR47, URZ, URZ ;  /* 0x0000003f2f318290 */ /* 0x000fe2000fffe03f */
[----:B------:R-:W-:Y:S02]  /*3600*/  LEA.HI R9, R7, R8, RZ, 0x1 ;  /* 0x0000000807097211 */ /* 0x000fe400078f08ff */
[----:B------:R-:W-:Y:S01]  /*3610*/  LOP3.LUT R4, R4, 0x180, RZ, 0xc0, !PT ;  /* 0x0000018004047812 */ /* 0x000fe200078ec0ff */
[----:B------:R-:W-:Y:S01]  /*3620*/  UIADD3 UR49, UR49, 0x38780, URZ ;  /* 0x0003878031317890 */ /* 0x000fe2000fffe03f */
[----:B------:R-:W-:-:S02]  /*3630*/  LOP3.LUT R7, R5, 0x30, R6, 0xf8, !PT ;  /* 0x0000003005077812 */ /* 0x000fc400078ef806 */
[----:B------:R-:W-:Y:S02]  /*3640*/  LOP3.LUT R9, R9, 0x7ffffe, RZ, 0xc0, !PT ;  /* 0x007ffffe09097812 */ /* 0x000fe400078ec0ff */
[----:B------:R-:W-:Y:S02]  /*3650*/  LOP3.LUT R5, R4, R5, RZ, 0xfc, !PT ;  /* 0x0000000504057212 */ /* 0x000fe400078efcff */
[----:B------:R-:W-:Y:S01]  /*3660*/  LEA.HI R22, R3, R0, RZ, 0x7 ;  /* 0x0000000003167211 */ /* 0x000fe200078f38ff */
[----:B------:R-:W-:Y:S01]  /*3670*/  IMAD.IADD R9, R8, 0x1, -R9 ;  /* 0x0000000108097824 */ /* 0x000fe200078e0a09 */
[----:B------:R-:W-:Y:S02]  /*3680*/  LOP3.LUT R7, R7, 0x8, R2, 0xf8, !PT ;  /* 0x0000000807077812 */ /* 0x000fe400078ef802 */
[----:B------:R-:W-:Y:S02]  /*3690*/  SHF.R.U32.HI R5, RZ, 0x3, R5 ;  /* 0x00000003ff057819 */ /* 0x000fe40000011605 */
[----:B------:R-:W-:-:S02]  /*36a0*/  SHF.R.S32.HI R22, RZ, 0x7, R22 ;  /* 0x00000007ff167819 */ /* 0x000fc40000011416 */
[----:B------:R-:W-:Y:S02]  /*36b0*/  LOP3.LUT R5, R5, R7, R4, 0x1e, !PT ;  /* 0x0000000705057212 */ /* 0x000fe400078e1e04 */
[----:B------:R-:W-:Y:S01]  /*36c0*/  MOV R4, 0x1 ;  /* 0x0000000100047802 */ /* 0x000fe20000000f00 */
[----:B------:R-:W-:-:S04]  /*36d0*/  IMAD R2, R22, 0x4, R9 ;  /* 0x0000000416027824 */ /* 0x000fc800078e0209 */
[----:B------:R-:W-:-:S07]  /*36e0*/  IMAD.U32 R23, R2, 0x200, R5 ;  /* 0x0000020002177824 */ /* 0x000fce00078e0005 */
.L_x_110:
[----:B--23--:R-:W1:Y:S02]  /*36f0*/  LDC.64 R2, c[0x0][0x290] ;  /* 0x0000a400ff027b82 */ /* 0x00ce640000000a00 */
[----:B-1----:R-:W-:-:S05]  /*3700*/  IMAD.WIDE R2, R18, 0xc, R2 ;  /* 0x0000000c12027825 */ /* 0x002fca00078e0202 */
[----:B------:R-:W2:Y:S01]  /*3710*/  LDG.E R153, desc[UR56][R2.64+0x8] ;  /* 0x0000083802997981 */ /* 0x000ea2000c1e1900 */
[----:B------:R-:W-:Y:S01]  /*3720*/  UMOV UR8, URZ ;  /* 0x0000003f00087c82 */ /* 0x000fe20008000000 */
[----:B------:R-:W-:Y:S01]  /*3730*/  UMOV UR10, UR37 ;  /* 0x00000025000a7c82 */ /* 0x000fe20008000000 */
[--C-:B------:R-:W-:Y:S01]  /*3740*/  IMAD.MOV.U32 R155, RZ, RZ, R18.reuse ;  /* 0x000000ffff9b7224 */ /* 0x100fe200078e0012 */
[----:B-----5:R-:W1:Y:S01]  /*3750*/  SHFL.IDX PT, R0, R22, RZ, 0x1f ;  /* 0x00001fff16007589 */ /* 0x020e6200000e0000 */
[----:B------:R-:W-:Y:S02]  /*3760*/  SHF.R.S32.HI R19, RZ, 0x1f, R18 ;  /* 0x0000001fff137819 */ /* 0x000fe40000011412 */
[----:B------:R-:W-:Y:S02]  /*3770*/  CS2R R150, SRZ ;  /* 0x0000000000967805 */ /* 0x000fe4000001ff00 */
[----:B------:R-:W-:Y:S02]  /*3780*/  CS2R R24, SRZ ;  /* 0x0000000000187805 */ /* 0x000fe4000001ff00 */
[----:B------:R-:W-:-:S02]  /*3790*/  CS2R R26, SRZ ;  /* 0x00000000001a7805 */ /* 0x000fc4000001ff00 */
[----:B------:R-:W-:Y:S02]  /*37a0*/  CS2R R28, SRZ ;  /* 0x00000000001c7805 */ /* 0x000fe4000001ff00 */
[----:B------:R-:W-:Y:S02]  /*37b0*/  CS2R R30, SRZ ;  /* 0x00000000001e7805 */ /* 0x000fe4000001ff00 */
[----:B------:R-:W-:Y:S02]  /*37c0*/  CS2R R32, SRZ ;  /* 0x0000000000207805 */ /* 0x000fe4000001ff00 */
        /* <DEDUP_REMOVED lines=16> */
[----:B-1----:R-:W-:Y:S01]  /*38d0*/  R2UR UR4, R0 ;  /* 0x00000000000472ca */ /* 0x002fe200000e0000 */
[----:B------:R-:W-:Y:S01]  /*38e0*/  IMAD.U32 R0, RZ, RZ, UR38 ;  /* 0x00000026ff007e24 */ /* 0x000fe2000f8e00ff */
        /* <DEDUP_REMOVED lines=10> */
[----:B------:R-:W-:Y:S01]  /*3990*/  CS2R R86, SRZ ;  /* 0x0000000000567805 */ /* 0x000fe2000001ff00 */
[----:B------:R-:W-:Y:S01]  /*39a0*/  ULEA.HI UR5, UR4, UR4, URZ, 0x1 ;  /* 0x0000000404057291 */ /* 0x000fe2000f8f083f */
[----:B------:R-:W-:Y:S02]  /*39b0*/  CS2R R88, SRZ ;  /* 0x0000000000587805 */ /* 0x000fe4000001ff00 */
[----:B------:R-:W-:Y:S02]  /*39c0*/  CS2R R90, SRZ ;  /* 0x00000000005a7805 */ /* 0x000fe4000001ff00 */
[----:B------:R-:W-:Y:S01]  /*39d0*/  CS2R R92, SRZ ;  /* 0x00000000005c7805 */ /* 0x000fe2000001ff00 */
[----:B------:R-:W-:Y:S01]  /*39e0*/  ULOP3.LUT UR5, UR5, 0x3e, URZ, 0xc0, !UPT ;  /* 0x0000003e05057892 */ /* 0x000fe2000f8ec03f */
[----:B------:R-:W-:Y:S02]  /*39f0*/  CS2R R94, SRZ ;  /* 0x00000000005e7805 */ /* 0x000fe4000001ff00 */
[----:B------:R-:W-:-:S02]  /*3a00*/  CS2R R96, SRZ ;  /* 0x0000000000607805 */ /* 0x000fc4000001ff00 */
[----:B------:R-:W-:Y:S01]  /*3a10*/  CS2R R98, SRZ ;  /* 0x0000000000627805 */ /* 0x000fe2000001ff00 */
[----:B------:R-:W-:Y:S01]  /*3a20*/  UIADD3 UR5, UR4, -UR5, URZ ;  /* 0x8000000504057290 */ /* 0x000fe2000fffe03f */
[----:B------:R-:W-:Y:S02]  /*3a30*/  CS2R R100, SRZ ;  /* 0x0000000000647805 */ /* 0x000fe4000001ff00 */
[----:B------:R-:W-:Y:S02]  /*3a40*/  CS2R R102, SRZ ;  /* 0x0000000000667805 */ /* 0x000fe4000001ff00 */
[----:B------:R-:W-:Y:S01]  /*3a50*/  CS2R R104, SRZ ;  /* 0x0000000000687805 */ /* 0x000fe2000001ff00 */
[----:B------:R-:W-:Y:S01]  /*3a60*/  ULEA UR5, UR5, UR47, 0xc ;  /* 0x0000002f05057291 */ /* 0x000fe2000f8e603f */
[----:B------:R-:W-:Y:S02]  /*3a70*/  CS2R R106, SRZ ;  /* 0x00000000006a7805 */ /* 0x000fe4000001ff00 */
[----:B------:R-:W-:-:S02]  /*3a80*/  CS2R R108, SRZ ;  /* 0x00000000006c7805 */ /* 0x000fc4000001ff00 */
[----:B------:R-:W-:Y:S01]  /*3a90*/  CS2R R110, SRZ ;  /* 0x00000000006e7805 */ /* 0x000fe2000001ff00 */
[----:B------:R-:W-:Y:S01]  /*3aa0*/  USHF.R.U32.HI UR5, URZ, 0x4, UR5 ;  /* 0x000000043f057899 */ /* 0x000fe20008011605 */
[----:B------:R-:W-:Y:S02]  /*3ab0*/  CS2R R112, SRZ ;  /* 0x0000000000707805 */ /* 0x000fe4000001ff00 */
[----:B------:R-:W-:Y:S02]  /*3ac0*/  CS2R R114, SRZ ;  /* 0x0000000000727805 */ /* 0x000fe4000001ff00 */
[----:B------:R-:W-:Y:S01]  /*3ad0*/  CS2R R116, SRZ ;  /* 0x0000000000747805 */ /* 0x000fe2000001ff00 */
[----:B------:R-:W-:Y:S01]  /*3ae0*/  ULOP3.LUT UR9, UR5, 0x3fff, URZ, 0xc0, !UPT ;  /* 0x00003fff05097892 */ /* 0x000fe2000f8ec03f */
        /* <DEDUP_REMOVED lines=16> */
[----:B--2---:R-:W-:-:S13]  /*3bf0*/  ISETP.GE.AND P0, PT, R153, 0x1, PT ;  /* 0x000000019900780c */ /* 0x004fda0003f06270 */
[----:B------:R-:W-:Y:S05]  /*3c00*/  @!P0 BRA `(.L_x_30) ;  /* 0x0000000000a08947 */ /* 0x000fea0003800000 */
[----:B------:R-:W-:-:S06]  /*3c10*/  UISETP.NE.AND UP0, UPT, UR51, 0x3, UPT ;  /* 0x000000033300788c */ /* 0x000fcc000bf05270 */
[----:B------:R-:W-:-:S13]  /*3c20*/  PLOP3.LUT P1, PT, PT, PT, UP0, 0x80, 0x0 ;  /* 0x000000000000781c */ /* 0x000fda0003f2f008 */
[----:B------:R-:W-:Y:S05]  /*3c30*/  @!P1 BRA `(.L_x_31) ;  /* 0x0000000000049947 */ /* 0x000fea0003800000 */
[----:B------:R-:W-:Y:S01]  /*3c40*/  BPT.TRAP 0x1 ;  /* 0x000000040000795c */ /* 0x000fe20000300000 */
.L_x_31:
[----:B------:R-:W-:Y:S01]  /*3c50*/  ULEA UR4, UR37, UR47, 0x3 ;  /* 0x0000002f25047291 */ /* 0x000fe2000f8e183f */
[----:B------:R-:W-:-:S05]  /*3c60*/  IMAD.U32 R0, RZ, RZ, UR38 ;  /* 0x00000026ff007e24 */ /* 0x000fca000f8e00ff */
[----:B------:R-:W-:-:S04]  /*3c70*/  SHF.L.U32 R0, R0, 0x1f, RZ ;  /* 0x0000001f00007819 */ /* 0x000fc800000006ff */
[----:B------:R1:W2:Y:S01]  /*3c80*/  SYNCS.PHASECHK.TRANS64.TRYWAIT P0, [UR4+0x38480], R0 ;  /* 0x03848000ff0075a7 */ /* 0x0002a20008000144 */
[----:B------:R-:W-:Y:S05]  /*3c90*/  @!P1 BRA `(.L_x_32) ;  /* 0x0000000000049947 */ /* 0x000fea0003800000 */
[----:B------:R-:W-:Y:S01]  /*3ca0*/  BPT.TRAP 0x1 ;  /* 0x000000040000795c */ /* 0x000fe20000300000 */
.L_x_32:
[----:B--2---:R-:W-:Y:S05]  /*3cb0*/  @P0 BRA `(.L_x_33) ;  /* 0x0000000000080947 */ /* 0x004fea0003800000 */
[----:B------:R-:W2:Y:S02]  /*3cc0*/  SYNCS.PHASECHK.TRANS64.TRYWAIT P0, [UR4+0x38480], R0 ;  /* 0x03848000ff0075a7 */ /* 0x000ea40008000144 */
[----:B--2---:R-:W-:Y:S05]  /*3cd0*/  @!P0 BRA `(.L_x_34) ;  /* 0x000000a400608947 */ /* 0x004fea0003800000 */
.L_x_33:
[----:B------:R-:W-:Y:S01]  /*3ce0*/  UIADD3 UR4, UR47, 0x10000, URZ ;  /* 0x000100002f047890 */ /* 0x000fe2000fffe03f */
[----:B------:R-:W-:Y:S01]  /*3cf0*/  WARPGROUP.ARRIVE ;  /* 0x00000000000079c5 */ /* 0x000fe20000000000 */
[----:B------:R-:W-:Y:S02]  /*3d00*/  ULOP3.LUT UR5, UR9, 0x10000, URZ, 0xfc, !UPT ;  /* 0x0001000009057892 */ /* 0x000fe4000f8efc3f */
[----:B------:R-:W-:Y:S01]  /*3d10*/  USHF.R.U32.HI UR4, URZ, 0x4, UR4 ;  /* 0x000000043f047899 */ /* 0x000fe20008011604 */
[----:B------:R-:W-:Y:S01]  /*3d20*/  UMOV UR7, 0x80000020 ;  /* 0x8000002000077882 */ /* 0x000fe20000000000 */
[----:B------:R-:W-:Y:S02]  /*3d30*/  UIADD3 UR10, UR37, 0x1, URZ ;  /* 0x00000001250a7890 */ /* 0x000fe4000fffe03f */
[----:B------:R-:W-:Y:S02]  /*3d40*/  ULOP3.LUT UR4, UR4, 0x3fff, URZ, 0xc0, !UPT ;  /* 0x00003fff04047892 */ /* 0x000fe4000f8ec03f */
[----:B------:R-:W-:-:S02]  /*3d50*/  UISETP.NE.AND UP0, UPT, UR10, 0x8, UPT ;  /* 0x000000080a00788c */ /* 0x000fc4000bf05270 */
[----:B------:R-:W-:Y:S02]  /*3d60*/  ULOP3.LUT UR6, UR4, 0x10000, URZ, 0xfc, !UPT ;  /* 0x0001000004067892 */ /* 0x000fe4000f8efc3f */
[----:B------:R-:W-:Y:S02]  /*3d70*/  ULEA UR4, UR37, UR5, 0x9 ;  /* 0x0000000525047291 */ /* 0x000fe4000f8e483f */
[----:B------:R-:W-:Y:S01]  /*3d80*/  ULEA UR6, UR37, UR6, 0xa ;  /* 0x0000000625067291 */ /* 0x000fe2000f8e503f */
[----:B------:R-:W-:Y:S01]  /*3d90*/  UMOV UR5, 0x80000020 ;  /* 0x8000002000057882 */ /* 0x000fe20000000000 */
[----:B------:R-:W-:Y:S01]  /*3da0*/  USEL UR10, UR10, URZ, UP0 ;  /* 0x0000003f0a0a7287 */ /* 0x000fe20008000000 */
[----:B------:R-:W-:-:S06]  /*3db0*/  UMOV UR8, 0x1 ;  /* 0x0000000100087882 */ /* 0x000fcc0000000000 */
[----:B------:R-:W-:Y:S01]  /*3dc0*/  QGMMA.64x256x32.F32.E4M3.E4M3 R24, gdesc[UR4], RZ, !UPT, gsb0 ;  /* 0x03e00000041879f3 */ /* 0x000fe2000c0008ff */
[----:B------:R-:W-:Y:S02]  /*3dd0*/  UIADD3 UR4, UR4, 0x2, URZ ;  /* 0x0000000204047890 */ /* 0x000fe4000fffe03f */
[----:B------:R-:W-:Y:S01]  /*3de0*/  UIADD3 UR6, UR6, 0x2, URZ ;  /* 0x0000000206067890 */ /* 0x000fe2000fffe03f */
[----:B------:R-:W-:Y:S01]  /*3df0*/  UMOV UR5, 0x80000020 ;  /* 0x8000002000057882 */ /* 0x000fe20000000000 */
[----:B------:R-:W-:Y:S01]  /*3e00*/  UMOV UR7, 0x80000020 ;  /* 0x8000002000077882 */ /* 0x000fe20000000000 */
[----:B------:R-:W-:Y:S02]  /*3e10*/  WARPGROUP.DEPBAR.LE gsb0, 0x0 ;  /* 0x00008000000079c5 */ /* 0x000fe40000010000 */
[----:B------:R-:W-:-:S15]  /*3e20*/  WARPGROUP.ARRIVE ;  /* 0x00000000000079c5 */ /* 0x000fde0000000000 */
[----:B------:R-:W-:-:S05]  /*3e30*/  NOP ;  /* 0x0000000000007918 */ /* 0x000fca0000000000 */
[----:B------:R-:W-:Y:S01]  /*3e40*/  QGMMA.64x256x32.F32.E4M3.E4M3 R24, gdesc[UR4], R24, gsb0 ;  /* 0x03e00000041879f3 */ /* 0x000fe20008000818 */
[----:B------:R-:W-:-:S04]  /*3e50*/  USEL UR4, URZ, 0x1, UP0 ;  /* 0x000000013f047887 */ /* 0x000fc80008000000 */
[----:B------:R-:W-:-:S06]  /*3e60*/  ULOP3.LUT UR4, UR38, UR4, URZ, 0x3c, !UPT ;  /* 0x0000000426047292 */ /* 0x000fcc000f8e3c3f */
[----:B-12---:R-:W-:Y:S01]  /*3e70*/  IMAD.U32 R0, RZ, RZ, UR4 ;  /* 0x00000004ff007e24 */ /* 0x006fe2000f8e00ff */
[----:B------:R-:W-:-:S06]  /*3e80*/  WARPGROUP.DEPBAR.LE gsb0, 0x0 ;  /* 0x00008000000079c5 */ /* 0x000fcc0000010000 */
.L_x_30:
[----:B------:R-:W-:-:S13]  /*3e90*/  R2UR UR4, R153 ;  /* 0x00000000990472ca */ /* 0x000fda00000e0000 */
[----:B------:R-:W-:-:S04]  /*3ea0*/  UIADD3 UR4, UR4, 0x3f, URZ ;  /* 0x0000003f04047890 */ /* 0x000fc8000fffe03f */
[----:B------:R-:W-:-:S04]  /*3eb0*/  USHF.R.S32.HI UR5, URZ, 0x1f, UR4 ;  /* 0x0000001f3f057899 */ /* 0x000fc80008011404 */
[----:B------:R-:W-:-:S04]  /*3ec0*/  ULEA.HI UR5, UR5, UR4, URZ, 0x6 ;  /* 0x0000000405057291 */ /* 0x000fc8000f8f303f */
[----:B------:R-:W-:-:S04]  /*3ed0*/  USHF.R.S32.HI UR5, URZ, 0x6, UR5 ;  /* 0x000000063f057899 */ /* 0x000fc80008011405 */
[----:B------:R-:W-:-:S04]  /*3ee0*/  UISETP.LT.AND UP0, UPT, UR5, 0x1, UPT ;  /* 0x000000010500788c */ /* 0x000fc8000bf01270 */
[----:B------:R-:W-:-:S04]  /*3ef0*/  USEL UR4, UR5, 0x1, UP0 ;  /* 0x0000000105047887 */ /* 0x000fc80008000000 */
[----:B------:R-:W-:-:S04]  /*3f00*/  UIADD3 UR12, UR5, -UR4, URZ ;  /* 0x80000004050c7290 */ /* 0x000fc8000fffe03f */
[----:B------:R-:W-:-:S06]  /*3f10*/  UISETP.GE.AND UP0, UPT, UR12, 0x1, UPT ;  /* 0x000000010c00788c */ /* 0x000fcc000bf06270 */
[----:B------:R-:W-:-:S13]  /*3f20*/  PLOP3.LUT P0, PT, PT, PT, UP0, 0x80, 0x0 ;  /* 0x000000000000781c */ /* 0x000fda0003f0f008 */
[----:B------:R-:W-:Y:S05]  /*3f30*/  @!P0 BRA `(.L_x_35) ;  /* 0x0000000000e08947 */ /* 0x000fea0003800000 */
[----:B------:R-:W-:Y:S01]  /*3f40*/  IMAD.U32 R2, RZ, RZ, UR12 ;  /* 0x0000000cff027e24 */ /* 0x000fe2000f8e00ff */
[----:B------:R-:W-:-:S06]  /*3f50*/  UMOV UR11, UR37 ;  /* 0x00000025000b7c82 */ /* 0x000fcc0008000000 */
.L_x_42:
[----:B------:R-:W-:-:S06]  /*3f60*/  UISETP.NE.AND UP0, UPT, UR51, 0x3, UPT ;  /* 0x000000033300788c */ /* 0x000fcc000bf05270 */
[----:B------:R-:W-:-:S13]  /*3f70*/  PLOP3.LUT P1, PT, PT, PT, UP0, 0x80, 0x0 ;  /* 0x000000000000781c */ /* 0x000fda0003f2f008 */
[----:B-12---:R-:W-:Y:S05]  /*3f80*/  @!P1 BRA `(.L_x_36) ;  /* 0x0000000000049947 */ /* 0x006fea0003800000 */
[----:B------:R-:W-:Y:S01]  /*3f90*/  BPT.TRAP 0x1 ;  /* 0x000000040000795c */ /* 0x000fe20000300000 */
.L_x_36:
[----:B------:R-:W-:Y:S01]  /*3fa0*/  ULEA UR4, UR10, UR47, 0x3 ;  /* 0x0000002f0a047291 */ /* 0x000fe2000f8e183f */
[----:B------:R-:W-:-:S08]  /*3fb0*/  SHF.L.U32 R3, R0, 0x1f, RZ ;  /* 0x0000001f00037819 */ /* 0x000fd000000006ff */
[----:B------:R1:W2:Y:S01]  /*3fc0*/  SYNCS.PHASECHK.TRANS64.TRYWAIT P0, [UR4+0x38480], R3 ;  /* 0x03848003ff0075a7 */ /* 0x0002a20008000144 */
[----:B------:R-:W-:Y:S05]  /*3fd0*/  @!P1 BRA `(.L_x_37) ;  /* 0x0000000000049947 */ /* 0x000fea0003800000 */
[----:B------:R-:W-:Y:S01]  /*3fe0*/  BPT.TRAP 0x1 ;  /* 0x000000040000795c */ /* 0x000fe20000300000 */
.L_x_37:
[----:B--2---:R-:W-:Y:S05]  /*3ff0*/  @P0 BRA `(.L_x_38) ;  /* 0x0000000000080947 */ /* 0x004fea0003800000 */
[----:B------:R-:W2:Y:S02]  /*4000*/  SYNCS.PHASECHK.TRANS64.TRYWAIT P0, [UR4+0x38480], R3 ;  /* 0x03848003ff0075a7 */ /* 0x000ea40008000144 */
[----:B--2---:R-:W-:Y:S05]  /*4010*/  @!P0 BRA `(.L_x_39) ;  /* 0x000000a000a88947 */ /* 0x004fea0003800000 */
.L_x_38:
[----:B------:R-:W-:Y:S01]  /*4020*/  UIADD3 UR4, UR47, 0x10000, URZ ;  /* 0x000100002f047890 */ /* 0x000fe2000fffe03f */
[----:B------:R-:W-:Y:S01]  /*4030*/  WARPGROUP.ARRIVE ;  /* 0x00000000000079c5 */ /* 0x000fe20000000000 */
[----:B------:R-:W-:Y:S02]  /*4040*/  UISETP.NE.U32.AND UP0, UPT, UR8, URZ, UPT ;  /* 0x0000003f0800728c */ /* 0x000fe4000bf05070 */
[----:B------:R-:W-:Y:S01]  /*4050*/  USHF.R.U32.HI UR4, URZ, 0x4, UR4 ;  /* 0x000000043f047899 */ /* 0x000fe20008011604 */
[----:B------:R-:W-:-:S03]  /*4060*/  UMOV UR7, 0x80000020 ;  /* 0x8000002000077882 */ /* 0x000fc60000000000 */
[----:B------:R-:W-:Y:S02]  /*4070*/  ULOP3.LUT UR5, UR4, 0x3fff, URZ, 0xc0, !UPT ;  /* 0x00003fff04057892 */ /* 0x000fe4000f8ec03f */
[----:B------:R-:W-:Y:S02]  /*4080*/  ULOP3.LUT UR4, UR9, 0x10000, URZ, 0xfc, !UPT ;  /* 0x0001000009047892 */ /* 0x000fe4000f8efc3f */
[----:B------:R-:W-:Y:S02]  /*4090*/  ULOP3.LUT UR5, UR5, 0x10000, URZ, 0xfc, !UPT ;  /* 0x0001000005057892 */ /* 0x000fe4000f8efc3f */
[----:B------:R-:W-:Y:S02]  /*40a0*/  ULEA UR4, UR10, UR4, 0x9 ;  /* 0x000000040a047291 */ /* 0x000fe4000f8e483f */
[----:B------:R-:W-:-:S03]  /*40b0*/  ULEA UR6, UR10, UR5, 0xa ;  /* 0x000000050a067291 */ /* 0x000fc6000f8e503f */
[----:B------:R-:W-:-:S06]  /*40c0*/  UMOV UR5, 0x80000020 ;  /* 0x8000002000057882 */ /* 0x000fcc0000000000 */
[----:B------:R-:W-:Y:S01]  /*40d0*/  QGMMA.64x256x32.F32.E4M3.E4M3 R24, gdesc[UR4], R24, UP0, gsb0 ;  /* 0x03e00000041879f3 */ /* 0x000fe2000b800818 */
[----:B------:R-:W-:Y:S02]  /*40e0*/  UIADD3 UR4, UR4, 0x2, URZ ;  /* 0x0000000204047890 */ /* 0x000fe4000fffe03f */
[----:B------:R-:W-:Y:S01]  /*40f0*/  UIADD3 UR6, UR6, 0x2, URZ ;  /* 0x0000000206067890 */ /* 0x000fe2000fffe03f */
[----:B------:R-:W-:Y:S01]  /*4100*/  UMOV UR5, 0x80000020 ;  /* 0x8000002000057882 */ /* 0x000fe20000000000 */
[----:B------:R-:W-:Y:S01]  /*4110*/  UMOV UR7, 0x80000020 ;  /* 0x8000002000077882 */ /* 0x000fe20000000000 */
[----:B------:R-:W-:Y:S02]  /*4120*/  WARPGROUP.DEPBAR.LE gsb0, 0x0 ;  /* 0x00008000000079c5 */ /* 0x000fe40000010000 */
[----:B------:R-:W-:-:S15]  /*4130*/  WARPGROUP.ARRIVE ;  /* 0x00000000000079c5 */ /* 0x000fde0000000000 */
[----:B------:R-:W-:-:S05]  /*4140*/  NOP ;  /* 0x0000000000007918 */ /* 0x000fca0000000000 */
[----:B------:R-:W-:Y:S03]  /*4150*/  QGMMA.64x256x32.F32.E4M3.E4M3 R24, gdesc[UR4], R24, UP0, gsb0 ;  /* 0x03e00000041879f3 */ /* 0x000fe6000b800818 */
[----:B------:R-:W-:Y:S02]  /*4160*/  WARPGROUP.DEPBAR.LE gsb0, 0x0 ;  /* 0x00008000000079c5 */ /* 0x000fe40000010000 */
[----:B------:R-:W-:Y:S05]  /*4170*/  @!P1 BRA `(.L_x_40) ;  /* 0x0000000000049947 */ /* 0x000fea0003800000 */
[----:B------:R-:W-:Y:S01]  /*4180*/  BPT.TRAP 0x1 ;  /* 0x000000040000795c */ /* 0x000fe20000300000 */
.L_x_40:
[----:B------:R-:W-:Y:S02]  /*4190*/  UISETP.GT.U32.AND UP0, UPT, UR53, 0x1, UPT ;  /* 0x000000013500788c */ /* 0x000fe4000bf04070 */
[----:B------:R-:W-:-:S04]  /*41a0*/  ULEA UR4, UR11, UR47, 0x3 ;  /* 0x0000002f0b047291 */ /* 0x000fc8000f8e183f */
[----:B------:R-:W-:Y:S01]  /*41b0*/  UIADD3 UR4, UR4, 0x384c0, URZ ;  /* 0x000384c004047890 */ /* 0x000fe2000fffe03f */
[----:B------:R-:W-:-:S03]  /*41c0*/  PLOP3.LUT P0, PT, PT, PT, UP0, 0x80, 0x0 ;  /* 0x000000000000781c */ /* 0x000fc60003f0f008 */
[----:B------:R-:W-:-:S09]  /*41d0*/  UPRMT UR4, URZ, 0x654, UR4 ;  /* 0x000006543f047896 */ /* 0x000fd20008000004 */
[----:B------:R-:W-:Y:S01]  /*41e0*/  SYNCS.ARRIVE.TRANS64.RED.A1T0 RZ, [UR4], RZ ;  /* 0x000000ffffff79a7 */ /* 0x000fe20008100404 */
[----:B------:R-:W-:Y:S05]  /*41f0*/  @P0 BRA `(.L_x_41) ;  /* 0x0000000000040947 */ /* 0x000fea0003800000 */
[----:B------:R-:W-:Y:S01]  /*4200*/  BPT.TRAP 0x1 ;  /* 0x000000040000795c */ /* 0x000fe20000300000 */
.L_x_41:
[----:B------:R-:W-:Y:S01]  /*4210*/  UIADD3 UR10, UR10, 0x1, URZ ;  /* 0x000000010a0a7890 */ /* 0x000fe2000fffe03f */
[C---:B------:R-:W-:Y:S01]  /*4220*/  ISETP.GT.AND P0, PT, R2.reuse, 0x1, PT ;  /* 0x000000010200780c */ /* 0x040fe20003f04270 */
[----:B------:R-:W-:Y:S01]  /*4230*/  UIADD3 UR11, UR11, 0x1, URZ ;  /* 0x000000010b0b7890 */ /* 0x000fe2000fffe03f */
[----:B------:R-:W-:Y:S01]  /*4240*/  VIADD R2, R2, 0xffffffff ;  /* 0xffffffff02027836 */ /* 0x000fe20000000000 */
[----:B------:R-:W-:Y:S02]  /*4250*/  UISETP.NE.AND UP0, UPT, UR10, 0x8, UPT ;  /* 0x000000080a00788c */ /* 0x000fe4000bf05270 */
[----:B------:R-:W-:Y:S02]  /*4260*/  UISETP.NE.AND UP1, UPT, UR11, 0x8, UPT ;  /* 0x000000080b00788c */ /* 0x000fe4000bf25270 */
[----:B------:R-:W-:Y:S02]  /*4270*/  USEL UR4, URZ, 0x1, UP0 ;  /* 0x000000013f047887 */ /* 0x000fe40008000000 */
[----:B------:R-:W-:-:S02]  /*4280*/  USEL UR10, UR10, URZ, UP0 ;  /* 0x0000003f0a0a7287 */ /* 0x000fc40008000000 */
[----:B------:R-:W-:Y:S02]  /*4290*/  USEL UR11, UR11, URZ, UP1 ;  /* 0x0000003f0b0b7287 */ /* 0x000fe40008800000 */
[----:B------:R-:W-:Y:S01]  /*42a0*/  LOP3.LUT R0, R0, UR4, RZ, 0x3c, !PT ;  /* 0x0000000400007c12 */ /* 0x000fe2000f8e3cff */
[----:B------:R-:W-:Y:S09]  /*42b0*/  @P0 BRA `(.L_x_42) ;  /* 0xfffffffc00280947 */ /* 0x000ff2000383ffff */
.L_x_35:
[----:B------:R-:W-:-:S13]  /*42c0*/  ISETP.GE.AND P0, PT, R153, 0x1, PT ;  /* 0x000000019900780c */ /* 0x000fda0003f06270 */
[----:B------:R-:W-:Y:S05]  /*42d0*/  @!P0 BRA `(.L_x_43) ;  /* 0x0000000000388947 */ /* 0x000fea0003800000 */
[----:B------:R-:W-:-:S06]  /*42e0*/  UISETP.NE.AND UP0, UPT, UR51, 0x3, UPT ;  /* 0x000000033300788c */ /* 0x000fcc000bf05270 */
[----:B------:R-:W-:-:S13]  /*42f0*/  PLOP3.LUT P0, PT, PT, PT, UP0, 0x80, 0x0 ;  /* 0x000000000000781c */ /* 0x000fda0003f0f008 */
[----:B------:R-:W-:Y:S05]  /*4300*/  @!P0 BRA `(.L_x_44) ;  /* 0x0000000000048947 */ /* 0x000fea0003800000 */
[----:B------:R-:W-:Y:S01]  /*4310*/  BPT.TRAP 0x1 ;  /* 0x000000040000795c */ /* 0x000fe20000300000 */
.L_x_44:
[----:B------:R-:W-:Y:S02]  /*4320*/  UIADD3 UR4, UR12, UR37, URZ ;  /* 0x000000250c047290 */ /* 0x000fe4000fffe03f */
[----:B------:R-:W-:Y:S02]  /*4330*/  UISETP.GT.U32.AND UP0, UPT, UR53, 0x1, UPT ;  /* 0x000000013500788c */ /* 0x000fe4000bf04070 */
[----:B------:R-:W-:-:S04]  /*4340*/  USHF.L.U32 UR4, UR4, 0x3, URZ ;  /* 0x0000000304047899 */ /* 0x000fc8000800063f */
[----:B------:R-:W-:Y:S01]  /*4350*/  ULOP3.LUT UR4, UR4, 0x38, URZ, 0xc0, !UPT ;  /* 0x0000003804047892 */ /* 0x000fe2000f8ec03f */
[----:B------:R-:W-:-:S03]  /*4360*/  PLOP3.LUT P0, PT, PT, PT, UP0, 0x80, 0x0 ;  /* 0x000000000000781c */ /* 0x000fc60003f0f008 */
[----:B------:R-:W-:-:S04]  /*4370*/  UIADD3 UR4, UR47, 0x384c0, UR4 ;  /* 0x000384c02f047890 */ /* 0x000fc8000fffe004 */
[----:B------:R-:W-:-:S09]  /*4380*/  UPRMT UR4, URZ, 0x654, UR4 ;  /* 0x000006543f047896 */ /* 0x000fd20008000004 */
[----:B------:R-:W-:Y:S01]  /*4390*/  SYNCS.ARRIVE.TRANS64.RED.A1T0 RZ, [UR4], RZ ;  /* 0x000000ffffff79a7 */ /* 0x000fe20008100404 */
[----:B------:R-:W-:Y:S05]  /*43a0*/  @P0 BRA `(.L_x_43) ;  /* 0x0000000000040947 */ /* 0x000fea0003800000 */
[----:B------:R-:W-:Y:S01]  /*43b0*/  BPT.TRAP 0x1 ;  /* 0x000000040000795c */ /* 0x000fe20000300000 */
.L_x_43:
[----:B------:R-:W-:Y:S01]  /*43c0*/  R2UR UR45, R16 ;  /* 0x00000000102d72ca */ /* 0x000fe200000e0000 */
[----:B------:R-:W-:Y:S01]  /*43d0*/  UIADD3 UR4, UR47, 0x30000, URZ ;  /* 0x000300002f047890 */ /* 0x000fe2000fffe03f */
[----:B------:R-:W-:Y:S02]  /*43e0*/  R2UR UR46, R17 ;  /* 0x00000000112e72ca */ /* 0x000fe400000e0000 */
[----:B------:R-:W-:Y:S01]  /*43f0*/  LOP3.LUT P0, RZ, R4, 0xff, RZ, 0xc0, !PT ;  /* 0x000000ff04ff7812 */ /* 0x000fe2000780c0ff */
[----:B------:R-:W-:-:S06]  /*4400*/  ULOP3.LUT UP0, URZ, UR4, 0x3ff, URZ, 0xc0, !UPT ;  /* 0x000003ff043f7892 */ /* 0x000fcc000f80c03f */
[----:B------:R-:W-:Y:S02]  /*4410*/  PLOP3.LUT P1, PT, PT, PT, UP0, 0x80, 0x0 ;  /* 0x000000000000781c */ /* 0x000fe40003f2f008 */
[----:B------:R-:W-:Y:S02]  /*4420*/  USHF.L.U32 UR45, UR45, 0x7, URZ ;  /* 0x000000072d2d7899 */ /* 0x000fe4000800063f */
[----:B------:R-:W-:Y:S02]  /*4430*/  USHF.L.U32 UR46, UR46, 0x8, URZ ;  /* 0x000000082e2e7899 */ /* 0x000fe4000800063f */
[----:B------:R-:W-:Y:S10]  /*4440*/  @!P0 BRA `(.L_x_45) ;  /* 0x00000000000c8947 */ /* 0x000ff40003800000 */
[----:B------:R-:W-:-:S04]  /*4450*/  DEPBAR {5,4,3,2,1,0} ;  /* 0x0000003f0000791a */ /* 0x000fc80000000000 */
[----:B------:R3:W-:Y:S02]  /*4460*/  UTMACCTL.IV [UR58] ;  /* 0x000000003a0079b9 */ /* 0x0007e40008000000 */
[----:B---3--:R-:W-:Y:S01]  /*4470*/  NOP ;  /* 0x0000000000007918 */ /* 0x008fe20000000000 */
.L_x_45:
[----:B------:R-:W-:Y:S05]  /*4480*/  @!P1 BRA `(.L_x_46) ;  /* 0x00000000007c9947 */ /* 0x000fea0003800000 */
[----:B------:R-:W-:Y:S01]  /*4490*/  MOV R2, 0x0 ;  /* 0x0000000000027802 */ /* 0x000fe20000000f00 */
[----:B------:R-:W-:Y:S01]  /*44a0*/  ULDC.64 UR4, c[0x4][0x68] ;  /* 0x01001a0000047ab9 */ /* 0x000fe20000000a00 */
[----:B------:R-:W-:Y:S01]  /*44b0*/  ULDC.64 UR6, c[0x4][0x8] ;  /* 0x0100020000067ab9 */ /* 0x000fe20000000a00 */
[----:B------:R-:W-:Y:S01]  /*44c0*/  IMAD.U32 R4, RZ, RZ, UR4 ;  /* 0x00000004ff047e24 */ /* 0x000fe2000f8e00ff */
[----:B------:R3:W4:Y:S01]  /*44d0*/  LDC.64 R14, c[0x4][R2] ;  /* 0x01000000020e7b82 */ /* 0x0007220000000a00 */
[----:B------:R-:W-:Y:S01]  /*44e0*/  IMAD.U32 R5, RZ, RZ, UR5 ;  /* 0x00000005ff057e24 */ /* 0x000fe2000f8e00ff */
[----:B------:R-:W-:Y:S01]  /*44f0*/  ULDC.64 UR4, c[0x4][0x70] ;  /* 0x01001c0000047ab9 */ /* 0x000fe20000000a00 */
[----:B------:R-:W-:Y:S01]  /*4500*/  IMAD.U32 R10, RZ, RZ, UR6 ;  /* 0x00000006ff0a7e24 */ /* 0x000fe2000f8e00ff */
[----:B------:R-:W-:Y:S01]  /*4510*/  MOV R7, UR5 ;  /* 0x0000000500077c02 */ /* 0x000fe20008000f00 */
[----:B--2---:R-:W-:Y:S02]  /*4520*/  IMAD.U32 R6, RZ, RZ, UR4 ;  /* 0x00000004ff067e24 */ /* 0x004fe4000f8e00ff */
[----:B------:R-:W-:-:S02]  /*4530*/  IMAD.U32 R11, RZ, RZ, UR7 ;  /* 0x00000007ff0b7e24 */ /* 0x000fc4000f8e00ff */
[----:B------:R-:W-:Y:S02]  /*4540*/  IMAD.MOV.U32 R8, RZ, RZ, 0x70 ;  /* 0x00000070ff087424 */ /* 0x000fe400078e00ff */
[----:B------:R-:W-:Y:S02]  /*4550*/  IMAD.MOV.U32 R12, RZ, RZ, 0x1 ;  /* 0x00000001ff0c7424 */ /* 0x000fe400078e00ff */
[----:B---3--:R-:W-:-:S07]  /*4560*/  IMAD.MOV.U32 R13, RZ, RZ, RZ ;  /* 0x000000ffff0d7224 */ /* 0x008fce00078e00ff */
[----:B------:R-:W-:-:S07]  /*4570*/  LEPC R20, `(.L_x_47) ;  /* 0x000000001014794e */ /* 0x000fce0000000000 */
[----:B-1--4-:R-:W-:Y:S05]  /*4580*/  CALL.ABS.NOINC R14 ;  /* 0x000000000e007343 */ /* 0x012fea0003c00000 */
.L_x_47:
[----:B------:R-:W1:Y:S01]  /*4590*/  LDC.64 R2, c[0x4][R2] ;  /* 0x0100000002027b82 */ /* 0x000e620000000a00 */
[----:B------:R-:W-:Y:S01]  /*45a0*/  ULDC.64 UR4, c[0x4][0x68] ;  /* 0x01001a0000047ab9 */ /* 0x000fe20000000a00 */
[----:B------:R-:W-:Y:S01]  /*45b0*/  ULDC.64 UR6, c[0x4][0x8] ;  /* 0x0100020000067ab9 */ /* 0x000fe20000000a00 */
[----:B------:R-:W-:Y:S01]  /*45c0*/  IMAD.U32 R4, RZ, RZ, UR4 ;  /* 0x00000004ff047e24 */ /* 0x000fe2000f8e00ff */
[----:B------:R-:W-:Y:S01]  /*45d0*/  MOV R8, 0x70 ;  /* 0x0000007000087802 */ /* 0x000fe20000000f00 */
[----:B------:R-:W-:Y:S01]  /*45e0*/  IMAD.U32 R5, RZ, RZ, UR5 ;  /* 0x00000005ff057e24 */ /* 0x000fe2000f8e00ff */
[----:B------:R-:W-:Y:S01]  /*45f0*/  ULDC.64 UR4, c[0x4][0x70] ;  /* 0x01001c0000047ab9 */ /* 0x000fe20000000a00 */
[----:B------:R-:W-:Y:S02]  /*4600*/  IMAD.U32 R10, RZ, RZ, UR6 ;  /* 0x00000006ff0a7e24 */ /* 0x000fe4000f8e00ff */
[----:B------:R-:W-:Y:S02]  /*4610*/  IMAD.U32 R6, RZ, RZ, UR4 ;  /* 0x00000004ff067e24 */ /* 0x000fe4000f8e00ff */
[----:B------:R-:W-:-:S02]  /*4620*/  IMAD.U32 R7, RZ, RZ, UR5 ;  /* 0x00000005ff077e24 */ /* 0x000fc4000f8e00ff */
[----:B------:R-:W-:Y:S02]  /*4630*/  IMAD.U32 R11, RZ, RZ, UR7 ;  /* 0x00000007ff0b7e24 */ /* 0x000fe4000f8e00ff */
[----:B------:R-:W-:Y:S02]  /*4640*/  IMAD.MOV.U32 R12, RZ, RZ, 0x1 ;  /* 0x00000001ff0c7424 */ /* 0x000fe400078e00ff */
[----:B------:R-:W-:-:S07]  /*4650*/  IMAD.MOV.U32 R13, RZ, RZ, RZ ;  /* 0x000000ffff0d7224 */ /* 0x000fce00078e00ff */
[----:B------:R-:W-:-:S07]  /*4660*/  LEPC R20, `(.L_x_46) ;  /* 0x000000001014794e */ /* 0x000fce0000000000 */
[----:B-1----:R-:W-:Y:S05]  /*4670*/  CALL.ABS.NOINC R2 ;  /* 0x0000000002007343 */ /* 0x002fea0003c00000 */
.L_x_46:
[----:B------:R-:W-:Y:S02]  /*4680*/  ULDC.64 UR4, c[0x0][0x590] ;  /* 0x0001640000047ab9 */ /* 0x000fe40000000a00 */
[----:B------:R-:W-:-:S04]  /*4690*/  ISETP.NE.U32.AND P0, PT, RZ, UR4, PT ;  /* 0x00000004ff007c0c */ /* 0x000fc8000bf05070 */
[----:B------:R-:W-:-:S13]  /*46a0*/  ISETP.NE.AND.EX P0, PT, RZ, UR5, PT, P0 ;  /* 0x00000005ff007c0c */ /* 0x000fda000bf05300 */
[----:B------:R-:W-:Y:S05]  /*46b0*/  @!P0 BRA `(.L_x_48) ;  /* 0x0000000000148947 */ /* 0x000fea0003800000 */
[----:B------:R-:W-:-:S04]  /*46c0*/  LEA R2, P0, R18, UR4, 0x3 ;  /* 0x0000000412027c11 */ /* 0x000fc8000f8018ff */
[----:B-12---:R-:W-:-:S06]  /*46d0*/  LEA.HI.X R3, R18, UR5, R19, 0x3, P0 ;  /* 0x0000000512037c11 */ /* 0x006fcc00080f1c13 */
[----:B------:R-:W2:Y:S04]  /*46e0*/  LDG.E.64 R2, desc[UR56][R2.64] ;  /* 0x0000003802027981 */ /* 0x000ea8000c1e1b00 */
[----:B--2---:R1:W5:Y:S01]  /*46f0*/  LD.E R0, desc[UR56][R2.64] ;  /* 0x0000003802007980 */ /* 0x004362000c101900 */
[----:B------:R-:W-:Y:S05]  /*4700*/  BRA `(.L_x_49) ;  /* 0x0000000000307947 */ /* 0x000fea0003800000 */
.L_x_48:
[----:B------:R-:W-:Y:S02]  /*4710*/  ULDC.64 UR4, c[0x0][0x588] ;  /* 0x0001620000047ab9 */ /* 0x000fe40000000a00 */
[----:B------:R-:W-:-:S04]  /*4720*/  ISETP.NE.U32.AND P0, PT, RZ, UR4, PT ;  /* 0x00000004ff007c0c */ /* 0x000fc8000bf05070 */
[----:B------:R-:W-:-:S13]  /*4730*/  ISETP.NE.AND.EX P0, PT, RZ, UR5, PT, P0 ;  /* 0x00000005ff007c0c */ /* 0x000fda000bf05300 */
[----:B------:R-:W-:Y:S05]  /*4740*/  @!P0 BRA `(.L_x_50) ;  /* 0x0000000000188947 */ /* 0x000fea0003800000 */
[----:B-12---:R-:W1:Y:S01]  /*4750*/  LDC.64 R2, c[0x0][0x588] ;  /* 0x00016200ff027b82 */ /* 0x006e620000000a00 */
[----:B------:R-:W-:Y:S02]  /*4760*/  ULDC UR4, c[0x0][0x598] ;  /* 0x0001660000047ab9 */ /* 0x000fe40000000800 */
[----:B------:R-:W-:-:S04]  /*4770*/  IMAD R5, R18, UR4, RZ ;  /* 0x0000000412057c24 */ /* 0x000fc8000f8e02ff */
[----:B-1----:R-:W-:-:S05]  /*4780*/  IMAD.WIDE R2, R5, 0x4, R2 ;  /* 0x0000000405027825 */ /* 0x002fca00078e0202 */
[----:B------:R2:W5:Y:S01]  /*4790*/  LDG.E R0, desc[UR56][R2.64] ;  /* 0x0000003802007981 */ /* 0x000562000c1e1900 */
[----:B------:R-:W-:Y:S05]  /*47a0*/  BRA `(.L_x_49) ;  /* 0x0000000000087947 */ /* 0x000fea0003800000 */
.L_x_50:
[----:B------:R-:W-:Y:S02]  /*47b0*/  ULDC UR4, c[0x0][0x580] ;  /* 0x0001600000047ab9 */ /* 0x000fe40000000800 */
[----:B------:R-:W-:-:S07]  /*47c0*/  IMAD.U32 R0, RZ, RZ, UR4 ;  /* 0x00000004ff007e24 */ /* 0x000fce000f8e00ff */
.L_x_49:
[----:B------:R-:W-:Y:S02]  /*47d0*/  ULDC.64 UR4, c[0x0][0x5b8] ;  /* 0x00016e0000047ab9 */ /* 0x000fe40000000a00 */
[----:B------:R-:W-:-:S04]  /*47e0*/  ISETP.NE.U32.AND P0, PT, RZ, UR4, PT ;  /* 0x00000004ff007c0c */ /* 0x000fc8000bf05070 */
[----:B------:R-:W-:-:S13]  /*47f0*/  ISETP.NE.AND.EX P0, PT, RZ, UR5, PT, P0 ;  /* 0x00000005ff007c0c */ /* 0x000fda000bf05300 */
[----:B------:R-:W-:Y:S05]  /*4800*/  @!P0 BRA `(.L_x_51) ;  /* 0x0000000000148947 */ /* 0x000fea0003800000 */
[----:B------:R-:W-:-:S04]  /*4810*/  LEA R4, P0, R18, UR4, 0x3 ;  /* 0x0000000412047c11 */ /* 0x000fc8000f8018ff */
[----:B------:R-:W-:-:S05]  /*4820*/  LEA.HI.X R5, R18, UR5, R19, 0x3, P0 ;  /* 0x0000000512057c11 */ /* 0x000fca00080f1c13 */
[----:B-12---:R-:W2:Y:S04]  /*4830*/  LDG.E.64 R2, desc[UR56][R4.64] ;  /* 0x0000003804027981 */ /* 0x006ea8000c1e1b00 */
[----:B--2---:R1:W5:Y:S01]  /*4840*/  LD.E R2, desc[UR56][R2.64] ;  /* 0x0000003802027980 */ /* 0x004362000c101900 */
[----:B------:R-:W-:Y:S05]  /*4850*/  BRA `(.L_x_52) ;  /* 0x0000000000307947 */ /* 0x000fea0003800000 */
.L_x_51:
[----:B------:R-:W-:Y:S02]  /*4860*/  ULDC.64 UR4, c[0x0][0x5b0] ;  /* 0x00016c0000047ab9 */ /* 0x000fe40000000a00 */
[----:B------:R-:W-:-:S04]  /*4870*/  ISETP.NE.U32.AND P0, PT, RZ, UR4, PT ;  /* 0x00000004ff007c0c */ /* 0x000fc8000bf05070 */
[----:B------:R-:W-:-:S13]  /*4880*/  ISETP.NE.AND.EX P0, PT, RZ, UR5, PT, P0 ;  /* 0x00000005ff007c0c */ /* 0x000fda000bf05300 */
[----:B------:R-:W-:Y:S05]  /*4890*/  @!P0 BRA `(.L_x_53) ;  /* 0x0000000000188947 */ /* 0x000fea0003800000 */
[----:B-12---:R-:W1:Y:S01]  /*48a0*/  LDC.64 R2, c[0x0][0x5b0] ;  /* 0x00016c00ff027b82 */ /* 0x006e620000000a00 */
[----:B------:R-:W-:Y:S02]  /*48b0*/  ULDC UR4, c[0x0][0x5c0] ;  /* 0x0001700000047ab9 */ /* 0x000fe40000000800 */
[----:B------:R-:W-:-:S04]  /*48c0*/  IMAD R5, R18, UR4, RZ ;  /* 0x0000000412057c24 */ /* 0x000fc8000f8e02ff */
[----:B-1----:R-:W-:-:S06]  /*48d0*/  IMAD.WIDE R2, R5, 0x4, R2 ;  /* 0x0000000405027825 */ /* 0x002fcc00078e0202 */
[----:B------:R2:W5:Y:S01]  /*48e0*/  LDG.E R2, desc[UR56][R2.64] ;  /* 0x0000003802027981 */ /* 0x000562000c1e1900 */
[----:B------:R-:W-:Y:S05]  /*48f0*/  BRA `(.L_x_52) ;  /* 0x0000000000087947 */ /* 0x000fea0003800000 */
.L_x_53:
[----:B------:R-:W-:Y:S02]  /*4900*/  ULDC UR4, c[0x0][0x5a8] ;  /* 0x00016a0000047ab9 */ /* 0x000fe40000000800 */
[----:B-12---:R-:W-:-:S07]  /*4910*/  IMAD.U32 R2, RZ, RZ, UR4 ;  /* 0x00000004ff027e24 */ /* 0x006fce000f8e00ff */
.L_x_52:
[----:B------:R-:W-:Y:S01]  /*4920*/  ISETP.GT.U32.AND P0, PT, R152, 0x3e, PT ;  /* 0x0000003e9800780c */ /* 0x000fe20003f04070 */
[----:B------:R-:W-:Y:S01]  /*4930*/  BSSY B0, `(.L_x_54) ;  /* 0x0000007000007945 */ /* 0x000fe20003800000 */
[----:B------:R-:W-:-:S11]  /*4940*/  PRMT R8, RZ, 0x7610, R8 ;  /* 0x00007610ff087816 */ /* 0x000fd60000000008 */
[----:B------:R-:W-:Y:S05]  /*4950*/  @P0 BRA `(.L_x_55) ;  /* 0x0000000000100947 */ /* 0x000fea0003800000 */
[----:B------:R-:W-:-:S03]  /*4960*/  UMOV UR4, 0xffffffff ;  /* 0xffffffff00047882 */ /* 0x000fc60000000000 */
[----:B------:R-:W-:Y:S05]  /*4970*/  BRA.DIV UR4, `(.L_x_56) ;  /* 0x0000009a04687947 */ /* 0x000fea000b800000 */
[----:B------:R-:W-:-:S13]  /*4980*/  ELECT P6, URZ, PT ;  /* 0x00000000003f782f */ /* 0x000fda00038c0000 */
.L_x_270:
[----:B------:R-:W-:-:S07]  /*4990*/  SEL R8, RZ, 0x1, !P6 ;  /* 0x00000001ff087807 */ /* 0x000fce0007000000 */
.L_x_55:
[----:B------:R-:W-:Y:S05]  /*49a0*/  BSYNC B0 ;  /* 0x0000000000007941 */ /* 0x000fea0003800000 */
.L_x_54:
[----:B-12---:R-:W-:-:S05]  /*49b0*/  IMAD.U32 R3, RZ, RZ, UR48 ;  /* 0x00000030ff037e24 */ /* 0x006fca000f8e00ff */
[----:B------:R-:W-:-:S13]  /*49c0*/  ISETP.NE.AND P1, PT, R3, 0x3, PT ;  /* 0x000000030300780c */ /* 0x000fda0003f25270 */
[----:B------:R-:W-:Y:S05]  /*49d0*/  @!P1 BRA `(.L_x_57) ;  /* 0x0000000000049947 */ /* 0x000fea0003800000 */
[----:B------:R-:W-:Y:S01]  /*49e0*/  BPT.TRAP 0x1 ;  /* 0x000000040000795c */ /* 0x000fe20000300000 */
.L_x_57:
[----:B------:R-:W-:Y:S01]  /*49f0*/  SHF.L.U32 R3, RZ, 0x1f, RZ ;  /* 0x0000001fff037819 */ /* 0x000fe200000006ff */
[----:B------:R-:W-:Y:S01]  /*4a00*/  IMAD.MOV.U32 R4, RZ, RZ, RZ ;  /* 0x000000ffff047224 */ /* 0x000fe200078e00ff */
[----:B-----5:R-:W-:Y:S02]  /*4a10*/  FSETP.NEU.AND P0, PT, R0, RZ, PT ;  /* 0x000000ff0000720b */ /* 0x020fe40003f0d000 */
[----:B------:R-:W1:Y:S11]  /*4a20*/  SYNCS.PHASECHK.TRANS64.TRYWAIT P2, [UR47+0x38500], R3 ;  /* 0x03850003ff0075a7 */ /* 0x000e76000804016f */
[----:B------:R-:W-:Y:S01]  /*4a30*/  @P0 LEA R12, R23, UR47, 0x1 ;  /* 0x0000002f170c0c11 */ /* 0x000fe2000f8e08ff */
[----:B-1----:R-:W-:Y:S06]  /*4a40*/  @!P2 BRA `(.L_x_58) ;  /* 0x00000098004ca947 */ /* 0x002fec0003800000 */
.L_x_271:
[----:B------:R-:W-:Y:S05]  /*4a50*/  @P0 WARPSYNC.ALL ;  /* 0x0000000000000948 */ /* 0x000fea0003800000 */
[----:B-1----:R-:W1:Y:S01]  /*4a60*/  @P0 LDSM.16.MT88.4 R4, [R12+0x30000] ;  /* 0x030000000c04083b */ /* 0x002e620000004200 */
[----:B------:R-:W-:Y:S01]  /*4a70*/  PRMT R8, R8, 0x9910, RZ ;  /* 0x0000991008087816 */ /* 0x000fe200000000ff */
[----:B------:R-:W-:Y:S01]  /*4a80*/  BSSY B0, `(.L_x_59) ;  /* 0x000000d000007945 */ /* 0x000fe20003800000 */
[-C--:B------:R-:W-:Y:S01]  /*4a90*/  FMUL R24, R24, R2.reuse ;  /* 0x0000000218187220 */ /* 0x080fe20000400000 */
[-C--:B------:R-:W-:Y:S01]  /*4aa0*/  FMUL R14, R25, R2.reuse ;  /* 0x00000002190e7220 */ /* 0x080fe20000400000 */
[----:B------:R-:W-:Y:S01]  /*4ab0*/  ISETP.NE.AND P2, PT, R8, RZ, PT ;  /* 0x000000ff0800720c */ /* 0x000fe20003f45270 */
[----:B------:R-:W-:Y:S01]  /*4ac0*/  FMUL R26, R26, R2 ;  /* 0x000000021a1a7220 */ /* 0x000fe20000400000 */
[----:B------:R2:W3:Y:S01]  /*4ad0*/  @P0 LDSM.16.MT88.4 R8, [R12+0x30800] ;  /* 0x030800000c08083b */ /* 0x0004e20000004200 */
[----:B-1----:R-:W-:-:S02]  /*4ae0*/  HADD2.F32 R13, -RZ, R4.H0_H0 ;  /* 0x20000004ff0d7230 */ /* 0x002fc40000004100 */
[----:B------:R-:W-:Y:S01]  /*4af0*/  HADD2.F32 R15, -RZ, R4.H1_H1 ;  /* 0x30000004ff0f7230 */ /* 0x000fe20000004100 */
[----:B--2---:R-:W-:Y:S07]  /*4b00*/  @P0 BRA `(.L_x_60) ;  /* 0x0000000000100947 */ /* 0x004fee0003800000 */
[----:B------:R-:W-:Y:S01]  /*4b10*/  IMAD.MOV.U32 R5, RZ, RZ, RZ ;  /* 0x000000ffff057224 */ /* 0x000fe200078e00ff */
[----:B------:R-:W-:Y:S02]  /*4b20*/  CS2R R6, SRZ ;  /* 0x0000000000067805 */ /* 0x000fe4000001ff00 */
[----:B---3--:R-:W-:Y:S02]  /*4b30*/  CS2R R8, SRZ ;  /* 0x0000000000087805 */ /* 0x008fe4000001ff00 */
[----:B------:R-:W-:-:S07]  /*4b40*/  CS2R R10, SRZ ;  /* 0x00000000000a7805 */ /* 0x000fce000001ff00 */
.L_x_60:
[----:B------:R-:W-:Y:S05]  /*4b50*/  BSYNC B0 ;  /* 0x0000000000007941 */ /* 0x000fea0003800000 */
.L_x_59:
[--C-:B------:R-:W-:Y:S02]  /*4b60*/  HADD2.F32 R19, -RZ, R5.reuse.H1_H1 ;  /* 0x30000005ff137230 */ /* 0x100fe40000004100 */
[----:B------:R-:W-:Y:S01]  /*4b70*/  FMUL R12, R27, R2 ;  /* 0x000000021b0c7220 */ /* 0x000fe20000400000 */
[----:B------:R-:W-:Y:S02]  /*4b80*/  HADD2.F32 R17, -RZ, R5.H0_H0 ;  /* 0x20000005ff117230 */ /* 0x000fe40000004100 */
[-C--:B------:R-:W-:Y:S01]  /*4b90*/  FFMA R24, R13, R0.reuse, R24 ;  /* 0x000000000d187223 */ /* 0x080fe20000000018 */
[-C--:B------:R-:W-:Y:S01]  /*4ba0*/  FFMA R21, R15, R0.reuse, R14 ;  /* 0x000000000f157223 */ /* 0x080fe2000000000e */
[-C--:B------:R-:W-:Y:S01]  /*4bb0*/  FFMA R25, R19, R0.reuse, R12 ;  /* 0x0000000013197223 */ /* 0x080fe2000000000c */
[--C-:B------:R-:W-:Y:S02]  /*4bc0*/  HADD2.F32 R13, -RZ, R6.reuse.H0_H0 ;  /* 0x20000006ff0d7230 */ /* 0x100fe40000004100 */
[----:B------:R-:W-:Y:S01]  /*4bd0*/  FFMA R26, R17, R0, R26 ;  /* 0x00000000111a7223 */ /* 0x000fe2000000001a */
[----:B------:R-:W-:-:S02]  /*4be0*/  HADD2.F32 R15, -RZ, R6.H1_H1 ;  /* 0x30000006ff0f7230 */ /* 0x000fc40000004100 */
[-C--:B------:R-:W-:Y:S01]  /*4bf0*/  FMUL R28, R28, R2.reuse ;  /* 0x000000021c1c7220 */ /* 0x080fe20000400000 */
[-C--:B------:R-:W-:Y:S01]  /*4c00*/  FMUL R12, R29, R2.reuse ;  /* 0x000000021d0c7220 */ /* 0x080fe20000400000 */
[--C-:B------:R-:W-:Y:S02]  /*4c10*/  HADD2.F32 R17, -RZ, R7.reuse.H0_H0 ;  /* 0x20000007ff117230 */ /* 0x100fe40000004100 */
[-C--:B------:R-:W-:Y:S01]  /*4c20*/  FMUL R30, R30, R2.reuse ;  /* 0x000000021e1e7220 */ /* 0x080fe20000400000 */
[----:B------:R-:W-:Y:S02]  /*4c30*/  HADD2.F32 R19, -RZ, R7.H1_H1 ;  /* 0x30000007ff137230 */ /* 0x000fe40000004100 */
[----:B------:R-:W-:Y:S01]  /*4c40*/  FMUL R14, R31, R2 ;  /* 0x000000021f0e7220 */ /* 0x000fe20000400000 */
[-C--:B------:R-:W-:Y:S01]  /*4c50*/  FFMA R28, R13, R0.reuse, R28 ;  /* 0x000000000d1c7223 */ /* 0x080fe2000000001c */
[----:B------:R-:W-:Y:S01]  /*4c60*/  FFMA R27, R15, R0, R12 ;  /* 0x000000000f1b7223 */ /* 0x000fe2000000000c */
[----:B---3--:R-:W-:-:S02]  /*4c70*/  HADD2.F32 R13, -RZ, R8.H0_H0 ;  /* 0x20000008ff0d7230 */ /* 0x008fc40000004100 */
[-C--:B------:R-:W-:Y:S01]  /*4c80*/  FFMA R30, R17, R0.reuse, R30 ;  /* 0x00000000111e7223 */ /* 0x080fe2000000001e */
[----:B------:R-:W-:Y:S02]  /*4c90*/  HADD2.F32 R15, -RZ, R8.H1_H1 ;  /* 0x30000008ff0f7230 */ /* 0x000fe40000004100 */
[----:B------:R-:W-:Y:S01]  /*4ca0*/  FFMA R29, R19, R0, R14 ;  /* 0x00000000131d7223 */ /* 0x000fe2000000000e */
        /* <DEDUP_REMOVED lines=8> */
[----:B------:R-:W-:-:S02]  /*4d30*/  HADD2.F32 R13, -RZ, R10.H0_H0 ;  /* 0x2000000aff0d7230 */ /* 0x000fc40000004100 */
        /* <DEDUP_REMOVED lines=10> */
[-C--:B------:R-:W-:Y:S01]  /*4de0*/  FFMA R12, R15, R0.reuse, R12 ;  /* 0x000000000f0c7223 */ /* 0x080fe2000000000c */
[-C--:B------:R-:W-:Y:S01]  /*4df0*/  FFMA R17, R17, R0.reuse, R38 ;  /* 0x0000000011117223 */ /* 0x080fe20000000026 */
[----:B------:R-:W-:Y:S01]  /*4e00*/  FFMA R14, R19, R0, R14 ;  /* 0x00000000130e7223 */ /* 0x000fe2000000000e */
[----:B------:R-:W-:Y:S01]  /*4e10*/  F2FP.F16.F32.PACK_AB R25, R25, R26 ;  /* 0x0000001a1919723e */ /* 0x000fe200000000ff */
[----:B------:R-:W-:Y:S05]  /*4e20*/  WARPSYNC.ALL ;  /* 0x0000000000007948 */ /* 0x000fea0003800000 */
[----:B------:R-:W-:Y:S01]  /*4e30*/  F2FP.F16.F32.PACK_AB R33, R33, R34 ;  /* 0x000000222121723e */ /* 0x000fe200000000ff */
[----:B------:R-:W-:Y:S01]  /*4e40*/  BSSY B0, `(.L_x_61) ;  /* 0x000001a000007945 */ /* 0x000fe20003800000 */
[----:B------:R-:W-:-:S02]  /*4e50*/  F2FP.F16.F32.PACK_AB R26, R27, R28 ;  /* 0x0000001c1b1a723e */ /* 0x000fc400000000ff */
[----:B------:R-:W-:Y:S02]  /*4e60*/  F2FP.F16.F32.PACK_AB R34, R12, R13 ;  /* 0x0000000d0c22723e */ /* 0x000fe400000000ff */
[----:B------:R-:W-:Y:S02]  /*4e70*/  F2FP.F16.F32.PACK_AB R24, R21, R24 ;  /* 0x000000181518723e */ /* 0x000fe400000000ff */
[----:B------:R-:W-:Y:S02]  /*4e80*/  F2FP.F16.F32.PACK_AB R27, R29, R30 ;  /* 0x0000001e1d1b723e */ /* 0x000fe400000000ff */
[----:B------:R-:W-:Y:S02]  /*4e90*/  LEA R12, R23, UR47, 0x1 ;  /* 0x0000002f170c7c11 */ /* 0x000fe4000f8e08ff */
[----:B------:R-:W-:Y:S02]  /*4ea0*/  F2FP.F16.F32.PACK_AB R32, R31, R32 ;  /* 0x000000201f20723e */ /* 0x000fe400000000ff */
[----:B------:R-:W-:Y:S01]  /*4eb0*/  F2FP.F16.F32.PACK_AB R35, R14, R17 ;  /* 0x000000110e23723e */ /* 0x000fe200000000ff */
[----:B------:R1:W-:Y:S04]  /*4ec0*/  STSM.16.MT88.4 [R12+0x30000], R24 ;  /* 0x030000180c007844 */ /* 0x0003e80000004200 */
[----:B------:R1:W-:Y:S01]  /*4ed0*/  STSM.16.MT88.4 [R12+0x30800], R32 ;  /* 0x030800200c007844 */ /* 0x0003e20000004200 */
[----:B------:R-:W-:Y:S01]  /*4ee0*/  @!PT LDS RZ, [RZ] ;  /* 0x00000000fffff984 */ /* 0x000fe20000000800 */
[----:B------:R-:W-:Y:S01]  /*4ef0*/  @!PT LDS RZ, [RZ] ;  /* 0x00000000fffff984 */ /* 0x000fe20000000800 */
[----:B------:R-:W-:Y:S01]  /*4f00*/  @!PT LDS RZ, [RZ] ;  /* 0x00000000fffff984 */ /* 0x000fe20000000800 */
[----:B------:R-:W-:Y:S01]  /*4f10*/  @!PT LDS RZ, [RZ] ;  /* 0x00000000fffff984 */ /* 0x000fe20000000800 */
[----:B------:R2:W-:Y:S06]  /*4f20*/  MEMBAR.ALL.CTA ;  /* 0x0000000000007992 */ /* 0x0005ec0000008000 */
[----:B--2---:R-:W2:Y:S02]  /*4f30*/  FENCE.VIEW.ASYNC.S ;  /* 0x00000000000073c6 */ /* 0x004ea40000000000 */
[----:B--2---:R-:W-:Y:S06]  /*4f40*/  BAR.SYNC.DEFER_BLOCKING 0x1, 0x100 ;  /* 0x0044000000007b1d */ /* 0x004fec0000010000 */
[----:B------:R-:W-:Y:S05]  /*4f50*/  @!P2 BRA `(.L_x_62) ;  /* 0x000000000020a947 */ /* 0x000fea0003800000 */
[----:B------:R-:W-:Y:S02]  /*4f60*/  UIADD3 UR44, UR47, 0x30000, URZ ;  /* 0x000300002f2c7890 */ /* 0x000fe4000fffe03f */
[----:B------:R-:W-:Y:S02]  /*4f70*/  UIADD3 UR5, UR45, 0x40, URZ ;  /* 0x000000402d057890 */ /* 0x000fe4000fffe03f */
[----:B------:R-:W-:Y:S01]  /*4f80*/  UIADD3 UR4, UR47, 0x31000, URZ ;  /* 0x000310002f047890 */ /* 0x000fe2000fffe03f */
[----:B------:R-:W-:-:S04]  /*4f90*/  UMOV UR6, UR46 ;  /* 0x0000002e00067c82 */ /* 0x000fc80008000000 */
[----:B------:R2:W-:Y:S04]  /*4fa0*/  UTMASTG.2D [UR44], [UR58] ;  /* 0x0000002c3a0073b5 */ /* 0x0005e80008008000 */
[----:B------:R2:W-:Y:S01]  /*4fb0*/  UTMASTG.2D [UR4], [UR58] ;  /* 0x000000043a0073b5 */ /* 0x0005e20008008000 */
[----:B------:R0:W-:Y:S01]  /*4fc0*/  UTMACMDFLUSH ;  /* 0x00000000000079b7 */ /* 0x0001e20000000000 */
[----:B--2---:R-:W-:-:S04]  /*4fd0*/  DEPBAR.LE SB0, 0x1 ;  /* 0x000080400000791a */ /* 0x004fc80000000000 */
.L_x_62:
[----:B------:R-:W-:Y:S05]  /*4fe0*/  BSYNC B0 ;  /* 0x0000000000007941 */ /* 0x000fea0003800000 */
.L_x_61:
[----:B------:R-:W-:Y:S01]  /*4ff0*/  BAR.SYNC.DEFER_BLOCKING 0x1, 0x100 ;  /* 0x0044000000007b1d */ /* 0x000fe20000010000 */
[----:B------:R-:W-:-:S13]  /*5000*/  ISETP.NE.AND P3, PT, RZ, UR36, PT ;  /* 0x00000024ff007c0c */ /* 0x000fda000bf65270 */
[----:B------:R-:W-:Y:S05]  /*5010*/  @!P3 BRA `(.L_x_63) ;  /* 0x000000000024b947 */ /* 0x000fea0003800000 */
[----:B------:R-:W-:Y:S05]  /*5020*/  @!P1 BRA `(.L_x_64) ;  /* 0x0000000000049947 */ /* 0x000fea0003800000 */
[----:B------:R-:W-:Y:S01]  /*5030*/  BPT.TRAP 0x1 ;  /* 0x000000040000795c */ /* 0x000fe20000300000 */
.L_x_64:
[----:B------:R-:W-:Y:S02]  /*5040*/  ULEA UR4, UR60, UR47, 0x3 ;  /* 0x0000002f3c047291 */ /* 0x000fe4000f8e183f */
[----:B------:R-:W-:Y:S02]  /*5050*/  UIADD3 UR60, UR60, 0x1, URZ ;  /* 0x000000013c3c7890 */ /* 0x000fe4000fffe03f */
[----:B------:R-:W-:Y:S02]  /*5060*/  UIADD3 UR4, UR4, 0x38520, URZ ;  /* 0x0003852004047890 */ /* 0x000fe4000fffe03f */
[----:B------:R-:W-:Y:S02]  /*5070*/  UISETP.NE.AND UP0, UPT, UR60, 0x4, UPT ;  /* 0x000000043c00788c */ /* 0x000fe4000bf05270 */
[----:B------:R-:W-:Y:S02]  /*5080*/  UPRMT UR4, UR43, 0x654, UR4 ;  /* 0x000006542b047896 */ /* 0x000fe40008000004 */
[----:B------:R-:W-:-:S07]  /*5090*/  USEL UR60, UR60, URZ, UP0 ;  /* 0x0000003f3c3c7287 */ /* 0x000fce0008000000 */
[----:B------:R-:W-:Y:S05]  /*50a0*/  SYNCS.ARRIVE.TRANS64.RED.A1T0 RZ, [UR4], RZ ;  /* 0x000000ffffff79a7 */ /* 0x000fea0008100404 */
.L_x_63:
[----:B------:R-:W-:Y:S05]  /*50b0*/  @!P1 BRA `(.L_x_65) ;  /* 0x0000000000049947 */ /* 0x000fea0003800000 */
[----:B------:R-:W-:Y:S01]  /*50c0*/  BPT.TRAP 0x1 ;  /* 0x000000040000795c */ /* 0x000fe20000300000 */
.L_x_65:
[----:B------:R-:W2:Y:S02]  /*50d0*/  SYNCS.PHASECHK.TRANS64.TRYWAIT P3, [UR47+0x38508], R3 ;  /* 0x03850803ff0075a7 */ /* 0x000ea4000806016f */
[----:B--2---:R-:W-:Y:S05]  /*50e0*/  @!P3 BRA `(.L_x_66) ;  /* 0x0000009000bcb947 */ /* 0x004fea0003800000 */
.L_x_272:
[----:B------:R-:W-:Y:S05]  /*50f0*/  @P0 WARPSYNC.ALL ;  /* 0x0000000000000948 */ /* 0x000fea0003800000 */
[----:B------:R-:W2:Y:S01]  /*5100*/  @P0 LDSM.16.MT88.4 R4, [R12+0x32000] ;  /* 0x032000000c04083b */ /* 0x000ea20000004200 */
[-C--:B------:R-:W-:Y:S01]  /*5110*/  FMUL R13, R40, R2.reuse ;  /* 0x00000002280d7220 */ /* 0x080fe20000400000 */
[-C--:B------:R-:W-:Y:S01]  /*5120*/  FMUL R41, R41, R2.reuse ;  /* 0x0000000229297220 */ /* 0x080fe20000400000 */
[-C--:B------:R-:W-:Y:S01]  /*5130*/  FMUL R15, R42, R2.reuse ;  /* 0x000000022a0f7220 */ /* 0x080fe20000400000 */
[----:B------:R-:W3:Y:S01]  /*5140*/  @P0 LDSM.16.MT88.4 R8, [R12+0x32800] ;  /* 0x032800000c08083b */ /* 0x000ee20000004200 */
[-C--:B------:R-:W-:Y:S01]  /*5150*/  FMUL R43, R43, R2.reuse ;  /* 0x000000022b2b7220 */ /* 0x080fe20000400000 */
[-C--:B------:R-:W-:Y:S01]  /*5160*/  FMUL R17, R44, R2.reuse ;  /* 0x000000022c117220 */ /* 0x080fe20000400000 */
[-C--:B------:R-:W-:Y:S01]  /*5170*/  FMUL R45, R45, R2.reuse ;  /* 0x000000022d2d7220 */ /* 0x080fe20000400000 */
[-C--:B------:R-:W-:Y:S01]  /*5180*/  FMUL R19, R46, R2.reuse ;  /* 0x000000022e137220 */ /* 0x080fe20000400000 */
[-C--:B------:R-:W-:Y:S01]  /*5190*/  FMUL R47, R47, R2.reuse ;  /* 0x000000022f2f7220 */ /* 0x080fe20000400000 */
[-C--:B------:R-:W-:Y:S01]  /*51a0*/  FMUL R21, R48, R2.reuse ;  /* 0x0000000230157220 */ /* 0x080fe20000400000 */
[-C--:B------:R-:W-:Y:S01]  /*51b0*/  FMUL R49, R49, R2.reuse ;  /* 0x0000000231317220 */ /* 0x080fe20000400000 */
[-C--:B-1----:R-:W-:Y:S01]  /*51c0*/  FMUL R25, R50, R2.reuse ;  /* 0x0000000232197220 */ /* 0x082fe20000400000 */
[-C--:B------:R-:W-:Y:S01]  /*51d0*/  FMUL R51, R51, R2.reuse ;  /* 0x0000000233337220 */ /* 0x080fe20000400000 */
[-C--:B------:R-:W-:Y:S01]  /*51e0*/  FMUL R27, R52, R2.reuse ;  /* 0x00000002341b7220 */ /* 0x080fe20000400000 */
[-C--:B------:R-:W-:Y:S01]  /*51f0*/  FMUL R53, R53, R2.reuse ;  /* 0x0000000235357220 */ /* 0x080fe20000400000 */
[-C--:B------:R-:W-:Y:S01]  /*5200*/  FMUL R29, R54, R2.reuse ;  /* 0x00000002361d7220 */ /* 0x080fe20000400000 */
[----:B------:R-:W-:Y:S01]  /*5210*/  FMUL R55, R55, R2 ;  /* 0x0000000237377220 */ /* 0x000fe20000400000 */
[----:B------:R-:W-:Y:S05]  /*5220*/  WARPSYNC.ALL ;  /* 0x0000000000007948 */ /* 0x000fea0003800000 */
[----:B------:R-:W-:Y:S01]  /*5230*/  BSSY B0, `(.L_x_67) ;  /* 0x000003d000007945 */ /* 0x000fe20003800000 */
[----:B--2---:R-:W-:-:S02]  /*5240*/  HADD2.F32 R14, -RZ, R4.H0_H0 ;  /* 0x20000004ff0e7230 */ /* 0x004fc40000004100 */
[----:B------:R-:W-:Y:S02]  /*5250*/  HADD2.F32 R16, -RZ, R4.H1_H1 ;  /* 0x30000004ff107230 */ /* 0x000fe40000004100 */
[--C-:B------:R-:W-:Y:S02]  /*5260*/  HADD2.F32 R18, -RZ, R5.reuse.H0_H0 ;  /* 0x20000005ff127230 */ /* 0x100fe40000004100 */
[-C--:B------:R-:W-:Y:S01]  /*5270*/  FFMA R13, R14, R0.reuse, R13 ;  /* 0x000000000e0d7223 */ /* 0x080fe2000000000d */
[----:B------:R-:W-:Y:S02]  /*5280*/  HADD2.F32 R20, -RZ, R5.H1_H1 ;  /* 0x30000005ff147230 */ /* 0x000fe40000004100 */
[-C--:B------:R-:W-:Y:S01]  /*5290*/  FFMA R14, R16, R0.reuse, R41 ;  /* 0x00000000100e7223 */ /* 0x080fe20000000029 */
[----:B------:R-:W-:Y:S02]  /*52a0*/  HADD2.F32 R24, -RZ, R7.H0_H0 ;  /* 0x20000007ff187230 */ /* 0x000fe40000004100 */
[----:B------:R-:W-:Y:S01]  /*52b0*/  FFMA R15, R18, R0, R15 ;  /* 0x00000000120f7223 */ /* 0x000fe2000000000f */
[----:B------:R-:W-:-:S02]  /*52c0*/  HADD2.F32 R18, -RZ, R6.H0_H0 ;  /* 0x20000006ff127230 */ /* 0x000fc40000004100 */
[-C--:B------:R-:W-:Y:S01]  /*52d0*/  FFMA R16, R20, R0.reuse, R43 ;  /* 0x0000000014107223 */ /* 0x080fe2000000002b */
[----:B------:R-:W-:Y:S02]  /*52e0*/  HADD2.F32 R20, -RZ, R6.H1_H1 ;  /* 0x30000006ff147230 */ /* 0x000fe40000004100 */
[-C--:B------:R-:W-:Y:S01]  /*52f0*/  FFMA R19, R24, R0.reuse, R19 ;  /* 0x0000000018137223 */ /* 0x080fe20000000013 */
[----:B------:R-:W-:Y:S02]  /*5300*/  HADD2.F32 R26, -RZ, R7.H1_H1 ;  /* 0x30000007ff1a7230 */ /* 0x000fe40000004100 */
[-C--:B------:R-:W-:Y:S01]  /*5310*/  FFMA R17, R18, R0.reuse, R17 ;  /* 0x0000000012117223 */ /* 0x080fe20000000011 */
[----:B---3--:R-:W-:Y:S02]  /*5320*/  HADD2.F32 R24, -RZ, R8.H0_H0 ;  /* 0x20000008ff187230 */ /* 0x008fe40000004100 */
[----:B------:R-:W-:Y:S01]  /*5330*/  FFMA R18, R20, R0, R45 ;  /* 0x0000000014127223 */ /* 0x000fe2000000002d */
[----:B------:R-:W-:-:S02]  /*5340*/  HADD2.F32 R28, -RZ, R9.H0_H0 ;  /* 0x20000009ff1c7230 */ /* 0x000fc40000004100 */
[-C--:B------:R-:W-:Y:S01]  /*5350*/  FFMA R20, R26, R0.reuse, R47 ;  /* 0x000000001a147223 */ /* 0x080fe2000000002f */
[----:B------:R-:W-:Y:S02]  /*5360*/  HADD2.F32 R26, -RZ, R8.H1_H1 ;  /* 0x30000008ff1a7230 */ /* 0x000fe40000004100 */
        /* <DEDUP_REMOVED lines=11> */
[----:B------:R-:W-:Y:S01]  /*5420*/  F2FP.F16.F32.PACK_AB R25, R26, R25 ;  /* 0x000000191a19723e */ /* 0x000fe200000000ff */
[-C--:B------:R-:W-:Y:S01]  /*5430*/  FFMA R28, R30, R0.reuse, R53 ;  /* 0x000000001e1c7223 */ /* 0x080fe20000000035 */
[----:B------:R-:W-:Y:S01]  /*5440*/  F2FP.F16.F32.PACK_AB R32, R14, R13 ;  /* 0x0000000d0e20723e */ /* 0x000fe200000000ff */
[----:B------:R-:W-:Y:S01]  /*5450*/  FFMA R30, R34, R0, R55 ;  /* 0x00000000221e7223 */ /* 0x000fe20000000037 */
[----:B------:R-:W-:-:S02]  /*5460*/  F2FP.F16.F32.PACK_AB R33, R16, R15 ;  /* 0x0000000f1021723e */ /* 0x000fc400000000ff */
[----:B------:R-:W-:Y:S02]  /*5470*/  F2FP.F16.F32.PACK_AB R34, R18, R17 ;  /* 0x000000111222723e */ /* 0x000fe400000000ff */
[----:B------:R-:W-:Y:S02]  /*5480*/  F2FP.F16.F32.PACK_AB R35, R20, R19 ;  /* 0x000000131423723e */ /* 0x000fe400000000ff */
[----:B------:R-:W-:Y:S02]  /*5490*/  F2FP.F16.F32.PACK_AB R26, R28, R27 ;  /* 0x0000001b1c1a723e */ /* 0x000fe400000000ff */
[----:B------:R-:W-:Y:S01]  /*54a0*/  F2FP.F16.F32.PACK_AB R24, R24, R21 ;  /* 0x000000151818723e */ /* 0x000fe200000000ff */
[----:B------:R1:W-:Y:S01]  /*54b0*/  STSM.16.MT88.4 [R12+0x32000], R32 ;  /* 0x032000200c007844 */ /* 0x0003e20000004200 */
[----:B------:R-:W-:-:S05]  /*54c0*/  F2FP.F16.F32.PACK_AB R27, R30, R29 ;  /* 0x0000001d1e1b723e */ /* 0x000fca00000000ff */
        /* <DEDUP_REMOVED lines=11> */
[----:B------:R-:W-:Y:S02]  /*5580*/  UIADD3 UR9, UR45, 0x40, URZ ;  /* 0x000000402d097890 */ /* 0x000fe4000fffe03f */
[----:B------:R-:W-:Y:S01]  /*5590*/  UIADD3 UR8, UR47, 0x33000, URZ ;  /* 0x000330002f087890 */ /* 0x000fe2000fffe03f */
[----:B------:R-:W-:Y:S01]  /*55a0*/  UMOV UR5, UR45 ;  /* 0x0000002d00057c82 */ /* 0x000fe20008000000 */
[----:B------:R-:W-:-:S03]  /*55b0*/  UMOV UR10, UR6 ;  /* 0x00000006000a7c82 */ /* 0x000fc60008000000 */
[----:B------:R2:W-:Y:S04]  /*55c0*/  UTMASTG.2D [UR4], [UR58] ;  /* 0x000000043a0073b5 */ /* 0x0005e80008008000 */
[----:B------:R2:W-:Y:S01]  /*55d0*/  UTMASTG.2D [UR8], [UR58] ;  /* 0x000000083a0073b5 */ /* 0x0005e20008008000 */
[----:B------:R0:W-:Y:S01]  /*55e0*/  UTMACMDFLUSH ;  /* 0x00000000000079b7 */ /* 0x0001e20000000000 */
[----:B--2---:R-:W-:-:S04]  /*55f0*/  DEPBAR.LE SB0, 0x1 ;  /* 0x000080400000791a */ /* 0x004fc80000000000 */
.L_x_68:
[----:B------:R-:W-:Y:S05]  /*5600*/  BSYNC B0 ;  /* 0x0000000000007941 */ /* 0x000fea0003800000 */
.L_x_67:
[----:B------:R-:W-:Y:S06]  /*5610*/  BAR.SYNC.DEFER_BLOCKING 0x1, 0x100 ;  /* 0x0044000000007b1d */ /* 0x000fec0000010000 */
[----:B------:R-:W-:Y:S05]  /*5620*/  @!P1 BRA `(.L_x_69) ;  /* 0x0000000000049947 */ /* 0x000fea0003800000 */
[----:B------:R-:W-:Y:S01]  /*5630*/  BPT.TRAP 0x1 ;  /* 0x000000040000795c */ /* 0x000fe20000300000 */
.L_x_69:
[----:B------:R-:W-:-:S04]  /*5640*/  ULEA UR4, UR60, UR47, 0x3 ;  /* 0x0000002f3c047291 */ /* 0x000fc8000f8e183f */
[----:B------:R-:W-:-:S04]  /*5650*/  UIADD3 UR4, UR4, 0x38520, URZ ;  /* 0x0003852004047890 */ /* 0x000fc8000fffe03f */
[----:B------:R-:W-:-:S09]  /*5660*/  UPRMT UR4, UR43, 0x654, UR4 ;  /* 0x000006542b047896 */ /* 0x000fd20008000004 */
[----:B------:R-:W-:Y:S01]  /*5670*/  SYNCS.ARRIVE.TRANS64.RED.A1T0 RZ, [UR4], RZ ;  /* 0x000000ffffff79a7 */ /* 0x000fe20008100404 */
[----:B------:R-:W-:Y:S05]  /*5680*/  @!P1 BRA `(.L_x_70) ;  /* 0x0000000000049947 */ /* 0x000fea0003800000 */
[----:B------:R-:W-:Y:S01]  /*5690*/  BPT.TRAP 0x1 ;  /* 0x000000040000795c */ /* 0x000fe20000300000 */
.L_x_70:
[----:B------:R-:W2:Y:S02]  /*56a0*/  SYNCS.PHASECHK.TRANS64.TRYWAIT P3, [UR47+0x38510], R3 ;  /* 0x03851003ff0075a7 */ /* 0x000ea4000806016f */
[----:B--2---:R-:W-:Y:S05]  /*56b0*/  @!P3 BRA `(.L_x_71) ;  /* 0x0000008c0060b947 */ /* 0x004fea0003800000 */
.L_x_273:
        /* <DEDUP_REMOVED lines=81> */
.L_x_73:
[----:B------:R-:W-:Y:S05]  /*5bd0*/  BSYNC B0 ;  /* 0x0000000000007941 */ /* 0x000fea0003800000 */
.L_x_72:
[----:B------:R-:W-:Y:S06]  /*5be0*/  BAR.SYNC.DEFER_BLOCKING 0x1, 0x100 ;  /* 0x0044000000007b1d */ /* 0x000fec0000010000 */
[----:B------:R-:W-:Y:S05]  /*5bf0*/  @!P1 BRA `(.L_x_74) ;  /* 0x0000000000049947 */ /* 0x000fea0003800000 */
[----:B------:R-:W-:Y:S01]  /*5c00*/  BPT.TRAP 0x1 ;  /* 0x000000040000795c */ /* 0x000fe20000300000 */
.L_x_74:
[----:B------:R-:W-:-:S04]  /*5c10*/  UIADD3 UR60, UR60, 0x1, URZ ;  /* 0x000000013c3c7890 */ /* 0x000fc8000fffe03f */
[----:B------:R-:W-:-:S04]  /*5c20*/  UISETP.NE.AND UP0, UPT, UR60, 0x4, UPT ;  /* 0x000000043c00788c */ /* 0x000fc8000bf05270 */
[----:B------:R-:W-:-:S04]  /*5c30*/  USEL UR60, UR60, URZ, UP0 ;  /* 0x0000003f3c3c7287 */ /* 0x000fc80008000000 */
[----:B------:R-:W-:-:S04]  /*5c40*/  ULEA UR4, UR60, UR47, 0x3 ;  /* 0x0000002f3c047291 */ /* 0x000fc8000f8e183f */
[----:B------:R-:W-:-:S04]  /*5c50*/  UIADD3 UR4, UR4, 0x38520, URZ ;  /* 0x0003852004047890 */ /* 0x000fc8000fffe03f */
[----:B------:R-:W-:-:S09]  /*5c60*/  UPRMT UR4, UR43, 0x654, UR4 ;  /* 0x000006542b047896 */ /* 0x000fd20008000004 */
[----:B------:R-:W-:Y:S01]  /*5c70*/  SYNCS.ARRIVE.TRANS64.RED.A1T0 RZ, [UR4], RZ ;  /* 0x000000ffffff79a7 */ /* 0x000fe20008100404 */
[----:B------:R-:W-:Y:S05]  /*5c80*/  @!P1 BRA `(.L_x_75) ;  /* 0x0000000000049947 */ /* 0x000fea0003800000 */
[----:B------:R-:W-:Y:S01]  /*5c90*/  BPT.TRAP 0x1 ;  /* 0x000000040000795c */ /* 0x000fe20000300000 */
.L_x_75:
[----:B------:R-:W2:Y:S02]  /*5ca0*/  SYNCS.PHASECHK.TRANS64.TRYWAIT P3, [UR47+0x38518], R3 ;  /* 0x03851803ff0075a7 */ /* 0x000ea4000806016f */
[----:B--2---:R-:W-:Y:S05]  /*5cb0*/  @!P3 BRA `(.L_x_76) ;  /* 0x0000008400f8b947 */ /* 0x004fea0003800000 */
.L_x_274:
[----:B------:R-:W-:Y:S05]  /*5cc0*/  @P0 WARPSYNC.ALL ;  /* 0x0000000000000948 */ /* 0x000fea0003800000 */
[----:B------:R-:W3:Y:S01]  /*5cd0*/  @P0 LDSM.16.MT88.4 R4, [R12+0x36000] ;  /* 0x036000000c04083b */ /* 0x000ee20000004200 */
[-C--:B--2---:R-:W-:Y:S01]  /*5ce0*/  FMUL R3, R72, R2.reuse ;  /* 0x0000000248037220 */ /* 0x084fe20000400000 */
[-C--:B------:R-:W-:Y:S01]  /*5cf0*/  FMUL R73, R73, R2.reuse ;  /* 0x0000000249497220 */ /* 0x080fe20000400000 */
[-C--:B------:R-:W-:Y:S01]  /*5d00*/  FMUL R13, R74, R2.reuse ;  /* 0x000000024a0d7220 */ /* 0x080fe20000400000 */
[----:B------:R-:W2:Y:S01]  /*5d10*/  @P0 LDSM.16.MT88.4 R8, [R12+0x36800] ;  /* 0x036800000c08083b */ /* 0x000ea20000004200 */
[-C--:B------:R-:W-:Y:S01]  /*5d20*/  FMUL R75, R75, R2.reuse ;  /* 0x000000024b4b7220 */ /* 0x080fe20000400000 */
        /* <DEDUP_REMOVED lines=11> */
[----:B------:R-:W-:Y:S01]  /*5de0*/  FMUL R87, R87, R2 ;  /* 0x0000000257577220 */ /* 0x000fe20000400000 */
[----:B------:R-:W-:Y:S05]  /*5df0*/  WARPSYNC.ALL ;  /* 0x0000000000007948 */ /* 0x000fea0003800000 */
[----:B------:R-:W-:Y:S01]  /*5e00*/  BSSY B0, `(.L_x_77) ;  /* 0x000003d000007945 */ /* 0x000fe20003800000 */
[----:B---3--:R-:W-:-:S02]  /*5e10*/  HADD2.F32 R14, -RZ, R4.H0_H0 ;  /* 0x20000004ff0e7230 */ /* 0x008fc40000004100 */
        /* <DEDUP_REMOVED lines=13> */
[----:B--2---:R-:W-:Y:S02]  /*5ef0*/  HADD2.F32 R24, -RZ, R8.H0_H0 ;  /* 0x20000008ff187230 */ /* 0x004fe40000004100 */
        /* <DEDUP_REMOVED lines=22> */
[----:B------:R-:W-:Y:S01]  /*6060*/  F2FP.F16.F32.PACK_AB R17, R26, R21 ;  /* 0x000000151a11723e */ /* 0x000fe200000000ff */
[----:B------:R1:W-:Y:S01]  /*6070*/  STSM.16.MT88.4 [R12+0x36000], R32 ;  /* 0x036000200c007844 */ /* 0x0003e20000004200 */
[----:B------:R-:W-:Y:S02]  /*6080*/  F2FP.F16.F32.PACK_AB R18, R28, R25 ;  /* 0x000000191c12723e */ /* 0x000fe400000000ff */
        /* <DEDUP_REMOVED lines=20> */
.L_x_78:
[----:B------:R-:W-:Y:S05]  /*61d0*/  BSYNC B0 ;  /* 0x0000000000007941 */ /* 0x000fea0003800000 */
.L_x_77:
[----:B------:R-:W-:Y:S06]  /*61e0*/  BAR.SYNC.DEFER_BLOCKING 0x1, 0x100 ;  /* 0x0044000000007b1d */ /* 0x000fec0000010000 */
[----:B------:R-:W-:Y:S05]  /*61f0*/  @!P1 BRA `(.L_x_79) ;  /* 0x0000000000049947 */ /* 0x000fea0003800000 */
[----:B------:R-:W-:Y:S01]  /*6200*/  BPT.TRAP 0x1 ;  /* 0x000000040000795c */ /* 0x000fe20000300000 */
.L_x_79:
        /* <DEDUP_REMOVED lines=9> */
.L_x_80:
[----:B------:R-:W-:-:S05]  /*62a0*/  IMAD.MOV.U32 R3, RZ, RZ, 0x1 ;  /* 0x00000001ff037424 */ /* 0x000fca00078e00ff */
[----:B------:R-:W-:-:S04]  /*62b0*/  SHF.L.U32 R3, R3, 0x1f, RZ ;  /* 0x0000001f03037819 */ /* 0x000fc800000006ff */
[----:B------:R-:W2:Y:S02]  /*62c0*/  SYNCS.PHASECHK.TRANS64.TRYWAIT P3, [UR47+0x38500], R3 ;  /* 0x03850003ff0075a7 */ /* 0x000ea4000806016f */
[----:B--2---:R-:W-:Y:S05]  /*62d0*/  @!P3 BRA `(.L_x_81) ;  /* 0x000000800088b947 */ /* 0x004fea0003800000 */
.L_x_275:
[----:B------:R-:W-:Y:S05]  /*62e0*/  @P0 WARPSYNC.ALL ;  /* 0x0000000000000948 */ /* 0x000fea0003800000 */
[----:B------:R-:W2:Y:S01]  /*62f0*/  @P0 LDSM.16.MT88.4 R4, [R12+0x30000] ;  /* 0x030000000c04083b */ /* 0x000ea20000004200 */
[-C--:B------:R-:W-:Y:S01]  /*6300*/  FMUL R13, R88, R2.reuse ;  /* 0x00000002580d7220 */ /* 0x080fe20000400000 */
[-C--:B------:R-:W-:Y:S01]  /*6310*/  FMUL R89, R89, R2.reuse ;  /* 0x0000000259597220 */ /* 0x080fe20000400000 */
[-C--:B------:R-:W-:Y:S01]  /*6320*/  FMUL R15, R90, R2.reuse ;  /* 0x000000025a0f7220 */ /* 0x080fe20000400000 */
[----:B------:R-:W3:Y:S01]  /*6330*/  @P0 LDSM.16.MT88.4 R8, [R12+0x30800] ;  /* 0x030800000c08083b */ /* 0x000ee20000004200 */
[-C--:B------:R-:W-:Y:S01]  /*6340*/  FMUL R91, R91, R2.reuse ;  /* 0x000000025b5b7220 */ /* 0x080fe20000400000 */
[-C--:B-1----:R-:W-:Y:S01]  /*6350*/  FMUL R17, R92, R2.reuse ;  /* 0x000000025c117220 */ /* 0x082fe20000400000 */
        /* <DEDUP_REMOVED lines=73> */
.L_x_83:
[----:B------:R-:W-:Y:S05]  /*67f0*/  BSYNC B0 ;  /* 0x0000000000007941 */ /* 0x000fea0003800000 */
.L_x_82:
[----:B------:R-:W-:Y:S06]  /*6800*/  BAR.SYNC.DEFER_BLOCKING 0x1, 0x100 ;  /* 0x0044000000007b1d */ /* 0x000fec0000010000 */
[----:B------:R-:W-:Y:S05]  /*6810*/  @!P1 BRA `(.L_x_84) ;  /* 0x0000000000049947 */ /* 0x000fea0003800000 */
[----:B------:R-:W-:Y:S01]  /*6820*/  BPT.TRAP 0x1 ;  /* 0x000000040000795c */ /* 0x000fe20000300000 */
.L_x_84:
        /* <DEDUP_REMOVED lines=9> */
.L_x_85:
[----:B------:R-:W2:Y:S02]  /*68c0*/  SYNCS.PHASECHK.TRANS64.TRYWAIT P3, [UR47+0x38508], R3 ;  /* 0x03850803ff0075a7 */ /* 0x000ea4000806016f */
[----:B--2---:R-:W-:Y:S05]  /*68d0*/  @!P3 BRA `(.L_x_86) ;  /* 0x0000007c0020b947 */ /* 0x004fea0003800000 */
.L_x_276:
        /* <DEDUP_REMOVED lines=81> */
.L_x_88:
[----:B------:R-:W-:Y:S05]  /*6df0*/  BSYNC B0 ;  /* 0x0000000000007941 */ /* 0x000fea0003800000 */
.L_x_87:
[----:B------:R-:W-:Y:S06]  /*6e00*/  BAR.SYNC.DEFER_BLOCKING 0x1, 0x100 ;  /* 0x0044000000007b1d */ /* 0x000fec0000010000 */
[----:B------:R-:W-:Y:S05]  /*6e10*/  @!P1 BRA `(.L_x_89) ;  /* 0x0000000000049947 */ /* 0x000fea0003800000 */
[----:B------:R-:W-:Y:S01]  /*6e20*/  BPT.TRAP 0x1 ;  /* 0x000000040000795c */ /* 0x000fe20000300000 */
.L_x_89:
        /* <DEDUP_REMOVED lines=9> */
.L_x_90:
[----:B------:R-:W2:Y:S02]  /*6ec0*/  SYNCS.PHASECHK.TRANS64.TRYWAIT P3, [UR47+0x38510], R3 ;  /* 0x03851003ff0075a7 */ /* 0x000ea4000806016f */
[----:B--2---:R-:W-:Y:S05]  /*6ed0*/  @!P3 BRA `(.L_x_91) ;  /* 0x0000007400b8b947 */ /* 0x004fea0003800000 */
.L_x_277:
        /* <DEDUP_REMOVED lines=81> */
.L_x_93:
[----:B------:R-:W-:Y:S05]  /*73f0*/  BSYNC B0 ;  /* 0x0000000000007941 */ /* 0x000fea0003800000 */
.L_x_92:
[----:B------:R-:W-:Y:S06]  /*7400*/  BAR.SYNC.DEFER_BLOCKING 0x1, 0x100 ;  /* 0x0044000000007b1d */ /* 0x000fec0000010000 */
[----:B------:R-:W-:Y:S05]  /*7410*/  @!P1 BRA `(.L_x_94) ;  /* 0x0000000000049947 */ /* 0x000fea0003800000 */
[----:B------:R-:W-:Y:S01]  /*7420*/  BPT.TRAP 0x1 ;  /* 0x000000040000795c */ /* 0x000fe20000300000 */
.L_x_94:
        /* <DEDUP_REMOVED lines=9> */
.L_x_95:
[----:B------:R-:W2:Y:S02]  /*74c0*/  SYNCS.PHASECHK.TRANS64.TRYWAIT P3, [UR47+0x38518], R3 ;  /* 0x03851803ff0075a7 */ /* 0x000ea4000806016f */
[----:B--2---:R-:W-:Y:S05]  /*74d0*/  @!P3 BRA `(.L_x_96) ;  /* 0x000000700050b947 */ /* 0x004fea0003800000 */
.L_x_278:
[----:B------:R-:W-:Y:S05]  /*74e0*/  @P0 WARPSYNC.ALL ;  /* 0x0000000000000948 */ /* 0x000fea0003800000 */
[----:B------:R-:W3:Y:S01]  /*74f0*/  @P0 LDSM.16.MT88.4 R4, [R12+0x36000] ;  /* 0x036000000c04083b */ /* 0x000ee20000004200 */
[-C--:B------:R-:W-:Y:S01]  /*7500*/  FMUL R144, R144, R2.reuse ;  /* 0x0000000290907220 */ /* 0x080fe20000400000 */
[-C--:B-1----:R-:W-:Y:S01]  /*7510*/  FMUL R24, R145, R2.reuse ;  /* 0x0000000291187220 */ /* 0x082fe20000400000 */
[-C--:B------:R-:W-:Y:S01]  /*7520*/  FMUL R136, R136, R2.reuse ;  /* 0x0000000288887220 */ /* 0x080fe20000400000 */
[----:B------:R-:W1:Y:S01]  /*7530*/  @P0 LDSM.16.MT88.4 R8, [R12+0x36800] ;  /* 0x036800000c08083b */ /* 0x000e620000004200 */
[-C--:B--2---:R-:W-:Y:S01]  /*7540*/  FMUL R14, R137, R2.reuse ;  /* 0x00000002890e7220 */ /* 0x084fe20000400000 */
        /* <DEDUP_REMOVED lines=14> */
[----:B---3--:R-:W-:-:S02]  /*7630*/  HADD2.F32 R15, -RZ, R5.H0_H0 ;  /* 0x20000005ff0f7230 */ /* 0x008fc40000004100 */
[----:B------:R-:W-:Y:S02]  /*7640*/  HADD2.F32 R21, -RZ, R7.H0_H0 ;  /* 0x20000007ff157230 */ /* 0x000fe40000004100 */
[--C-:B-1----:R-:W-:Y:S02]  /*7650*/  HADD2.F32 R25, -RZ, R8.reuse.H0_H0 ;  /* 0x20000008ff197230 */ /* 0x102fe40000004100 */
        /* <DEDUP_REMOVED lines=11> */
[--C-:B------:R-:W-:Y:S02]  /*7710*/  HADD2.F32 R17, -RZ, R6.reuse.H0_H0 ;  /* 0x20000006ff117230 */ /* 0x100fe40000004100 */
[----:B------:R-:W-:Y:S01]  /*7720*/  FFMA R14, R13, R0, R14 ;  /* 0x000000000d0e7223 */ /* 0x000fe2000000000e */
[----:B------:R-:W-:-:S02]  /*7730*/  HADD2.F32 R19, -RZ, R6.H1_H1 ;  /* 0x30000006ff137230 */ /* 0x000fc40000004100 */
        /* <DEDUP_REMOVED lines=40> */
[----:B------:R2:W-:Y:S02]  /*79c0*/  UTMASTG.2D [UR8], [UR58] ;  /* 0x000000083a0073b5 */ /* 0x0005e40008008000 */
[----:B--2---:R0:W-:Y:S02]  /*79d0*/  UTMACMDFLUSH ;  /* 0x00000000000079b7 */ /* 0x0041e40000000000 */
.L_x_98:
[----:B------:R-:W-:Y:S05]  /*79e0*/  BSYNC B0 ;  /* 0x0000000000007941 */ /* 0x000fea0003800000 */
.L_x_97:
[----:B------:R-:W-:Y:S04]  /*79f0*/  BSSY B0, `(.L_x_99) ;  /* 0x0000003000007945 */ /* 0x000fe80003800000 */
[----:B------:R-:W-:Y:S05]  /*7a00*/  @!P2 BRA `(.L_x_100) ;  /* 0x000000000004a947 */ /* 0x000fea0003800000 */
[----:B------:R-:W-:-:S04]  /*7a10*/  DEPBAR.LE SB0, 0x1 ;  /* 0x000080400000791a */ /* 0x000fc80000000000 */
.L_x_100:
[----:B------:R-:W-:Y:S05]  /*7a20*/  BSYNC B0 ;  /* 0x0000000000007941 */ /* 0x000fea0003800000 */
.L_x_99:
[----:B------:R-:W-:Y:S06]  /*7a30*/  BAR.SYNC.DEFER_BLOCKING 0x1, 0x100 ;  /* 0x0044000000007b1d */ /* 0x000fec0000010000 */
[----:B------:R-:W-:Y:S05]  /*7a40*/  @!P1 BRA `(.L_x_101) ;  /* 0x0000000000049947 */ /* 0x000fea0003800000 */
[----:B------:R-:W-:Y:S01]  /*7a50*/  BPT.TRAP 0x1 ;  /* 0x000000040000795c */ /* 0x000fe20000300000 */
.L_x_101:
[----:B------:R-:W-:Y:S02]  /*7a60*/  UIADD3 UR4, UR7, 0x1, URZ ;  /* 0x0000000107047890 */ /* 0x000fe4000fffe03f */
[----:B------:R-:W-:Y:S02]  /*7a70*/  UISETP.NE.AND UP1, UPT, UR50, 0x3, UPT ;  /* 0x000000033200788c */ /* 0x000fe4000bf25270 */
[----:B------:R-:W-:-:S04]  /*7a80*/  UISETP.NE.AND UP0, UPT, UR4, 0x4, UPT ;  /* 0x000000040400788c */ /* 0x000fc8000bf05270 */
[----:B------:R-:W-:Y:S01]  /*7a90*/  USEL UR4, UR4, URZ, UP0 ;  /* 0x0000003f04047287 */ /* 0x000fe20008000000 */
[----:B------:R-:W-:-:S03]  /*7aa0*/  PLOP3.LUT P2, PT, PT, PT, UP1, 0x80, 0x0 ;  /* 0x000000000000781c */ /* 0x000fc60003f4f018 */
[----:B------:R-:W-:Y:S02]  /*7ab0*/  ULEA UR5, UR4, UR47, 0x3 ;  /* 0x0000002f04057291 */ /* 0x000fe4000f8e183f */
[----:B------:R-:W-:Y:S02]  /*7ac0*/  UIADD3 UR4, UR4, 0x1, URZ ;  /* 0x0000000104047890 */ /* 0x000fe4000fffe03f */
[----:B------:R-:W-:Y:S02]  /*7ad0*/  UIADD3 UR5, UR5, 0x38520, URZ ;  /* 0x0003852005057890 */ /* 0x000fe4000fffe03f */
[----:B------:R-:W-:Y:S02]  /*7ae0*/  UISETP.NE.AND UP0, UPT, UR4, 0x4, UPT ;  /* 0x000000040400788c */ /* 0x000fe4000bf05270 */
[----:B------:R-:W-:Y:S02]  /*7af0*/  UPRMT UR5, UR43, 0x654, UR5 ;  /* 0x000006542b057896 */ /* 0x000fe40008000005 */
[----:B------:R-:W-:-:S07]  /*7b00*/  USEL UR60, UR4, URZ, UP0 ;  /* 0x0000003f043c7287 */ /* 0x000fce0008000000 */
[----:B------:R-:W-:Y:S01]  /*7b10*/  SYNCS.ARRIVE.TRANS64.RED.A1T0 RZ, [UR5], RZ ;  /* 0x000000ffffff79a7 */ /* 0x000fe20008100405 */
[----:B------:R-:W-:Y:S05]  /*7b20*/  @!P2 BRA `(.L_x_102) ;  /* 0x000000000004a947 */ /* 0x000fea0003800000 */
[----:B------:R-:W-:Y:S01]  /*7b30*/  BPT.TRAP 0x1 ;  /* 0x000000040000795c */ /* 0x000fe20000300000 */
.L_x_102:
[----:B------:R-:W-:Y:S01]  /*7b40*/  ULEA UR4, UR39, UR47, 0x3 ;  /* 0x0000002f27047291 */ /* 0x000fe2000f8e183f */
[----:B------:R-:W-:-:S08]  /*7b50*/  SHF.L.U32 R0, R154, 0x1f, RZ ;  /* 0x0000001f9a007819 */ /* 0x000fd000000006ff */
[----:B------:R-:W2:Y:S02]  /*7b60*/  SYNCS.PHASECHK.TRANS64.TRYWAIT P0, [UR4+0x38400], R0 ;  /* 0x03840000ff0075a7 */ /* 0x000ea40008000144 */
[----:B--2---:R-:W-:Y:S05]  /*7b70*/  @!P0 BRA `(.L_x_103) ;  /* 0x0000006800c08947 */ /* 0x004fea0003800000 */
.L_x_279:
[----:B------:R-:W-:-:S09]  /*7b80*/  ULEA UR5, UR39, UR47, 0x4 ;  /* 0x0000002f27057291 */ /* 0x000fd2000f8e203f */
[----:B------:R-:W3:Y:S01]  /*7b90*/  LDS.128 R16, [UR5+0x38550] ;  /* 0x03855005ff107984 */ /* 0x000ee20008000c00 */
[----:B------:R-:W-:Y:S01]  /*7ba0*/  @!PT LDS RZ, [RZ] ;  /* 0x00000000fffff984 */ /* 0x000fe20000000800 */
[----:B------:R-:W-:Y:S01]  /*7bb0*/  @!PT LDS RZ, [RZ] ;  /* 0x00000000fffff984 */ /* 0x000fe20000000800 */
[----:B------:R-:W-:Y:S01]  /*7bc0*/  @!PT LDS RZ, [RZ] ;  /* 0x00000000fffff984 */ /* 0x000fe20000000800 */
[----:B------:R-:W-:Y:S01]  /*7bd0*/  @!PT LDS RZ, [RZ] ;  /* 0x00000000fffff984 */ /* 0x000fe20000000800 */
[----:B------:R4:W-:Y:S06]  /*7be0*/  MEMBAR.ALL.CTA ;  /* 0x0000000000007992 */ /* 0x0009ec0000008000 */
[----:B----4-:R-:W4:Y:S01]  /*7bf0*/  FENCE.VIEW.ASYNC.S ;  /* 0x00000000000073c6 */ /* 0x010f220000000000 */
[----:B------:R-:W-:Y:S05]  /*7c00*/  @!P2 BRA `(.L_x_104) ;  /* 0x000000000004a947 */ /* 0x000fea0003800000 */
[----:B------:R-:W-:Y:S01]  /*7c10*/  BPT.TRAP 0x1 ;  /* 0x000000040000795c */ /* 0x000fe20000300000 */
.L_x_104:
[----:B---3--:R-:W-:Y:S01]  /*7c20*/  ISETP.NE.AND P0, PT, R19, RZ, PT ;  /* 0x000000ff1300720c */ /* 0x008fe20003f05270 */
[----:B------:R-:W-:Y:S01]  /*7c30*/  UIADD3 UR4, UR4, 0x38440, URZ ;  /* 0x0003844004047890 */ /* 0x000fe2000fffe03f */
[CC--:B------:R-:W-:Y:S02]  /*7c40*/  ISETP.NE.AND P2, PT, R155.reuse, R18.reuse, PT ;  /* 0x000000129b00720c */ /* 0x0c0fe40003f45270 */
[----:B------:R-:W-:Y:S01]  /*7c50*/  ISETP.EQ.OR P0, PT, R155, R18, !P0 ;  /* 0x000000129b00720c */ /* 0x000fe20004702670 */
[----:B------:R-:W-:-:S09]  /*7c60*/  UPRMT UR4, UR43, 0x654, UR4 ;  /* 0x000006542b047896 */ /* 0x000fd20008000004 */
[----:B----4-:R-:W-:Y:S03]  /*7c70*/  SYNCS.ARRIVE.TRANS64.RED.A1T0 RZ, [UR4], RZ ;  /* 0x000000ffffff79a7 */ /* 0x010fe60008100404 */
[----:B------:R-:W-:Y:S05]  /*7c80*/  @P0 BRA `(.L_x_105) ;  /* 0x0000000000fc0947 */ /* 0x000fea0003800000 */
[----:B------:R-:W-:-:S13]  /*7c90*/  ISETP.NE.AND P0, PT, RZ, UR55, PT ;  /* 0x00000037ff007c0c */ /* 0x000fda000bf05270 */
[----:B------:R-:W-:Y:S05]  /*7ca0*/  @P0 BRA `(.L_x_105) ;  /* 0x0000000000f40947 */ /* 0x000fea0003800000 */
[----:B--2---:R-:W2:Y:S01]  /*7cb0*/  S2R R0, SR_LANEID ;  /* 0x0000000000007919 */ /* 0x004ea20000000000 */
[----:B------:R-:W-:Y:S01]  /*7cc0*/  ELECT P0, URZ, PT ;  /* 0x00000000003f782f */ /* 0x000fe20003800000 */
[----:B------:R-:W-:Y:S01]  /*7cd0*/  BSSY B0, `(.L_x_106) ;  /* 0x000002f000007945 */ /* 0x000fe20003800000 */
[----:B--2---:R-:W-:-:S11]  /*7ce0*/  IMAD.SHL.U32 R15, R0, 0x4, RZ ;  /* 0x00000004000f7824 */ /* 0x004fd600078e00ff */
[----:B------:R-:W-:Y:S05]  /*7cf0*/  @!P0 BRA `(.L_x_107) ;  /* 0x0000000000b08947 */ /* 0x000fea0003800000 */
[----:B------:R-:W-:Y:S01]  /*7d00*/  IMAD.SHL.U32 R0, R18, 0x8, RZ ;  /* 0x0000000812007824 */ /* 0x000fe200078e00ff */
[----:B------:R-:W-:Y:S01]  /*7d10*/  SHF.R.S32.HI R3, RZ, 0x1f, R18 ;  /* 0x0000001fff037819 */ /* 0x000fe20000011412 */
[----:B------:R-:W-:-:S03]  /*7d20*/  ULDC.64 UR4, c[0x0][0x820] ;  /* 0x0002080000047ab9 */ /* 0x000fc60000000a00 */
[----:B------:R-:W-:Y:S02]  /*7d30*/  SHF.L.U64.HI R8, R18, 0x3, R3 ;  /* 0x0000000312087819 */ /* 0x000fe40000010203 */
[----:B-1----:R-:W-:Y:S01]  /*7d40*/  IADD3 R4, P0, R0, UR4, RZ ;  /* 0x0000000400047c10 */ /* 0x002fe2000ff1e0ff */
[----:B------:R-:W1:Y:S03]  /*7d50*/  LDC.64 R2, c[0x0][0x290] ;  /* 0x0000a400ff027b82 */ /* 0x000e660000000a00 */
[----:B------:R-:W-:Y:S01]  /*7d60*/  IADD3.X R5, R8, UR5, RZ, P0, !PT ;  /* 0x0000000508057c10 */ /* 0x000fe200087fe4ff */
[----:B------:R-:W-:-:S05]  /*7d70*/  ULDC.64 UR4, c[0x0][0x818] ;  /* 0x0002060000047ab9 */ /* 0x000fca0000000a00 */
[----:B------:R-:W2:Y:S01]  /*7d80*/  LDG.E.64 R4, desc[UR56][R4.64] ;  /* 0x0000003804047981 */ /* 0x000ea2000c1e1b00 */
[----:B-1----:R-:W-:Y:S01]  /*7d90*/  IMAD.WIDE R6, R18, 0xc, R2 ;  /* 0x0000000c12067825 */ /* 0x002fe200078e0202 */
[----:B------:R-:W-:Y:S02]  /*7da0*/  IADD3 R2, P0, R0, UR4, RZ ;  /* 0x0000000400027c10 */ /* 0x000fe4000ff1e0ff */
[----:B------:R-:W1:Y:S02]  /*7db0*/  LDS R0, [UR49+0x1c] ;  /* 0x00001c31ff007984 */ /* 0x000e640008000800 */
[----:B------:R-:W-:Y:S02]  /*7dc0*/  IADD3.X R3, R8, UR5, RZ, P0, !PT ;  /* 0x0000000508037c10 */ /* 0x000fe400087fe4ff */
[----:B------:R-:W3:Y:S04]  /*7dd0*/  LDG.E R12, desc[UR56][R6.64] ;  /* 0x00000038060c7981 */ /* 0x000ee8000c1e1900 */
[----:B------:R4:W5:Y:S04]  /*7de0*/  LDG.E R13, desc[UR56][R6.64+0x4] ;  /* 0x00000438060d7981 */ /* 0x000968000c1e1900 */
[----:B------:R-:W5:Y:S01]  /*7df0*/  LDG.E.64 R2, desc[UR56][R2.64] ;  /* 0x0000003802027981 */ /* 0x000f62000c1e1b00 */
[----:B------:R-:W-:-:S03]  /*7e00*/  IMAD.U32 R8, RZ, RZ, UR49 ;  /* 0x00000031ff087e24 */ /* 0x000fc6000f8e00ff */
[----:B------:R-:W-:Y:S02]  /*7e10*/  STS [UR49+0x30], RZ ;  /* 0x000030ffff007988 */ /* 0x000fe40008000831 */
[----:B------:R-:W-:Y:S02]  /*7e20*/  SHF.R.U64 R8, R8, 0x4, RZ ;  /* 0x0000000408087819 */ /* 0x000fe400000012ff */
[----:B----4-:R-:W-:-:S03]  /*7e30*/  CS2R R6, SRZ ;  /* 0x0000000000067805 */ /* 0x010fc6000001ff00 */
[----:B------:R-:W-:Y:S04]  /*7e40*/  STS [UR49+0x10], R8 ;  /* 0x00001008ff007988 */ /* 0x000fe80008000831 */
[----:B------:R-:W-:Y:S01]  /*7e50*/  STS [UR49+0x14], R8 ;  /* 0x00001408ff007988 */ /* 0x000fe20008000831 */
[C---:B--2---:R-:W-:Y:S02]  /*7e60*/  SHF.L.U64.HI R11, R4.reuse, 0x1, R5 ;  /* 0x00000001040b7819 */ /* 0x044fe40000010205 */
[----:B------:R-:W-:Y:S02]  /*7e70*/  SHF.L.U32 R10, R4, 0x1, RZ ;  /* 0x00000001040a7819 */ /* 0x000fe400000006ff */
[----:B------:R-:W-:Y:S02]  /*7e80*/  LOP3.LUT R11, R11, 0x1fffffff, RZ, 0xc0, !PT ;  /* 0x1fffffff0b0b7812 */ /* 0x000fe400078ec0ff */
[----:B------:R-:W-:-:S02]  /*7e90*/  LOP3.LUT R10, R10, 0xfffffffe, RZ, 0xc0, !PT ;  /* 0xfffffffe0a0a7812 */ /* 0x000fc400078ec0ff */
[--C-:B------:R-:W-:Y:S02]  /*7ea0*/  SHF.R.U32.HI R5, RZ, 0x4, R11.reuse ;  /* 0x00000004ff057819 */ /* 0x100fe4000001160b */
[----:B------:R-:W-:Y:S02]  /*7eb0*/  SHF.R.U64 R10, R10, 0x4, R11 ;  /* 0x000000040a0a7819 */ /* 0x000fe4000000120b */
[----:B-1----:R-:W-:-:S03]  /*7ec0*/  LOP3.LUT R0, R0, 0xf, R5, 0xb8, !PT ;  /* 0x0000000f00007812 */ /* 0x002fc600078eb805 */
[----:B------:R-:W-:Y:S04]  /*7ed0*/  STS [UR49+0xc], R10 ;  /* 0x00000c0aff007988 */ /* 0x000fe80008000831 */
[----:B------:R-:W-:Y:S01]  /*7ee0*/  STS [UR49+0x1c], R0 ;  /* 0x00001c00ff007988 */ /* 0x000fe20008000831 */
[----:B---3--:R-:W-:-:S03]  /*7ef0*/  VIADD R4, R12, 0xffffffff ;  /* 0xffffffff0c047836 */ /* 0x008fc60000000000 */
[----:B------:R-:W1:Y:S04]  /*7f00*/  LDS R5, [UR49+0x1c] ;  /* 0x00001c31ff057984 */ /* 0x000e680008000800 */
[----:B-----5:R-:W-:Y:S01]  /*7f10*/  STS.64 [UR49], R2 ;  /* 0x00000002ff007988 */ /* 0x020fe20008000a31 */
[----:B-1----:R-:W-:-:S05]  /*7f20*/  LOP3.LUT R5, R5, 0xf0, RZ, 0xb8, !PT ;  /* 0x000000f005057812 */ /* 0x002fca00078eb8ff */
[----:B------:R1:W-:Y:S04]  /*7f30*/  STS [UR49+0x1c], R5 ;  /* 0x00001c05ff007988 */ /* 0x0003e80008000831 */
[----:B------:R-:W2:Y:S01]  /*7f40*/  LDS R9, [UR49+0x1c] ;  /* 0x00001c31ff097984 */ /* 0x000ea20008000800 */
[----:B-1----:R-:W-:-:S05]  /*7f50*/  VIADD R5, R13, 0xffffffff ;  /* 0xffffffff0d057836 */ /* 0x002fca0000000000 */
[----:B------:R-:W-:Y:S01]  /*7f60*/  STS.128 [UR49+0x20], R4 ;  /* 0x00002004ff007988 */ /* 0x000fe20008000c31 */
[----:B--2---:R-:W-:-:S05]  /*7f70*/  LOP3.LUT R9, R9, 0xf00, RZ, 0xb8, !PT ;  /* 0x00000f0009097812 */ /* 0x004fca00078eb8ff */
[----:B------:R-:W-:Y:S04]  /*7f80*/  STS.64 [UR49+0x18], R8 ;  /* 0x00001808ff007988 */ /* 0x000fe80008000a31 */
[----:B------:R-:W1:Y:S02]  /*7f90*/  LDS R14, [UR49+0x1c] ;  /* 0x00001c31ff0e7984 */ /* 0x000e640008000800 */
[----:B-1----:R-:W-:-:S05]  /*7fa0*/  LOP3.LUT R0, R14, 0xf000, RZ, 0xb8, !PT ;  /* 0x0000f0000e007812 */ /* 0x002fca00078eb8ff */
[----:B------:R2:W-:Y:S02]  /*7fb0*/  STS [UR49+0x1c], R0 ;  /* 0x00001c00ff007988 */ /* 0x0005e40008000831 */
.L_x_107:
[----:B------:R-:W-:Y:S05]  /*7fc0*/  BSYNC B0 ;  /* 0x0000000000007941 */ /* 0x000fea0003800000 */
.L_x_106:
[----:B------:R-:W-:Y:S01]  /*7fd0*/  NOP ;  /* 0x0000000000007918 */ /* 0x000fe20000000000 */
[----:B-1----:R1:W3:Y:S01]  /*7fe0*/  LDS R5, [R15+UR49] ;  /* 0x000000310f057984 */ /* 0x0022e20008000800 */
[----:B------:R-:W-:Y:S02]  /*7ff0*/  ELECT P0, URZ, PT ;  /* 0x00000000003f782f */ /* 0x000fe40003800000 */
[----:B------:R-:W-:Y:S01]  /*8000*/  IADD3 R2, P3, R15, UR58, RZ ;  /* 0x0000003a0f027c10 */ /* 0x000fe2000ff7e0ff */
[----:B------:R-:W-:Y:S04]  /*8010*/  BSSY B0, `(.L_x_108) ;  /* 0x0000005000007945 */ /* 0x000fe80003800000 */
[----:B------:R-:W-:-:S06]  /*8020*/  IMAD.X R3, RZ, RZ, UR59, P3 ;  /* 0x0000003bff037e24 */ /* 0x000fcc00098e06ff */
[----:B-1----:R-:W-:Y:S05]  /*8030*/  @!P0 BRA `(.L_x_109) ;  /* 0x0000000000088947 */ /* 0x002fea0003800000 */
[----:B------:R0:W-:Y:S01]  /*8040*/  UTMACMDFLUSH ;  /* 0x00000000000079b7 */ /* 0x0001e20000000000 */
[----:B------:R-:W-:-:S04]  /*8050*/  DEPBAR.LE SB0, 0x0 ;  /* 0x000080000000791a */ /* 0x000fc80000000000 */
.L_x_109:
[----:B------:R-:W-:Y:S05]  /*8060*/  BSYNC B0 ;  /* 0x0000000000007941 */ /* 0x000fea0003800000 */
.L_x_108:
[----:B---3--:R3:W5:Y:S02]  /*8070*/  ATOMG.E.EXCH.STRONG.GPU PT, RZ, [R2], R5 ;  /* 0x0000000502ff73a8 */ /* 0x00876400041ee100 */
.L_x_105:
[----:B------:R-:W-:Y:S01]  /*8080*/  R2UR UR4, R153 ;  /* 0x00000000990472ca */ /* 0x000fe200000e0000 */
[----:B------:R-:W-:Y:S01]  /*8090*/  UIADD3 UR39, UR39, 0x1, URZ ;  /* 0x0000000127277890 */ /* 0x000fe2000fffe03f */
[----:B------:R-:W-:Y:S01]  /*80a0*/  ISETP.NE.AND P0, PT, R19, RZ, PT ;  /* 0x000000ff1300720c */ /* 0x000fe20003f05270 */
[----:B------:R-:W-:Y:S01]  /*80b0*/  UIADD3 UR36, UR36, 0x8, URZ ;  /* 0x0000000824247890 */ /* 0x000fe2000fffe03f */
[----:B-1----:R-:W-:Y:S01]  /*80c0*/  SEL R4, RZ, 0x1, !P2 ;  /* 0x00000001ff047807 */ /* 0x002fe20005000000 */
[----:B------:R-:W-:-:S04]  /*80d0*/  UISETP.NE.AND UP3, UPT, UR39, 0x8, UPT ;  /* 0x000000082700788c */ /* 0x000fc8000bf65270 */
[----:B------:R-:W-:Y:S02]  /*80e0*/  USEL UR6, URZ, 0x1, UP3 ;  /* 0x000000013f067887 */ /* 0x000fe40009800000 */
[----:B------:R-:W-:Y:S02]  /*80f0*/  USEL UR39, UR39, URZ, UP3 ;  /* 0x0000003f27277287 */ /* 0x000fe40009800000 */
[----:B------:R-:W-:Y:S02]  /*8100*/  UIADD3 UR4, UR4, 0x3f, URZ ;  /* 0x0000003f04047890 */ /* 0x000fe4000fffe03f */
[----:B------:R-:W-:Y:S02]  /*8110*/  LOP3.LUT R154, R154, UR6, RZ, 0x3c, !PT ;  /* 0x000000069a9a7c12 */ /* 0x000fe4000f8e3cff */
[----:B------:R-:W-:-:S04]  /*8120*/  USHF.R.S32.HI UR5, URZ, 0x1f, UR4 ;  /* 0x0000001f3f057899 */ /* 0x000fc80008011404 */
[----:B------:R-:W-:-:S04]  /*8130*/  ULEA.HI UR5, UR5, UR4, URZ, 0x6 ;  /* 0x0000000405057291 */ /* 0x000fc8000f8f303f */
[----:B------:R-:W-:-:S04]  /*8140*/  USHF.R.S32.HI UR5, URZ, 0x6, UR5 ;  /* 0x000000063f057899 */ /* 0x000fc80008011405 */
[----:B------:R-:W-:-:S04]  /*8150*/  UIADD3 UR37, UR5, UR37, URZ ;  /* 0x0000002505257290 */ /* 0x000fc8000fffe03f */
[----:B------:R-:W-:Y:S02]  /*8160*/  USHF.R.U32.HI UR4, URZ, 0x3, UR37 ;  /* 0x000000033f047899 */ /* 0x000fe40008011625 */
[----:B------:R-:W-:Y:S02]  /*8170*/  UISETP.GT.U32.AND UP0, UPT, UR37, 0x7, UPT ;  /* 0x000000072500788c */ /* 0x000fe4000bf04070 */
[----:B------:R-:W-:Y:S02]  /*8180*/  ULOP3.LUT UR4, UR4, 0x1, URZ, 0xc0, !UPT ;  /* 0x0000000104047892 */ /* 0x000fe4000f8ec03f */
[----:B------:R-:W-:Y:S02]  /*8190*/  UISETP.LT.U32.AND UP1, UPT, UR5, 0x8, UP0 ;  /* 0x000000080500788c */ /* 0x000fe40008721070 */
[----:B------:R-:W-:Y:S02]  /*81a0*/  UISETP.NE.U32.AND UP2, UPT, UR4, 0x1, UPT ;  /* 0x000000010400788c */ /* 0x000fe4000bf45070 */
[----:B------:R-:W-:-:S02]  /*81b0*/  ULOP3.LUT UR37, UR37, 0x7, URZ, 0xc0, !UPT ;  /* 0x0000000725257892 */ /* 0x000fc4000f8ec03f */
[----:B------:R-:W-:Y:S02]  /*81c0*/  UISETP.GT.U32.AND UP0, UPT, UR5, 0x7, !UP2 ;  /* 0x000000070500788c */ /* 0x000fe4000d704070 */
[----:B------:R-:W-:Y:S02]  /*81d0*/  USEL UR5, URZ, 0x1, !UP1 ;  /* 0x000000013f057887 */ /* 0x000fe4000c800000 */
[----:B------:R-:W-:-:S04]  /*81e0*/  USEL UR4, URZ, 0x1, !UP0 ;  /* 0x000000013f047887 */ /* 0x000fc8000c000000 */
[----:B------:R-:W-:Y:S01]  /*81f0*/  ULOP3.LUT UR38, UR4, UR38, UR5, 0x96, !UPT ;  /* 0x0000002604267292 */ /* 0x000fe2000f8e9605 */
[----:B------:R-:W-:Y:S11]  /*8200*/  @P0 BRA `(.L_x_110) ;  /* 0xffffffb400380947 */ /* 0x000ff6000383ffff */
[----:B------:R-:W-:-:S04]  /*8210*/  DEPBAR.LE SB0, 0x0 ;  /* 0x000080000000791a */ /* 0x000fc80000000000 */
[----:B------:R-:W-:Y:S05]  /*8220*/  @!P1 BRA `(.L_x_111) ;  /* 0x0000000000049947 */ /* 0x000fea0003800000 */
[----:B------:R-:W-:Y:S01]  /*8230*/  BPT.TRAP 0x1 ;  /* 0x000000040000795c */ /* 0x000fe20000300000 */
.L_x_111:
[----:B------:R-:W-:-:S04]  /*8240*/  ULEA UR47, UR60, UR47, 0x3 ;  /* 0x0000002f3c2f7291 */ /* 0x000fc8000f8e183f */
[----:B------:R-:W-:-:S04]  /*8250*/  UIADD3 UR47, UR47, 0x38520, URZ ;  /* 0x000385202f2f7890 */ /* 0x000fc8000fffe03f */
[----:B------:R-:W-:-:S09]  /*8260*/  UPRMT UR47, UR43, 0x654, UR47 ;  /* 0x000006542b2f7896 */ /* 0x000fd2000800002f */
[----:B-----5:R-:W-:Y:S01]  /*8270*/  SYNCS.ARRIVE.TRANS64.RED.A1T0 RZ, [UR47], RZ ;  /* 0x000000ffffff79a7 */ /* 0x020fe2000810042f */
[----:B------:R-:W-:Y:S05]  /*8280*/  EXIT ;  /* 0x000000000000794d */ /* 0x000fea0003800000 */
.L_x_20:
[----:B------:R-:W-:-:S08]  /*8290*/  NOP ;  /* 0x0000000000007918 */ /* 0x000fd00000000000 */
[----:B----45:R-:W1:-:S00]  /*82a0*/  USETMAXREG.DEALLOC.CTAPOOL 0x28 ;  /* 0x00000028000079c8 */ /* 0x030e4000080e0500 */
[----:B------:R-:W-:-:S06]  /*82b0*/  UISETP.NE.AND UP1, UPT, UR55, 0x3, UPT ;  /* 0x000000033700788c */ /* 0x000fcc000bf25270 */
[----:B------:R-:W-:-:S13]  /*82c0*/  PLOP3.LUT P1, PT, PT, PT, UP1, 0x80, 0x0 ;  /* 0x000000000000781c */ /* 0x000fda0003f2f018 */
[----:B-1----:R-:W-:Y:S05]  /*82d0*/  @!P1 BRA `(.L_x_112) ;  /* 0x0000003c00149947 */ /* 0x002fea0003800000 */
[----:B------:R-:W-:-:S13]  /*82e0*/  ISETP.NE.AND P0, PT, RZ, UR55, PT ;  /* 0x00000037ff007c0c */ /* 0x000fda000bf05270 */
[----:B------:R-:W-:Y:S05]  /*82f0*/  @!P0 BRA `(.L_x_113) ;  /* 0x0000001c00b08947 */ /* 0x000fea0003800000 */
[----:B------:R-:W-:-:S06]  /*8300*/  UISETP.NE.AND UP0, UPT, UR55, 0x2, UPT ;  /* 0x000000023700788c */ /* 0x000fcc000bf05270 */
[----:B------:R-:W-:-:S13]  /*8310*/  PLOP3.LUT P0, PT, PT, PT, UP0, 0x80, 0x0 ;  /* 0x000000000000781c */ /* 0x000fda0003f0f008 */
[----:B--2---:R-:W-:Y:S05]  /*8320*/  @P0 EXIT ;  /* 0x000000000000094d */ /* 0x004fea0003800000 */
[----:B------:R-:W1:Y:S01]  /*8330*/  S2UR UR4, SR_CTAID.Y ;  /* 0x00000000000479c3 */ /* 0x000e620000002600 */
[----:B------:R-:W-:Y:S01]  /*8340*/  ELECT P0, URZ, PT ;  /* 0x00000000003f782f */ /* 0x000fe20003800000 */
[----:B------:R-:W-:Y:S01]  /*8350*/  BSSY B0, `(.L_x_114) ;  /* 0x000001d000007945 */ /* 0x000fe20003800000 */
[----:B-1----:R-:W-:-:S11]  /*8360*/  UIMAD UR4, UR4, UR41, UR40 ;  /* 0x00000029040472a4 */ /* 0x002fd6000f8e0228 */
[----:B------:R-:W-:Y:S05]  /*8370*/  @!P0 BRA `(.L_x_115) ;  /* 0x0000000000688947 */ /* 0x000fea0003800000 */
[----:B------:R-:W1:Y:S01]  /*8380*/  LDC.64 R4, c[0x0][0x600] ;  /* 0x00018000ff047b82 */ /* 0x000e620000000a00 */
[----:B------:R-:W-:Y:S02]  /*8390*/  UMOV UR5, 0x400 ;  /* 0x0000040000057882 */ /* 0x000fe40000000000 */
[----:B------:R-:W-:-:S05]  /*83a0*/  ULEA UR5, UR42, UR5, 0x18 ;  /* 0x000000052a057291 */ /* 0x000fca000f8ec03f */
[----:B------:R-:W1:Y:S08]  /*83b0*/  LDC.64 R6, c[0x0][0x608] ;  /* 0x00018200ff067b82 */ /* 0x000e700000000a00 */
[----:B------:R-:W2:Y:S08]  /*83c0*/  LDC.64 R32, c[0x0][0x610] ;  /* 0x00018400ff207b82 */ /* 0x000eb00000000a00 */
[----:B------:R-:W2:Y:S01]  /*83d0*/  LDC.64 R34, c[0x0][0x618] ;  /* 0x00018600ff227b82 */ /* 0x000ea20000000a00 */
[----:B-1----:R1:W-:Y:S07]  /*83e0*/  STS.128 [UR5+0x38700], R4 ;  /* 0x03870004ff007988 */ /* 0x0023ee0008000c05 */
[----:B------:R-:W3:Y:S08]  /*83f0*/  LDC.64 R28, c[0x0][0x620] ;  /* 0x00018800ff1c7b82 */ /* 0x000ef00000000a00 */
[----:B------:R-:W3:Y:S01]  /*8400*/  LDC.64 R30, c[0x0][0x628] ;  /* 0x00018a00ff1e7b82 */ /* 0x000ee20000000a00 */
[----:B--2---:R2:W-:Y:S07]  /*8410*/  STS.128 [UR5+0x38710], R32 ;  /* 0x03871020ff007988 */ /* 0x0045ee0008000c05 */
[----:B------:R-:W4:Y:S08]  /*8420*/  LDC.64 R24, c[0x0][0x630] ;  /* 0x00018c00ff187b82 */ /* 0x000f300000000a00 */
[----:B------:R-:W4:Y:S08]  /*8430*/  LDC.64 R26, c[0x0][0x638] ;  /* 0x00018e00ff1a7b82 */ /* 0x000f300000000a00 */
[----:B------:R-:W5:Y:S01]  /*8440*/  LDC.64 R20, c[0x0][0x640] ;  /* 0x00019000ff147b82 */ /* 0x000f620000000a00 */
[----:B---3--:R2:W-:Y:S07]  /*8450*/  STS.128 [UR5+0x38720], R28 ;  /* 0x0387201cff007988 */ /* 0x0085ee0008000c05 */
[----:B------:R-:W5:Y:S08]  /*8460*/  LDC.64 R22, c[0x0][0x648] ;  /* 0x00019200ff167b82 */ /* 0x000f700000000a00 */
[----:B------:R-:W3:Y:S01]  /*8470*/  LDC.64 R12, c[0x0][0x650] ;  /* 0x00019400ff0c7b82 */ /* 0x000ee20000000a00 */
[----:B----4-:R2:W-:Y:S07]  /*8480*/  STS.128 [UR5+0x38730], R24 ;  /* 0x03873018ff007988 */ /* 0x0105ee0008000c05 */
[----:B------:R-:W3:Y:S08]  /*8490*/  LDC.64 R14, c[0x0][0x658] ;  /* 0x00019600ff0e7b82 */ /* 0x000ef00000000a00 */
[----:B------:R-:W4:Y:S01]  /*84a0*/  LDC.64 R8, c[0x0][0x660] ;  /* 0x00019800ff087b82 */ /* 0x000f220000000a00 */
[----:B-----5:R2:W-:Y:S07]  /*84b0*/  STS.128 [UR5+0x38740], R20 ;  /* 0x03874014ff007988 */ /* 0x0205ee0008000c05 */
[----:B------:R-:W4:Y:S08]  /*84c0*/  LDC.64 R10, c[0x0][0x668] ;  /* 0x00019a00ff0a7b82 */ /* 0x000f300000000a00 */
[----:B-1----:R-:W1:Y:S01]  /*84d0*/  LDC.64 R4, c[0x0][0x670] ;  /* 0x00019c00ff047b82 */ /* 0x002e620000000a00 */
[----:B---3--:R2:W-:Y:S07]  /*84e0*/  STS.128 [UR5+0x38750], R12 ;  /* 0x0387500cff007988 */ /* 0x0085ee0008000c05 */
[----:B------:R-:W1:Y:S01]  /*84f0*/  LDC.64 R6, c[0x0][0x678] ;  /* 0x00019e00ff067b82 */ /* 0x000e620000000a00 */
[----:B----4-:R2:W-:Y:S04]  /*8500*/  STS.128 [UR5+0x38760], R8 ;  /* 0x03876008ff007988 */ /* 0x0105e80008000c05 */
[----:B-1----:R2:W-:Y:S02]  /*8510*/  STS.128 [UR5+0x38770], R4 ;  /* 0x03877004ff007988 */ /* 0x0025e40008000c05 */
.L_x_115:
[----:B------:R-:W-:Y:S05]  /*8520*/  BSYNC B0 ;  /* 0x0000000000007941 */ /* 0x000fea0003800000 */
.L_x_114:
[----:B------:R-:W-:Y:S01]  /*8530*/  ELECT P0, URZ, PT ;  /* 0x00000000003f782f */ /* 0x000fe20003800000 */
[----:B------:R-:W-:Y:S01]  /*8540*/  NOP ;  /* 0x0000000000007918 */ /* 0x000fe20000000000 */
[----:B------:R-:W-:Y:S01]  /*8550*/  ULDC UR5, c[0x0][0x884] ;  /* 0x0002210000057ab9 */ /* 0x000fe20000000800 */
[----:B------:R-:W-:Y:S01]  /*8560*/  ULDC.64 UR44, c[0x0][0x800] ;  /* 0x00020000002c7ab9 */ /* 0x000fe20000000a00 */
[----:B------:R-:W-:Y:S01]  /*8570*/  ULEA UR4, UR5, UR4, 0x1 ;  /* 0x0000000405047291 */ /* 0x000fe2000f8e083f */
[----:B------:R-:W-:Y:S03]  /*8580*/  BSSY B0, `(.L_x_116) ;  /* 0x0000033000007945 */ /* 0x000fe60003800000 */
[----:B------:R-:W-:-:S05]  /*8590*/  UIMAD.WIDE UR44, UR4, 0x80, UR44 ;  /* 0x00000080042c78a5 */ /* 0x000fca000f8e022c */
[----:B------:R-:W-:Y:S07]  /*85a0*/  @!P0 BRA `(.L_x_117) ;  /* 0x0000000000c08947 */ /* 0x000fee0003800000 */
[----:B------:R-:W-:Y:S01]  /*85b0*/  ULDC.64 UR4, c[0x0][0x808] ;  /* 0x0002020000047ab9 */ /* 0x000fe20000000a00 */
[----:B------:R-:W-:Y:S01]  /*85c0*/  ULDC.64 UR6, c[0x0][0x810] ;  /* 0x0002040000067ab9 */ /* 0x000fe20000000a00 */
[----:B------:R-:W-:Y:S02]  /*85d0*/  ISETP.NE.U32.AND P0, PT, RZ, UR4, PT ;  /* 0x00000004ff007c0c */ /* 0x000fe4000bf05070 */
[----:B------:R-:W-:Y:S02]  /*85e0*/  ISETP.NE.U32.AND P1, PT, RZ, UR6, PT ;  /* 0x00000006ff007c0c */ /* 0x000fe4000bf25070 */
[----:B------:R-:W-:Y:S02]  /*85f0*/  ISETP.NE.AND.EX P0, PT, RZ, UR5, PT, P0 ;  /* 0x00000005ff007c0c */ /* 0x000fe4000bf05300 */
[----:B------:R-:W-:-:S11]  /*8600*/  ISETP.NE.AND.EX P1, PT, RZ, UR7, PT, P1 ;  /* 0x00000007ff007c0c */ /* 0x000fd6000bf25310 */
[----:B------:R-:W-:Y:S05]  /*8610*/  @!P0 BRA `(.L_x_118) ;  /* 0x0000000000188947 */ /* 0x000fea0003800000 */
[----:B--2---:R-:W-:-:S04]  /*8620*/  LEA R4, P0, R18, UR4, 0x3 ;  /* 0x0000000412047c11 */ /* 0x004fc8000f8018ff */
[----:B------:R-:W-:-:S06]  /*8630*/  LEA.HI.X R5, R18, UR5, R3, 0x3, P0 ;  /* 0x0000000512057c11 */ /* 0x000fcc00080f1c03 */
[----:B------:R-:W2:Y:S01]  /*8640*/  LDG.E.64 R4, desc[UR56][R4.64] ;  /* 0x0000003804047981 */ /* 0x000ea2000c1e1b00 */
[----:B------:R-:W-:Y:S02]  /*8650*/  UMOV UR4, 0x400 ;  /* 0x0000040000047882 */ /* 0x000fe40000000000 */
[----:B------:R-:W-:-:S09]  /*8660*/  ULEA UR4, UR42, UR4, 0x18 ;  /* 0x000000042a047291 */ /* 0x000fd2000f8ec03f */
[----:B--2---:R1:W-:Y:S03]  /*8670*/  STS.64 [UR4+0x38700], R4 ;  /* 0x03870004ff007988 */ /* 0x0043e60008000a04 */
.L_x_118:
[----:B------:R-:W-:Y:S05]  /*8680*/  @!P1 BRA `(.L_x_117) ;  /* 0x0000000000889947 */ /* 0x000fea0003800000 */
[----:B-12---:R-:W-:-:S04]  /*8690*/  LEA R4, P0, R18, UR6, 0x3 ;  /* 0x0000000612047c11 */ /* 0x006fc8000f8018ff */
[----:B------:R-:W-:-:S06]  /*86a0*/  LEA.HI.X R5, R18, UR7, R3, 0x3, P0 ;  /* 0x0000000712057c11 */ /* 0x000fcc00080f1c03 */
[----:B------:R-:W2:Y:S01]  /*86b0*/  LDG.E.64 R4, desc[UR56][R4.64] ;  /* 0x0000003804047981 */ /* 0x000ea2000c1e1b00 */
[----:B------:R-:W-:Y:S02]  /*86c0*/  UMOV UR4, 0x400 ;  /* 0x0000040000047882 */ /* 0x000fe40000000000 */
[----:B------:R-:W-:-:S04]  /*86d0*/  ULEA UR4, UR42, UR4, 0x18 ;  /* 0x000000042a047291 */ /* 0x000fc8000f8ec03f */
[----:B------:R-:W-:-:S05]  /*86e0*/  UIADD3 UR5, UR4, 0x38700, URZ ;  /* 0x0003870004057890 */ /* 0x000fca000fffe03f */
[----:B------:R-:W1:Y:S01]  /*86f0*/  LDS R3, [UR4+0x3871c] ;  /* 0x03871c04ff037984 */ /* 0x000e620008000800 */
[----:B------:R-:W-:-:S03]  /*8700*/  IMAD.U32 R8, RZ, RZ, UR5 ;  /* 0x00000005ff087e24 */ /* 0x000fc6000f8e00ff */
[----:B------:R-:W-:Y:S02]  /*8710*/  STS [UR4+0x38730], RZ ;  /* 0x038730ffff007988 */ /* 0x000fe40008000804 */
[----:B------:R-:W-:-:S05]  /*8720*/  SHF.R.U64 R8, R8, 0x4, RZ ;  /* 0x0000000408087819 */ /* 0x000fca00000012ff */
[----:B------:R-:W-:Y:S04]  /*8730*/  STS [UR4+0x38710], R8 ;  /* 0x03871008ff007988 */ /* 0x000fe80008000804 */
[----:B------:R-:W-:Y:S01]  /*8740*/  STS [UR4+0x38714], R8 ;  /* 0x03871408ff007988 */ /* 0x000fe20008000804 */
[----:B--2---:R-:W-:Y:S01]  /*8750*/  SHF.L.U64.HI R11, R4, 0x1, R5 ;  /* 0x00000001040b7819 */ /* 0x004fe20000010205 */
[----:B------:R-:W-:-:S03]  /*8760*/  VIADD R5, R0, 0xffffffff ;  /* 0xffffffff00057836 */ /* 0x000fc60000000000 */
[----:B------:R-:W-:-:S04]  /*8770*/  LOP3.LUT R11, R11, 0x1fffffff, RZ, 0xc0, !PT ;  /* 0x1fffffff0b0b7812 */ /* 0x000fc800078ec0ff */
[----:B------:R-:W-:-:S04]  /*8780*/  SHF.R.U32.HI R6, RZ, 0x4, R11 ;  /* 0x00000004ff067819 */ /* 0x000fc8000001160b */
[----:B-1----:R-:W-:-:S05]  /*8790*/  LOP3.LUT R3, R3, 0xf, R6, 0xb8, !PT ;  /* 0x0000000f03037812 */ /* 0x002fca00078eb806 */
[----:B------:R1:W-:Y:S04]  /*87a0*/  STS [UR4+0x3871c], R3 ;  /* 0x03871c03ff007988 */ /* 0x0003e80008000804 */
[----:B------:R-:W2:Y:S01]  /*87b0*/  LDS R6, [UR4+0x3871c] ;  /* 0x03871c04ff067984 */ /* 0x000ea20008000800 */
[----:B-1----:R-:W-:Y:S02]  /*87c0*/  IMAD.SHL.U32 R3, R4, 0x2, RZ ;  /* 0x0000000204037824 */ /* 0x002fe400078e00ff */
[----:B------:R-:W-:-:S03]  /*87d0*/  VIADD R4, R2, 0xffffffff ;  /* 0xffffffff02047836 */ /* 0x000fc60000000000 */
[----:B------:R-:W-:-:S04]  /*87e0*/  LOP3.LUT R2, R3, 0xfffffffe, RZ, 0xc0, !PT ;  /* 0xfffffffe03027812 */ /* 0x000fc800078ec0ff */
[----:B------:R-:W-:-:S05]  /*87f0*/  SHF.R.U64 R2, R2, 0x4, R11 ;  /* 0x0000000402027819 */ /* 0x000fca000000120b */
[----:B------:R-:W-:Y:S01]  /*8800*/  STS [UR4+0x3870c], R2 ;  /* 0x03870c02ff007988 */ /* 0x000fe20008000804 */
[----:B--2---:R-:W-:-:S05]  /*8810*/  LOP3.LUT R6, R6, 0xf0, RZ, 0xb8, !PT ;  /* 0x000000f006067812 */ /* 0x004fca00078eb8ff */
[----:B------:R1:W-:Y:S04]  /*8820*/  STS [UR4+0x3871c], R6 ;  /* 0x03871c06ff007988 */ /* 0x0003e80008000804 */
[----:B------:R-:W2:Y:S01]  /*8830*/  LDS R9, [UR4+0x3871c] ;  /* 0x03871c04ff097984 */ /* 0x000ea20008000800 */
[----:B-1----:R-:W-:-:S05]  /*8840*/  CS2R R6, SRZ ;  /* 0x0000000000067805 */ /* 0x002fca000001ff00 */
[----:B------:R-:W-:Y:S01]  /*8850*/  STS.128 [UR4+0x38720], R4 ;  /* 0x03872004ff007988 */ /* 0x000fe20008000c04 */
[----:B--2---:R-:W-:-:S05]  /*8860*/  LOP3.LUT R9, R9, 0xf00, RZ, 0xb8, !PT ;  /* 0x00000f0009097812 */ /* 0x004fca00078eb8ff */
[----:B------:R-:W-:Y:S04]  /*8870*/  STS.64 [UR4+0x38718], R8 ;  /* 0x03871808ff007988 */ /* 0x000fe80008000a04 */
[----:B------:R-:W1:Y:S02]  /*8880*/  LDS R10, [UR4+0x3871c] ;  /* 0x03871c04ff0a7984 */ /* 0x000e640008000800 */
[----:B-1----:R-:W-:-:S05]  /*8890*/  LOP3.LUT R0, R10, 0xf000, RZ, 0xb8, !PT ;  /* 0x0000f0000a007812 */ /* 0x002fca00078eb8ff */
[----:B------:R3:W-:Y:S02]  /*88a0*/  STS [UR4+0x3871c], R0 ;  /* 0x03871c00ff007988 */ /* 0x0007e40008000804 */
.L_x_117:
[----:B------:R-:W-:Y:S05]  /*88b0*/  BSYNC B0 ;  /* 0x0000000000007941 */ /* 0x000fea0003800000 */
.L_x_116:
[----:B---3--:R-:W3:Y:S01]  /*88c0*/  S2R R0, SR_LANEID ;  /* 0x0000000000007919 */ /* 0x008ee20000000000 */
[----:B------:R-:W-:Y:S01]  /*88d0*/  ELECT P0, URZ, PT ;  /* 0x00000000003f782f */ /* 0x000fe20003800000 */
[----:B------:R-:W-:Y:S01]  /*88e0*/  NOP ;  /* 0x0000000000007918 */ /* 0x000fe20000000000 */
[----:B------:R-:W-:Y:S01]  /*88f0*/  UMOV UR38, URZ ;  /* 0x0000003f00267c82 */ /* 0x000fe20008000000 */
[----:B------:R-:W-:Y:S10]  /*8900*/  BSSY B0, `(.L_x_119) ;  /* 0x0000004000007945 */ /* 0x000ff40003800000 */
[----:B------:R-:W-:Y:S05]  /*8910*/  @!P0 BRA `(.L_x_120) ;  /* 0x0000000000088947 */ /* 0x000fea0003800000 */
[----:B------:R0:W-:Y:S01]  /*8920*/  UTMACMDFLUSH ;  /* 0x00000000000079b7 */ /* 0x0001e20000000000 */
[----:B------:R-:W-:-:S04]  /*8930*/  DEPBAR.LE SB0, 0x0 ;  /* 0x000080000000791a */ /* 0x000fc80000000000 */
.L_x_120:
[----:B------:R-:W-:Y:S05]  /*8940*/  BSYNC B0 ;  /* 0x0000000000007941 */ /* 0x000fea0003800000 */
.L_x_119:
[----:B------:R-:W-:Y:S01]  /*8950*/  UMOV UR35, 0x400 ;  /* 0x0000040000237882 */ /* 0x000fe20000000000 */
[----:B-123--:R-:W-:Y:S01]  /*8960*/  IMAD.SHL.U32 R4, R0, 0x4, RZ ;  /* 0x0000000400047824 */ /* 0x00efe200078e00ff */
[----:B------:R-:W-:-:S04]  /*8970*/  ULEA UR35, UR42, UR35, 0x18 ;  /* 0x000000232a237291 */ /* 0x000fc8000f8ec03f */
[----:B------:R-:W-:Y:S01]  /*8980*/  UIADD3 UR34, UR35, 0x38700, URZ ;  /* 0x0003870023227890 */ /* 0x000fe2000fffe03f */
[----:B------:R-:W-:Y:S01]  /*8990*/  IADD3 R2, P0, R4, UR44, RZ ;  /* 0x0000002c04027c10 */ /* 0x000fe2000ff1e0ff */
[----:B------:R-:W-:-:S04]  /*89a0*/  IMAD.MOV.U32 R0, RZ, RZ, RZ ;  /* 0x000000ffff007224 */ /* 0x000fc800078e00ff */
[----:B------:R-:W-:-:S03]  /*89b0*/  IMAD.X R3, RZ, RZ, UR45, P0 ;  /* 0x0000002dff037e24 */ /* 0x000fc600080e06ff */
[----:B------:R-:W1:Y:S01]  /*89c0*/  LDS R5, [R4+UR34] ;  /* 0x0000002204057984 */ /* 0x000e620008000800 */
[----:B------:R-:W-:-:S03]  /*89d0*/  SHF.L.U32 R0, R0, 0x1f, RZ ;  /* 0x0000001f00007819 */ /* 0x000fc600000006ff */
[----:B-1----:R1:W2:Y:S02]  /*89e0*/  ATOMG.E.EXCH.STRONG.GPU PT, RZ, [R2], R5 ;  /* 0x0000000502ff73a8 */ /* 0x0022a400041ee100 */
[----:B--2---:R-:W2:Y:S01]  /*89f0*/  SYNCS.PHASECHK.TRANS64.TRYWAIT P0, [UR35+0x38548], R0 ;  /* 0x03854800ff0075a7 */ /* 0x004ea20008000163 */
[----:B------:R-:W-:Y:S02]  /*8a00*/  ULOP3.LUT UR33, UR54, 0x1, URZ, 0xfc, !UPT ;  /* 0x0000000136217892 */ /* 0x000fe4000f8efc3f */
[----:B------:R-:W-:Y:S01]  /*8a10*/  ULOP3.LUT UR37, UR52, 0x2, URZ, 0xfc, !UPT ;  /* 0x0000000234257892 */ /* 0x000fe2000f8efc3f */
[----:B-12---:R-:W-:Y:S11]  /*8a20*/  @!P0 BRA `(.L_x_121) ;  /* 0x0000005c002c8947 */ /* 0x006ff60003800000 */
.L_x_280:
[----:B------:R-:W-:Y:S01]  /*8a30*/  IMAD.MOV.U32 R2, RZ, RZ, 0x1 ;  /* 0x00000001ff027424 */ /* 0x000fe200078e00ff */
[----:B------:R-:W-:Y:S01]  /*8a40*/  MOV R12, RZ ;  /* 0x000000ff000c7202 */ /* 0x000fe20000000f00 */
[----:B------:R-:W-:Y:S01]  /*8a50*/  ULDC UR32, c[0x0][0x598] ;  /* 0x0001660000207ab9 */ /* 0x000fe20000000800 */
[----:B------:R-:W-:Y:S01]  /*8a60*/  ULDC UR36, c[0x0][0x580] ;  /* 0x0001600000247ab9 */ /* 0x000fe20000000800 */
[----:B------:R-:W-:Y:S01]  /*8a70*/  ULDC.64 UR4, c[0x0][0x590] ;  /* 0x0001640000047ab9 */ /* 0x000fe20000000a00 */
[----:B------:R-:W-:-:S05]  /*8a80*/  ULDC.64 UR6, c[0x0][0x588] ;  /* 0x0001620000067ab9 */ /* 0x000fca0000000a00 */
.L_x_182:
[----:B------:R-:W-:-:S06]  /*8a90*/  UISETP.NE.AND UP0, UPT, UR33, 0x3, UPT ;  /* 0x000000032100788c */ /* 0x000fcc000bf05270 */
[----:B------:R-:W-:-:S13]  /*8aa0*/  PLOP3.LUT P1, PT, PT, PT, UP0, 0x80, 0x0 ;  /* 0x000000000000781c */ /* 0x000fda0003f2f008 */
[----:B---345:R-:W-:Y:S05]  /*8ab0*/  @!P1 BRA `(.L_x_122) ;  /* 0x0000000000049947 */ /* 0x038fea0003800000 */
[----:B------:R-:W-:Y:S01]  /*8ac0*/  BPT.TRAP 0x1 ;  /* 0x000000040000795c */ /* 0x000fe20000300000 */
.L_x_122:
[----:B------:R-:W-:Y:S01]  /*8ad0*/  ULEA UR8, UR38, UR35, 0x3 ;  /* 0x0000002326087291 */ /* 0x000fe2000f8e183f */
[----:B-1----:R-:W-:-:S08]  /*8ae0*/  SHF.L.U32 R0, R12, 0x1f, RZ ;  /* 0x0000001f0c007819 */ /* 0x002fd000000006ff */
[----:B------:R-:W1:Y:S02]  /*8af0*/  SYNCS.PHASECHK.TRANS64.TRYWAIT P0, [UR8+0x38400], R0 ;  /* 0x03840000ff0075a7 */ /* 0x000e640008000148 */
[----:B-1----:R-:W-:Y:S05]  /*8b00*/  @!P0 BRA `(.L_x_123) ;  /* 0x0000005c000c8947 */ /* 0x002fea0003800000 */
.L_x_281:
[----:B------:R-:W-:-:S09]  /*8b10*/  ULEA UR9, UR38, UR35, 0x4 ;  /* 0x0000002326097291 */ /* 0x000fd2000f8e203f */
[----:B------:R-:W2:Y:S01]  /*8b20*/  LDS.128 R4, [UR9+0x38550] ;  /* 0x03855009ff047984 */ /* 0x000ea20008000c00 */
[----:B------:R-:W-:Y:S01]  /*8b30*/  @!PT LDS RZ, [RZ] ;  /* 0x00000000fffff984 */ /* 0x000fe20000000800 */
[----:B------:R-:W-:Y:S01]  /*8b40*/  @!PT LDS RZ, [RZ] ;  /* 0x00000000fffff984 */ /* 0x000fe20000000800 */
[----:B------:R-:W-:Y:S01]  /*8b50*/  @!PT LDS RZ, [RZ] ;  /* 0x00000000fffff984 */ /* 0x000fe20000000800 */
[----:B------:R-:W-:Y:S01]  /*8b60*/  @!PT LDS RZ, [RZ] ;  /* 0x00000000fffff984 */ /* 0x000fe20000000800 */
[----:B------:R3:W-:Y:S06]  /*8b70*/  MEMBAR.ALL.CTA ;  /* 0x0000000000007992 */ /* 0x0007ec0000008000 */
[----:B---3--:R-:W3:Y:S01]  /*8b80*/  FENCE.VIEW.ASYNC.S ;  /* 0x00000000000073c6 */ /* 0x008ee20000000000 */
[----:B------:R-:W-:Y:S05]  /*8b90*/  @!P1 BRA `(.L_x_124) ;  /* 0x0000000000049947 */ /* 0x000fea0003800000 */
[----:B------:R-:W-:Y:S01]  /*8ba0*/  BPT.TRAP 0x1 ;  /* 0x000000040000795c */ /* 0x000fe20000300000 */
.L_x_124:
[----:B------:R-:W-:Y:S01]  /*8bb0*/  UIADD3 UR8, UR8, 0x38440, URZ ;  /* 0x0003844008087890 */ /* 0x000fe2000fffe03f */
[----:B------:R-:W-:Y:S02]  /*8bc0*/  R2UR UR10, R16 ;  /* 0x00000000100a72ca */ /* 0x000fe400000e0000 */
[----:B------:R-:W-:Y:S01]  /*8bd0*/  R2UR UR11, R17 ;  /* 0x00000000110b72ca */ /* 0x000fe200000e0000 */
[----:B------:R-:W-:Y:S01]  /*8be0*/  UPRMT UR8, UR42, 0x654, UR8 ;  /* 0x000006542a087896 */ /* 0x000fe20008000008 */
[----:B------:R-:W-:Y:S02]  /*8bf0*/  LOP3.LUT P1, RZ, R2, 0xff, RZ, 0xc0, !PT ;  /* 0x000000ff02ff7812 */ /* 0x000fe4000782c0ff */
[----:B------:R-:W-:-:S04]  /*8c00*/  ISETP.NE.U32.AND P0, PT, RZ, UR4, PT ;  /* 0x00000004ff007c0c */ /* 0x000fc8000bf05070 */
[----:B------:R-:W-:Y:S02]  /*8c10*/  ISETP.NE.AND.EX P0, PT, RZ, UR5, PT, P0 ;  /* 0x00000005ff007c0c */ /* 0x000fe4000bf05300 */
[----:B---3--:R-:W-:Y:S01]  /*8c20*/  SYNCS.ARRIVE.TRANS64.RED.A1T0 RZ, [UR8], RZ ;  /* 0x000000ffffff79a7 */ /* 0x008fe20008100408 */
[----:B------:R-:W-:Y:S02]  /*8c30*/  USHF.L.U32 UR10, UR10, 0x7, URZ ;  /* 0x000000070a0a7899 */ /* 0x000fe4000800063f */
[----:B------:R-:W-:Y:S02]  /*8c40*/  USHF.L.U32 UR11, UR11, 0x8, URZ ;  /* 0x000000080b0b7899 */ /* 0x000fe4000800063f */
[----:B------:R-:W-:Y:S10]  /*8c50*/  @!P1 BRA `(.L_x_125) ;  /* 0x00000000000c9947 */ /* 0x000ff40003800000 */
[----:B------:R-:W-:-:S04]  /*8c60*/  DEPBAR {5,4,3,2,1,0} ;  /* 0x0000003f0000791a */ /* 0x000fc80000000000 */
[----:B------:R3:W-:Y:S02]  /*8c70*/  UTMACCTL.IV [UR44] ;  /* 0x000000002c0079b9 */ /* 0x0007e40008000000 */
[----:B---3--:R-:W-:Y:S01]  /*8c80*/  NOP ;  /* 0x0000000000007918 */ /* 0x008fe20000000000 */
.L_x_125:
[----:B------:R-:W-:Y:S05]  /*8c90*/  @!P0 BRA `(.L_x_126) ;  /* 0x0000000000188947 */ /* 0x000fea0003800000 */
[----:B-1----:R-:W1:Y:S02]  /*8ca0*/  LDC.64 R2, c[0x0][0x590] ;  /* 0x00016400ff027b82 */ /* 0x002e640000000a00 */
[----:B-1----:R-:W-:-:S06]  /*8cb0*/  IMAD.WIDE R2, R18, 0x8, R2 ;  /* 0x0000000812027825 */ /* 0x002fcc00078e0202 */
[----:B------:R-:W3:Y:S04]  /*8cc0*/  LDG.E.64 R2, desc[UR56][R2.64] ;  /* 0x0000003802027981 */ /* 0x000ee8000c1e1b00 */
[----:B---3--:R-:W3:Y:S02]  /*8cd0*/  LD.E R0, desc[UR56][R2.64] ;  /* 0x0000003802007980 */ /* 0x008ee4000c101900 */
[----:B---3--:R-:W-:Y:S01]  /*8ce0*/  FSETP.NEU.AND P0, PT, R0, RZ, PT ;  /* 0x000000ff0000720b */ /* 0x008fe20003f0d000 */
[----:B------:R-:W-:-:S12]  /*8cf0*/  BRA `(.L_x_127) ;  /* 0x0000000000247947 */ /* 0x000fd80003800000 */
.L_x_126:
[----:B------:R-:W-:Y:S02]  /*8d00*/  ISETP.NE.U32.AND P1, PT, RZ, UR6, PT ;  /* 0x00000006ff007c0c */ /* 0x000fe4000bf25070 */
[----:B------:R-:W-:Y:S02]  /*8d10*/  FSETP.NEU.AND P0, PT, RZ, UR36, PT ;  /* 0x00000024ff007c0b */ /* 0x000fe4000bf0d000 */
[----:B------:R-:W-:-:S13]  /*8d20*/  ISETP.NE.AND.EX P1, PT, RZ, UR7, PT, P1 ;  /* 0x00000007ff007c0c */ /* 0x000fda000bf25310 */
[----:B------:R-:W-:Y:S05]  /*8d30*/  @!P1 BRA `(.L_x_127) ;  /* 0x0000000000149947 */ /* 0x000fea0003800000 */
[----:B-1----:R-:W1:Y:S01]  /*8d40*/  LDC.64 R2, c[0x0][0x588] ;  /* 0x00016200ff027b82 */ /* 0x002e620000000a00 */
[----:B------:R-:W-:-:S04]  /*8d50*/  IMAD R9, R18, UR32, RZ ;  /* 0x0000002012097c24 */ /* 0x000fc8000f8e02ff */
[----:B-1----:R-:W-:-:S06]  /*8d60*/  IMAD.WIDE R2, R9, 0x4, R2 ;  /* 0x0000000409027825 */ /* 0x002fcc00078e0202 */
[----:B------:R-:W3:Y:S02]  /*8d70*/  LDG.E R2, desc[UR56][R2.64] ;  /* 0x0000003802027981 */ /* 0x000ee4000c1e1900 */
[----:B---3--:R-:W-:-:S13]  /*8d80*/  FSETP.NEU.AND P0, PT, R2, RZ, PT ;  /* 0x000000ff0200720b */ /* 0x008fda0003f0d000 */
.L_x_127:
[----:B------:R-:W-:Y:S01]  /*8d90*/  UISETP.NE.AND UP0, UPT, UR37, 0x3, UPT ;  /* 0x000000032500788c */ /* 0x000fe2000bf05270 */
[----:B------:R-:W-:-:S05]  /*8da0*/  ELECT P1, URZ, PT ;  /* 0x00000000003f782f */ /* 0x000fca0003820000 */
[----:B------:R-:W-:Y:S02]  /*8db0*/  PLOP3.LUT P2, PT, PT, PT, UP0, 0x80, 0x0 ;  /* 0x000000000000781c */ /* 0x000fe40003f4f008 */
[----:B------:R-:W-:-:S11]  /*8dc0*/  PLOP3.LUT P0, PT, P0, P1, PT, 0x2a, 0x0 ;  /* 0x000000000000781c */ /* 0x000fd60000702572 */
[----:B------:R-:W-:Y:S05]  /*8dd0*/  @!P2 BRA `(.L_x_128) ;  /* 0x000000000004a947 */ /* 0x000fea0003800000 */
[----:B------:R-:W-:Y:S01]  /*8de0*/  BPT.TRAP 0x1 ;  /* 0x000000040000795c */ /* 0x000fe20000300000 */
.L_x_128:
[----:B-1----:R-:W-:-:S05]  /*8df0*/  IMAD.MOV.U32 R0, RZ, RZ, 0x1 ;  /* 0x00000001ff007424 */ /* 0x002fca00078e00ff */
[----:B------:R-:W-:-:S04]  /*8e00*/  SHF.L.U32 R0, R0, 0x1f, RZ ;  /* 0x0000001f00007819 */ /* 0x000fc800000006ff */
[----:B------:R-:W1:Y:S02]  /*8e10*/  SYNCS.PHASECHK.TRANS64.TRYWAIT P1, [UR35+0x38520], R0 ;  /* 0x03852000ff0075a7 */ /* 0x000e640008020163 */
[----:B-1----:R-:W-:Y:S05]  /*8e20*/  @!P1 BRA `(.L_x_129) ;  /* 0x00000058005c9947 */ /* 0x002fea0003800000 */
.L_x_282:
[----:B------:R-:W-:Y:S04]  /*8e30*/  BSSY B0, `(.L_x_130) ;  /* 0x0000010000007945 */ /* 0x000fe80003800000 */
[----:B------:R-:W-:Y:S05]  /*8e40*/  @P0 BRA `(.L_x_131) ;  /* 0x0000000000380947 */ /* 0x000fea0003800000 */
[----:B------:R-:W-:Y:S02]  /*8e50*/  UIADD3 UR8, UR35, 0x30000, URZ ;  /* 0x0003000023087890 */ /* 0x000fe4000fffe03f */
[----:B------:R-:W-:Y:S02]  /*8e60*/  UIADD3 UR9, UR35, 0x38500, URZ ;  /* 0x0003850023097890 */ /* 0x000fe4000fffe03f */
[----:B------:R-:W-:Y:S02]  /*8e70*/  UIADD3 UR14, UR10, 0x40, URZ ;  /* 0x000000400a0e7890 */ /* 0x000fe4000fffe03f */
[----:B------:R-:W-:Y:S01]  /*8e80*/  UIADD3 UR12, UR35, 0x31000, URZ ;  /* 0x00031000230c7890 */ /* 0x000fe2000fffe03f */
[----:B------:R-:W-:Y:S01]  /*8e90*/  UMOV UR16, 0x0 ;  /* 0x0000000000107882 */ /* 0x000fe20000000000 */
[----:B------:R-:W-:Y:S01]  /*8ea0*/  UMOV UR17, 0x10000000 ;  /* 0x1000000000117882 */ /* 0x000fe20000000000 */
[----:B------:R-:W-:Y:S01]  /*8eb0*/  UMOV UR15, UR11 ;  /* 0x0000000b000f7c82 */ /* 0x000fe20008000000 */
[----:B------:R-:W-:Y:S01]  /*8ec0*/  UMOV UR13, UR9 ;  /* 0x00000009000d7c82 */ /* 0x000fe20008000000 */
[----:B------:R3:W-:Y:S04]  /*8ed0*/  UTMALDG.2D [UR8], [UR44], desc[UR16] ;  /* 0x000010082c0075b4 */ /* 0x0007e80008009000 */
[----:B------:R3:W-:Y:S02]  /*8ee0*/  UTMALDG.2D [UR12], [UR44], desc[UR16] ;  /* 0x0000100c2c0075b4 */ /* 0x0007e40008009000 */
[----:B---3--:R-:W-:Y:S05]  /*8ef0*/  @!P2 BRA `(.L_x_132) ;  /* 0x000000000004a947 */ /* 0x008fea0003800000 */
[----:B------:R-:W-:Y:S01]  /*8f00*/  BPT.TRAP 0x1 ;  /* 0x000000040000795c */ /* 0x000fe20000300000 */
.L_x_132:
[----:B------:R-:W3:Y:S02]  /*8f10*/  LDC R2, c[0x0][0x828] ;  /* 0x00020a00ff027b82 */ /* 0x000ee40000000800 */
[----:B---3--:R3:W-:Y:S02]  /*8f20*/  SYNCS.ARRIVE.TRANS64.RED.A0TR RZ, [UR35+0x38500], R2 ;  /* 0x03850002ffff79a7 */ /* 0x0087e40008300423 */
.L_x_131:
[----:B------:R-:W-:Y:S05]  /*8f30*/  BSYNC B0 ;  /* 0x0000000000007941 */ /* 0x000fea0003800000 */
.L_x_130:
[----:B------:R-:W-:Y:S05]  /*8f40*/  @!P2 BRA `(.L_x_133) ;  /* 0x000000000004a947 */ /* 0x000fea0003800000 */
[----:B------:R-:W-:Y:S01]  /*8f50*/  BPT.TRAP 0x1 ;  /* 0x000000040000795c */ /* 0x000fe20000300000 */
.L_x_133:
[----:B------:R-:W-:-:S04]  /*8f60*/  UIADD3 UR21, UR35, 0x38500, URZ ;  /* 0x0003850023157890 */ /* 0x000fc8000fffe03f */
[----:B------:R-:W-:-:S09]  /*8f70*/  UPRMT UR8, UR42, 0x654, UR21 ;  /* 0x000006542a087896 */ /* 0x000fd20008000015 */
[----:B------:R-:W-:Y:S01]  /*8f80*/  SYNCS.ARRIVE.TRANS64.RED.A1T0 RZ, [UR8], RZ ;  /* 0x000000ffffff79a7 */ /* 0x000fe20008100408 */
[----:B------:R-:W-:Y:S05]  /*8f90*/  @!P2 BRA `(.L_x_134) ;  /* 0x000000000004a947 */ /* 0x000fea0003800000 */
[----:B------:R-:W-:Y:S01]  /*8fa0*/  BPT.TRAP 0x1 ;  /* 0x000000040000795c */ /* 0x000fe20000300000 */
.L_x_134:
[----:B------:R-:W4:Y:S02]  /*8fb0*/  SYNCS.PHASECHK.TRANS64.TRYWAIT P1, [UR35+0x38528], R0 ;  /* 0x03852800ff0075a7 */ /* 0x000f240008020163 */
[----:B----4-:R-:W-:Y:S05]  /*8fc0*/  @!P1 BRA `(.L_x_135) ;  /* 0x00000058000c9947 */ /* 0x010fea0003800000 */
.L_x_283:
[----:B------:R-:W-:Y:S04]  /*8fd0*/  BSSY B0, `(.L_x_136) ;  /* 0x0000012000007945 */ /* 0x000fe80003800000 */
[----:B------:R-:W-:Y:S05]  /*8fe0*/  @P0 BRA `(.L_x_137) ;  /* 0x0000000000400947 */ /* 0x000fea0003800000 */
[----:B------:R-:W-:Y:S02]  /*8ff0*/  UIADD3 UR15, UR11, 0x20, URZ ;  /* 0x000000200b0f7890 */ /* 0x000fe4000fffe03f */
        /* <DEDUP_REMOVED lines=8> */
[----:B------:R-:W-:Y:S01]  /*9080*/  UMOV UR19, UR15 ;  /* 0x0000000f00137c82 */ /* 0x000fe20008000000 */
[----:B------:R4:W-:Y:S03]  /*9090*/  UTMALDG.2D [UR12], [UR44], desc[UR22] ;  /* 0x0000160c2c0075b4 */ /* 0x0009e60008009000 */
[----:B------:R4:W-:Y:S02]  /*90a0*/  UTMALDG.2D [UR16], [UR44], desc[UR22] ;  /* 0x000016102c0075b4 */ /* 0x0009e40008009000 */
[----:B----4-:R-:W-:Y:S05]  /*90b0*/  @!P2 BRA `(.L_x_138) ;  /* 0x000000000004a947 */ /* 0x010fea0003800000 */
[----:B------:R-:W-:Y:S01]  /*90c0*/  BPT.TRAP 0x1 ;  /* 0x000000040000795c */ /* 0x000fe20000300000 */
.L_x_138:
[----:B---3--:R-:W3:Y:S02]  /*90d0*/  LDC R2, c[0x0][0x828] ;  /* 0x00020a00ff027b82 */ /* 0x008ee40000000800 */
[----:B---3--:R4:W-:Y:S02]  /*90e0*/  SYNCS.ARRIVE.TRANS64.RED.A0TR RZ, [UR35+0x38508], R2 ;  /* 0x03850802ffff79a7 */ /* 0x0089e40008300423 */
.L_x_137:
[----:B------:R-:W-:Y:S05]  /*90f0*/  BSYNC B0 ;  /* 0x0000000000007941 */ /* 0x000fea0003800000 */
.L_x_136:
[----:B------:R-:W-:Y:S05]  /*9100*/  @!P2 BRA `(.L_x_139) ;  /* 0x000000000004a947 */ /* 0x000fea0003800000 */
[----:B------:R-:W-:Y:S01]  /*9110*/  BPT.TRAP 0x1 ;  /* 0x000000040000795c */ /* 0x000fe20000300000 */
.L_x_139:
[----:B------:R-:W-:-:S04]  /*9120*/  UIADD3 UR13, UR35, 0x38508, URZ ;  /* 0x00038508230d7890 */ /* 0x000fc8000fffe03f */
[----:B------:R-:W-:-:S09]  /*9130*/  UPRMT UR9, UR42, 0x654, UR13 ;  /* 0x000006542a097896 */ /* 0x000fd2000800000d */
[----:B------:R-:W-:Y:S01]  /*9140*/  SYNCS.ARRIVE.TRANS64.RED.A1T0 RZ, [UR9], RZ ;  /* 0x000000ffffff79a7 */ /* 0x000fe20008100409 */
[----:B------:R-:W-:Y:S05]  /*9150*/  @!P2 BRA `(.L_x_140) ;  /* 0x000000000004a947 */ /* 0x000fea0003800000 */
[----:B------:R-:W-:Y:S01]  /*9160*/  BPT.TRAP 0x1 ;  /* 0x000000040000795c */ /* 0x000fe20000300000 */
.L_x_140:
[----:B------:R-:W5:Y:S02]  /*9170*/  SYNCS.PHASECHK.TRANS64.TRYWAIT P1, [UR35+0x38530], R0 ;  /* 0x03853000ff0075a7 */ /* 0x000f640008020163 */
[----:B-----5:R-:W-:Y:S05]  /*9180*/  @!P1 BRA `(.L_x_141) ;  /* 0x0000005400b49947 */ /* 0x020fea0003800000 */
.L_x_284:
        /* <DEDUP_REMOVED lines=14> */
[----:B-1----:R-:W-:Y:S05]  /*9270*/  @!P2 BRA `(.L_x_144) ;  /* 0x000000000004a947 */ /* 0x002fea0003800000 */
[----:B------:R-:W-:Y:S01]  /*9280*/  BPT.TRAP 0x1 ;  /* 0x000000040000795c */ /* 0x000fe20000300000 */
.L_x_144:
[----:B---34-:R-:W1:Y:S02]  /*9290*/  LDC R2, c[0x0][0x828] ;  /* 0x00020a00ff027b82 */ /* 0x018e640000000800 */
[----:B-1----:R1:W-:Y:S02]  /*92a0*/  SYNCS.ARRIVE.TRANS64.RED.A0TR RZ, [UR35+0x38510], R2 ;  /* 0x03851002ffff79a7 */ /* 0x0023e40008300423 */
.L_x_143:
[----:B------:R-:W-:Y:S05]  /*92b0*/  BSYNC B0 ;  /* 0x0000000000007941 */ /* 0x000fea0003800000 */
.L_x_142:
[----:B------:R-:W-:Y:S05]  /*92c0*/  @!P2 BRA `(.L_x_145) ;  /* 0x000000000004a947 */ /* 0x000fea0003800000 */
[----:B------:R-:W-:Y:S01]  /*92d0*/  BPT.TRAP 0x1 ;  /* 0x000000040000795c */ /* 0x000fe20000300000 */
.L_x_145:
[----:B------:R-:W-:-:S04]  /*92e0*/  UIADD3 UR17, UR35, 0x38510, URZ ;  /* 0x0003851023117890 */ /* 0x000fc8000fffe03f */
[----:B------:R-:W-:-:S09]  /*92f0*/  UPRMT UR39, UR42, 0x654, UR17 ;  /* 0x000006542a277896 */ /* 0x000fd20008000011 */
[----:B------:R-:W-:Y:S01]  /*9300*/  SYNCS.ARRIVE.TRANS64.RED.A1T0 RZ, [UR39], RZ ;  /* 0x000000ffffff79a7 */ /* 0x000fe20008100427 */
[----:B------:R-:W-:Y:S05]  /*9310*/  @!P2 BRA `(.L_x_146) ;  /* 0x000000000004a947 */ /* 0x000fea0003800000 */
[----:B------:R-:W-:Y:S01]  /*9320*/  BPT.TRAP 0x1 ;  /* 0x000000040000795c */ /* 0x000fe20000300000 */
.L_x_146:
[----:B------:R-:W5:Y:S02]  /*9330*/  SYNCS.PHASECHK.TRANS64.TRYWAIT P1, [UR35+0x38538], R0 ;  /* 0x03853800ff0075a7 */ /* 0x000f640008020163 */
[----:B-----5:R-:W-:Y:S05]  /*9340*/  @!P1 BRA `(.L_x_147) ;  /* 0x00000054005c9947 */ /* 0x020fea0003800000 */
.L_x_285:
        /* <DEDUP_REMOVED lines=16> */
.L_x_150:
[----:B---34-:R-:W1:Y:S02]  /*9450*/  LDC R2, c[0x0][0x828] ;  /* 0x00020a00ff027b82 */ /* 0x018e640000000800 */
[----:B-1----:R1:W-:Y:S02]  /*9460*/  SYNCS.ARRIVE.TRANS64.RED.A0TR RZ, [UR35+0x38518], R2 ;  /* 0x03851802ffff79a7 */ /* 0x0023e40008300423 */
.L_x_149:
[----:B------:R-:W-:Y:S05]  /*9470*/  BSYNC B0 ;  /* 0x0000000000007941 */ /* 0x000fea0003800000 */
.L_x_148:
[----:B------:R-:W-:Y:S05]  /*9480*/  @!P2 BRA `(.L_x_151) ;  /* 0x000000000004a947 */ /* 0x000fea0003800000 */
[----:B------:R-:W-:Y:S01]  /*9490*/  BPT.TRAP 0x1 ;  /* 0x000000040000795c */ /* 0x000fe20000300000 */
.L_x_151:
[----:B------:R-:W-:-:S04]  /*94a0*/  UIADD3 UR29, UR35, 0x38518, URZ ;  /* 0x00038518231d7890 */ /* 0x000fc8000fffe03f */
[----:B------:R-:W-:-:S09]  /*94b0*/  UPRMT UR43, UR42, 0x654, UR29 ;  /* 0x000006542a2b7896 */ /* 0x000fd2000800001d */
[----:B------:R-:W-:Y:S01]  /*94c0*/  SYNCS.ARRIVE.TRANS64.RED.A1T0 RZ, [UR43], RZ ;  /* 0x000000ffffff79a7 */ /* 0x000fe2000810042b */
[----:B------:R-:W-:Y:S05]  /*94d0*/  @!P2 BRA `(.L_x_152) ;  /* 0x000000000004a947 */ /* 0x000fea0003800000 */
[----:B------:R-:W-:Y:S01]  /*94e0*/  BPT.TRAP 0x1 ;  /* 0x000000040000795c */ /* 0x000fe20000300000 */
.L_x_152:
[----:B-1-34-:R-:W-:-:S04]  /*94f0*/  SHF.L.U32 R2, RZ, 0x1f, RZ ;  /* 0x0000001fff027819 */ /* 0x01afc800000006ff */
[----:B------:R-:W1:Y:S02]  /*9500*/  SYNCS.PHASECHK.TRANS64.TRYWAIT P1, [UR35+0x38520], R2 ;  /* 0x03852002ff0075a7 */ /* 0x000e640008020163 */
[----:B-1----:R-:W-:Y:S05]  /*9510*/  @!P1 BRA `(.L_x_153) ;  /* 0x0000005400009947 */ /* 0x002fea0003800000 */
.L_x_286:
        /* <DEDUP_REMOVED lines=13> */
[----:B---3--:R-:W-:Y:S05]  /*95f0*/  @!P2 BRA `(.L_x_156) ;  /* 0x000000000004a947 */ /* 0x008fea0003800000 */
[----:B------:R-:W-:Y:S01]  /*9600*/  BPT.TRAP 0x1 ;  /* 0x000000040000795c */ /* 0x000fe20000300000 */
.L_x_156:
[----:B-1----:R-:W1:Y:S02]  /*9610*/  LDC R3, c[0x0][0x828] ;  /* 0x00020a00ff037b82 */ /* 0x002e640000000800 */
[----:B-1----:R3:W-:Y:S02]  /*9620*/  SYNCS.ARRIVE.TRANS64.RED.A0TR RZ, [UR35+0x38500], R3 ;  /* 0x03850003ffff79a7 */ /* 0x0027e40008300423 */
.L_x_155:
[----:B------:R-:W-:Y:S05]  /*9630*/  BSYNC B0 ;  /* 0x0000000000007941 */ /* 0x000fea0003800000 */
.L_x_154:
[----:B------:R-:W-:Y:S05]  /*9640*/  @!P2 BRA `(.L_x_157) ;  /* 0x000000000004a947 */ /* 0x000fea0003800000 */
[----:B------:R-:W-:Y:S01]  /*9650*/  BPT.TRAP 0x1 ;  /* 0x000000040000795c */ /* 0x000fe20000300000 */
.L_x_157:
[----:B------:R-:W-:Y:S01]  /*9660*/  SYNCS.ARRIVE.TRANS64.RED.A1T0 RZ, [UR8], RZ ;  /* 0x000000ffffff79a7 */ /* 0x000fe20008100408 */
[----:B------:R-:W-:Y:S05]  /*9670*/  @!P2 BRA `(.L_x_158) ;  /* 0x000000000004a947 */ /* 0x000fea0003800000 */
[----:B------:R-:W-:Y:S01]  /*9680*/  BPT.TRAP 0x1 ;  /* 0x000000040000795c */ /* 0x000fe20000300000 */
.L_x_158:
[----:B------:R-:W4:Y:S02]  /*9690*/  SYNCS.PHASECHK.TRANS64.TRYWAIT P1, [UR35+0x38528], R2 ;  /* 0x03852802ff0075a7 */ /* 0x000f240008020163 */
[----:B----4-:R-:W-:Y:S05]  /*96a0*/  @!P1 BRA `(.L_x_159) ;  /* 0x0000005000b49947 */ /* 0x010fea0003800000 */
.L_x_287:
        /* <DEDUP_REMOVED lines=15> */
.L_x_162:
[----:B-1-3--:R-:W1:Y:S02]  /*97a0*/  LDC R3, c[0x0][0x828] ;  /* 0x00020a00ff037b82 */ /* 0x00ae640000000800 */
[----:B-1----:R4:W-:Y:S02]  /*97b0*/  SYNCS.ARRIVE.TRANS64.RED.A0TR RZ, [UR35+0x38508], R3 ;  /* 0x03850803ffff79a7 */ /* 0x0029e40008300423 */
.L_x_161:
[----:B------:R-:W-:Y:S05]  /*97c0*/  BSYNC B0 ;  /* 0x0000000000007941 */ /* 0x000fea0003800000 */
.L_x_160:
[----:B------:R-:W-:Y:S05]  /*97d0*/  @!P2 BRA `(.L_x_163) ;  /* 0x000000000004a947 */ /* 0x000fea0003800000 */
[----:B------:R-:W-:Y:S01]  /*97e0*/  BPT.TRAP 0x1 ;  /* 0x000000040000795c */ /* 0x000fe20000300000 */
.L_x_163:
[----:B------:R-:W-:Y:S01]  /*97f0*/  SYNCS.ARRIVE.TRANS64.RED.A1T0 RZ, [UR9], RZ ;  /* 0x000000ffffff79a7 */ /* 0x000fe20008100409 */
[----:B------:R-:W-:Y:S05]  /*9800*/  @!P2 BRA `(.L_x_164) ;  /* 0x000000000004a947 */ /* 0x000fea0003800000 */
[----:B------:R-:W-:Y:S01]  /*9810*/  BPT.TRAP 0x1 ;  /* 0x000000040000795c */ /* 0x000fe20000300000 */
.L_x_164:
[----:B------:R-:W5:Y:S02]  /*9820*/  SYNCS.PHASECHK.TRANS64.TRYWAIT P1, [UR35+0x38530], R2 ;  /* 0x03853002ff0075a7 */ /* 0x000f640008020163 */
[----:B-----5:R-:W-:Y:S05]  /*9830*/  @!P1 BRA `(.L_x_165) ;  /* 0x0000005000689947 */ /* 0x020fea0003800000 */
.L_x_288:
        /* <DEDUP_REMOVED lines=15> */
.L_x_168:
[----:B---34-:R-:W1:Y:S02]  /*9930*/  LDC R3, c[0x0][0x828] ;  /* 0x00020a00ff037b82 */ /* 0x018e640000000800 */
[----:B-1----:R1:W-:Y:S02]  /*9940*/  SYNCS.ARRIVE.TRANS64.RED.A0TR RZ, [UR35+0x38510], R3 ;  /* 0x03851003ffff79a7 */ /* 0x0023e40008300423 */
.L_x_167:
[----:B------:R-:W-:Y:S05]  /*9950*/  BSYNC B0 ;  /* 0x0000000000007941 */ /* 0x000fea0003800000 */
.L_x_166:
[----:B------:R-:W-:Y:S05]  /*9960*/  @!P2 BRA `(.L_x_169) ;  /* 0x000000000004a947 */ /* 0x000fea0003800000 */
[----:B------:R-:W-:Y:S01]  /*9970*/  BPT.TRAP 0x1 ;  /* 0x000000040000795c */ /* 0x000fe20000300000 */
.L_x_169:
[----:B------:R-:W-:Y:S01]  /*9980*/  SYNCS.ARRIVE.TRANS64.RED.A1T0 RZ, [UR39], RZ ;  /* 0x000000ffffff79a7 */ /* 0x000fe20008100427 */
[----:B------:R-:W-:Y:S05]  /*9990*/  @!P2 BRA `(.L_x_170) ;  /* 0x000000000004a947 */ /* 0x000fea0003800000 */
[----:B------:R-:W-:Y:S01]  /*99a0*/  BPT.TRAP 0x1 ;  /* 0x000000040000795c */ /* 0x000fe20000300000 */
.L_x_170:
[----:B------:R-:W5:Y:S02]  /*99b0*/  SYNCS.PHASECHK.TRANS64.TRYWAIT P1, [UR35+0x38538], R2 ;  /* 0x03853802ff0075a7 */ /* 0x000f640008020163 */
[----:B-----5:R-:W-:Y:S05]  /*99c0*/  @!P1 BRA `(.L_x_171) ;  /* 0x00000050001c9947 */ /* 0x020fea0003800000 */
.L_x_289:
        /* <DEDUP_REMOVED lines=15> */
.L_x_174:
[----:B------:R-:W1:Y:S02]  /*9ac0*/  LDC R2, c[0x0][0x828] ;  /* 0x00020a00ff027b82 */ /* 0x000e640000000800 */
[----:B-1----:R1:W-:Y:S02]  /*9ad0*/  SYNCS.ARRIVE.TRANS64.RED.A0TR RZ, [UR35+0x38518], R2 ;  /* 0x03851802ffff79a7 */ /* 0x0023e40008300423 */
.L_x_173:
[----:B------:R-:W-:Y:S05]  /*9ae0*/  BSYNC B0 ;  /* 0x0000000000007941 */ /* 0x000fea0003800000 */
.L_x_172:
[----:B------:R-:W-:Y:S05]  /*9af0*/  @!P2 BRA `(.L_x_175) ;  /* 0x000000000004a947 */ /* 0x000fea0003800000 */
[----:B------:R-:W-:Y:S01]  /*9b00*/  BPT.TRAP 0x1 ;  /* 0x000000040000795c */ /* 0x000fe20000300000 */
.L_x_175:
[----:B--2---:R-:W-:Y:S01]  /*9b10*/  ISETP.NE.AND P0, PT, R7, RZ, PT ;  /* 0x000000ff0700720c */ /* 0x004fe20003f05270 */
[----:B------:R-:W-:Y:S01]  /*9b20*/  SYNCS.ARRIVE.TRANS64.RED.A1T0 RZ, [UR43], RZ ;  /* 0x000000ffffff79a7 */ /* 0x000fe2000810042b */
[CC--:B------:R-:W-:Y:S02]  /*9b30*/  ISETP.NE.AND P3, PT, R18.reuse, R6.reuse, PT ;  /* 0x000000061200720c */ /* 0x0c0fe40003f65270 */
[----:B------:R-:W-:-:S13]  /*9b40*/  ISETP.EQ.OR P0, PT, R18, R6, !P0 ;  /* 0x000000061200720c */ /* 0x000fda0004702670 */
[----:B------:R-:W-:Y:S05]  /*9b50*/  @P0 BRA `(.L_x_176) ;  /* 0x0000000400040947 */ /* 0x000fea0003800000 */
[----:B------:R-:W-:Y:S01]  /*9b60*/  ELECT P0, URZ, PT ;  /* 0x00000000003f782f */ /* 0x000fe20003800000 */
[----:B------:R-:W-:-:S12]  /*9b70*/  BSSY B0, `(.L_x_177) ;  /* 0x0000032000007945 */ /* 0x000fd80003800000 */
[----:B------:R-:W-:Y:S05]  /*9b80*/  @!P0 BRA `(.L_x_178) ;  /* 0x0000000000c08947 */ /* 0x000fea0003800000 */
[----:B-1-34-:R-:W1:Y:S08]  /*9b90*/  LDC.64 R2, c[0x0][0x290] ;  /* 0x0000a400ff027b82 */ /* 0x01ae700000000a00 */
[----:B------:R-:W2:Y:S08]  /*9ba0*/  LDC.64 R14, c[0x0][0x808] ;  /* 0x00020200ff0e7b82 */ /* 0x000eb00000000a00 */
[----:B------:R-:W3:Y:S01]  /*9bb0*/  LDC.64 R16, c[0x0][0x810] ;  /* 0x00020400ff107b82 */ /* 0x000ee20000000a00 */
[----:B-1----:R-:W-:-:S05]  /*9bc0*/  IMAD.WIDE R2, R6, 0xc, R2 ;  /* 0x0000000c06027825 */ /* 0x002fca00078e0202 */
[----:B------:R1:W5:Y:S04]  /*9bd0*/  LDG.E R10, desc[UR56][R2.64] ;  /* 0x00000038020a7981 */ /* 0x000368000c1e1900 */
[----:B------:R1:W5:Y:S01]  /*9be0*/  LDG.E R13, desc[UR56][R2.64+0x4] ;  /* 0x00000438020d7981 */ /* 0x000362000c1e1900 */
[----:B--2---:R-:W-:Y:S02]  /*9bf0*/  ISETP.NE.U32.AND P0, PT, R14, RZ, PT ;  /* 0x000000ff0e00720c */ /* 0x004fe40003f05070 */
[----:B------:R-:W-:Y:S02]  /*9c00*/  SHF.R.S32.HI R8, RZ, 0x1f, R6 ;  /* 0x0000001fff087819 */ /* 0x000fe40000011406 */
[----:B------:R-:W-:Y:S02]  /*9c10*/  ISETP.NE.AND.EX P0, PT, R15, RZ, PT, P0 ;  /* 0x000000ff0f00720c */ /* 0x000fe40003f05300 */
[----:B---3--:R-:W-:-:S04]  /*9c20*/  ISETP.NE.U32.AND P1, PT, R16, RZ, PT ;  /* 0x000000ff1000720c */ /* 0x008fc80003f25070 */
[----:B------:R-:W-:-:S07]  /*9c30*/  ISETP.NE.AND.EX P1, PT, R17, RZ, PT, P1 ;  /* 0x000000ff1100720c */ /* 0x000fce0003f25310 */
[----:B-1----:R-:W-:Y:S06]  /*9c40*/  @!P0 BRA `(.L_x_179) ;  /* 0x0000000000108947 */ /* 0x002fec0003800000 */
[----:B------:R-:W-:-:S04]  /*9c50*/  LEA R2, P0, R6, R14, 0x3 ;  /* 0x0000000e06027211 */ /* 0x000fc800078018ff */
[----:B------:R-:W-:-:S06]  /*9c60*/  LEA.HI.X R3, R6, R15, R8, 0x3, P0 ;  /* 0x0000000f06037211 */ /* 0x000fcc00000f1c08 */
[----:B------:R-:W2:Y:S04]  /*9c70*/  LDG.E.64 R2, desc[UR56][R2.64] ;  /* 0x0000003802027981 */ /* 0x000ea8000c1e1b00 */
[----:B--2---:R1:W-:Y:S02]  /*9c80*/  STS.64 [UR34], R2 ;  /* 0x00000002ff007988 */ /* 0x0043e40008000a22 */
.L_x_179:
[----:B------:R-:W-:Y:S05]  /*9c90*/  @!P1 BRA `(.L_x_178) ;  /* 0x00000000007c9947 */ /* 0x000fea0003800000 */
[----:B-1----:R-:W-:-:S04]  /*9ca0*/  LEA R2, P0, R6, R16, 0x3 ;  /* 0x0000001006027211 */ /* 0x002fc800078018ff */
[----:B------:R-:W-:Y:S02]  /*9cb0*/  LEA.HI.X R3, R6, R17, R8, 0x3, P0 ;  /* 0x0000001106037211 */ /* 0x000fe400000f1c08 */
[----:B------:R-:W1:Y:S04]  /*9cc0*/  LDS R8, [UR34+0x1c] ;  /* 0x00001c22ff087984 */ /* 0x000e680008000800 */
[----:B------:R-:W2:Y:S01]  /*9cd0*/  LDG.E.64 R2, desc[UR56][R2.64] ;  /* 0x0000003802027981 */ /* 0x000ea2000c1e1b00 */
        /* <DEDUP_REMOVED lines=10> */
[----:B------:R-:W-:Y:S02]  /*9d80*/  SHF.R.U64 R3, R3, 0x4, R14 ;  /* 0x0000000403037819 */ /* 0x000fe4000000120e */
[----:B-1----:R-:W-:-:S03]  /*9d90*/  LOP3.LUT R8, R8, 0xf, R9, 0xb8, !PT ;  /* 0x0000000f08087812 */ /* 0x002fc600078eb809 */
[----:B------:R-:W-:Y:S04]  /*9da0*/  STS [UR34+0xc], R3 ;  /* 0x00000c03ff007988 */ /* 0x000fe80008000822 */
[----:B------:R1:W-:Y:S04]  /*9db0*/  STS [UR34+0x1c], R8 ;  /* 0x00001c08ff007988 */ /* 0x0003e80008000822 */
[----:B------:R-:W2:Y:S01]  /*9dc0*/  LDS R11, [UR34+0x1c] ;  /* 0x00001c22ff0b7984 */ /* 0x000ea20008000800 */
[----:B-1---5:R-:W-:Y:S01]  /*9dd0*/  VIADD R8, R10, 0xffffffff ;  /* 0xffffffff0a087836 */ /* 0x022fe20000000000 */
[----:B--2---:R-:W-:-:S05]  /*9de0*/  LOP3.LUT R11, R11, 0xf0, RZ, 0xb8, !PT ;  /* 0x000000f00b0b7812 */ /* 0x004fca00078eb8ff */
[----:B------:R1:W-:Y:S04]  /*9df0*/  STS [UR34+0x1c], R11 ;  /* 0x00001c0bff007988 */ /* 0x0003e80008000822 */
[----:B------:R-:W2:Y:S01]  /*9e00*/  LDS R9, [UR34+0x1c] ;  /* 0x00001c22ff097984 */ /* 0x000ea20008000800 */
[----:B-1----:R-:W-:Y:S02]  /*9e10*/  CS2R R10, SRZ ;  /* 0x00000000000a7805 */ /* 0x002fe4000001ff00 */
[----:B--2---:R-:W-:Y:S01]  /*9e20*/  LOP3.LUT R17, R9, 0xf00, RZ, 0xb8, !PT ;  /* 0x00000f0009117812 */ /* 0x004fe200078eb8ff */
[----:B------:R-:W-:-:S04]  /*9e30*/  VIADD R9, R13, 0xffffffff ;  /* 0xffffffff0d097836 */ /* 0x000fc80000000000 */
[----:B------:R-:W-:Y:S04]  /*9e40*/  STS.64 [UR34+0x18], R16 ;  /* 0x00001810ff007988 */ /* 0x000fe80008000a22 */
[----:B------:R-:W1:Y:S04]  /*9e50*/  LDS R15, [UR34+0x1c] ;  /* 0x00001c22ff0f7984 */ /* 0x000e680008000800 */
[----:B------:R2:W-:Y:S01]  /*9e60*/  STS.128 [UR34+0x20], R8 ;  /* 0x00002008ff007988 */ /* 0x0005e20008000c22 */
[----:B-1----:R-:W-:-:S05]  /*9e70*/  LOP3.LUT R2, R15, 0xf000, RZ, 0xb8, !PT ;  /* 0x0000f0000f027812 */ /* 0x002fca00078eb8ff */
[----:B------:R2:W-:Y:S02]  /*9e80*/  STS [UR34+0x1c], R2 ;  /* 0x00001c02ff007988 */ /* 0x0005e40008000822 */
.L_x_178:
[----:B------:R-:W-:Y:S05]  /*9e90*/  BSYNC B0 ;  /* 0x0000000000007941 */ /* 0x000fea0003800000 */
.L_x_177:
[----:B-12---:R-:W1:Y:S01]  /*9ea0*/  S2R R2, SR_LANEID ;  /* 0x0000000000027919 */ /* 0x006e620000000000 */
[----:B------:R-:W-:Y:S01]  /*9eb0*/  NOP ;  /* 0x0000000000007918 */ /* 0x000fe20000000000 */
[----:B------:R-:W-:Y:S01]  /*9ec0*/  ELECT P0, URZ, PT ;  /* 0x00000000003f782f */ /* 0x000fe20003800000 */
[----:B------:R-:W-:Y:S01]  /*9ed0*/  BSSY B0, `(.L_x_180) ;  /* 0x0000008000007945 */ /* 0x000fe20003800000 */
[----:B-1----:R-:W-:-:S05]  /*9ee0*/  IMAD.SHL.U32 R8, R2, 0x4, RZ ;  /* 0x0000000402087824 */ /* 0x002fca00078e00ff */
[----:B------:R1:W2:Y:S01]  /*9ef0*/  LDS R9, [R8+UR34] ;  /* 0x0000002208097984 */ /* 0x0002a20008000800 */
[----:B------:R-:W-:-:S05]  /*9f00*/  IADD3 R2, P1, R8, UR44, RZ ;  /* 0x0000002c08027c10 */ /* 0x000fca000ff3e0ff */
[----:B---34-:R-:W-:Y:S01]  /*9f10*/  IMAD.X R3, RZ, RZ, UR45, P1 ;  /* 0x0000002dff037e24 */ /* 0x018fe200088e06ff */
[----:B------:R-:W-:Y:S07]  /*9f20*/  @!P0 BRA `(.L_x_181) ;  /* 0x0000000000088947 */ /* 0x000fee0003800000 */
[----:B------:R0:W-:Y:S01]  /*9f30*/  UTMACMDFLUSH ;  /* 0x00000000000079b7 */ /* 0x0001e20000000000 */
[----:B------:R-:W-:-:S04]  /*9f40*/  DEPBAR.LE SB0, 0x0 ;  /* 0x000080000000791a */ /* 0x000fc80000000000 */
.L_x_181:
[----:B------:R-:W-:Y:S05]  /*9f50*/  BSYNC B0 ;  /* 0x0000000000007941 */ /* 0x000fea0003800000 */
.L_x_180:
[----:B--2---:R2:W5:Y:S02]  /*9f60*/  ATOMG.E.EXCH.STRONG.GPU PT, RZ, [R2], R9 ;  /* 0x0000000902ff73a8 */ /* 0x00456400041ee100 */
.L_x_176:
[----:B------:R-:W-:Y:S01]  /*9f70*/  UIADD3 UR38, UR38, 0x1, URZ ;  /* 0x0000000126267890 */ /* 0x000fe2000fffe03f */
[----:B------:R-:W-:Y:S01]  /*9f80*/  ISETP.NE.AND P0, PT, R7, RZ, PT ;  /* 0x000000ff0700720c */ /* 0x000fe20003f05270 */
[----:B------:R-:W-:Y:S01]  /*9f90*/  IMAD.MOV.U32 R16, RZ, RZ, R4 ;  /* 0x000000ffff107224 */ /* 0x000fe200078e0004 */
[----:B-12---:R-:W-:Y:S01]  /*9fa0*/  SEL R2, RZ, 0x1, !P3 ;  /* 0x00000001ff027807 */ /* 0x006fe20005800000 */
[----:B------:R-:W-:Y:S01]  /*9fb0*/  UISETP.NE.AND UP0, UPT, UR38, 0x8, UPT ;  /* 0x000000082600788c */ /* 0x000fe2000bf05270 */
[----:B------:R-:W-:Y:S02]  /*9fc0*/  IMAD.MOV.U32 R17, RZ, RZ, R5 ;  /* 0x000000ffff117224 */ /* 0x000fe400078e0005 */
[----:B------:R-:W-:Y:S01]  /*9fd0*/  IMAD.MOV.U32 R18, RZ, RZ, R6 ;  /* 0x000000ffff127224 */ /* 0x000fe200078e0006 */
[----:B------:R-:W-:Y:S02]  /*9fe0*/  USEL UR8, URZ, 0x1, UP0 ;  /* 0x000000013f087887 */ /* 0x000fe40008000000 */
[----:B------:R-:W-:-:S04]  /*9ff0*/  USEL UR38, UR38, URZ, UP0 ;  /* 0x0000003f26267287 */ /* 0x000fc80008000000 */
[----:B------:R-:W-:Y:S01]  /*a000*/  LOP3.LUT R12, R12, UR8, RZ, 0x3c, !PT ;  /* 0x000000080c0c7c12 */ /* 0x000fe2000f8e3cff */
[----:B------:R-:W-:Y:S07]  /*a010*/  @P0 BRA `(.L_x_182) ;  /* 0xffffffe8009c0947 */ /* 0x000fee000383ffff */
[----:B-----5:R-:W-:Y:S01]  /*a020*/  ELECT P0, URZ, PT ;  /* 0x00000000003f782f */ /* 0x020fe20003800000 */
[----:B------:R-:W-:-:S12]  /*a030*/  BSSY B0, `(.L_x_183) ;  /* 0x0000017000007945 */ /* 0x000fd80003800000 */
[----:B------:R-:W-:Y:S05]  /*a040*/  @!P0 BRA `(.L_x_184) ;  /* 0x0000000000548947 */ /* 0x000fea0003800000 */
[----:B------:R-:W-:Y:S05]  /*a050*/  @!P2 BRA `(.L_x_185) ;  /* 0x000000000004a947 */ /* 0x000fea0003800000 */
[----:B------:R-:W-:Y:S01]  /*a060*/  BPT.TRAP 0x1 ;  /* 0x000000040000795c */ /* 0x000fe20000300000 */
.L_x_185:
[----:B------:R-:W1:Y:S02]  /*a070*/  SYNCS.PHASECHK.TRANS64.TRYWAIT P0, [UR35+0x38520], R0 ;  /* 0x03852000ff0075a7 */ /* 0x000e640008000163 */
[----:B-1----:R-:W-:Y:S05]  /*a080*/  @!P0 BRA `(.L_x_186) ;  /* 0x0000004800848947 */ /* 0x002fea0003800000 */
.L_x_290:
[----:B------:R-:W-:Y:S05]  /*a090*/  @!P2 BRA `(.L_x_187) ;  /* 0x000000000004a947 */ /* 0x000fea0003800000 */
[----:B------:R-:W-:Y:S01]  /*a0a0*/  BPT.TRAP 0x1 ;  /* 0x000000040000795c */ /* 0x000fe20000300000 */
.L_x_187:
[----:B------:R-:W2:Y:S02]  /*a0b0*/  SYNCS.PHASECHK.TRANS64.TRYWAIT P0, [UR35+0x38528], R0 ;  /* 0x03852800ff0075a7 */ /* 0x000ea40008000163 */
[----:B--2---:R-:W-:Y:S05]  /*a0c0*/  @!P0 BRA `(.L_x_188) ;  /* 0x00000048008c8947 */ /* 0x004fea0003800000 */
.L_x_291:
[----:B------:R-:W-:Y:S05]  /*a0d0*/  @!P2 BRA `(.L_x_189) ;  /* 0x000000000004a947 */ /* 0x000fea0003800000 */
[----:B------:R-:W-:Y:S01]  /*a0e0*/  BPT.TRAP 0x1 ;  /* 0x000000040000795c */ /* 0x000fe20000300000 */
.L_x_189:
[----:B------:R-:W2:Y:S02]  /*a0f0*/  SYNCS.PHASECHK.TRANS64.TRYWAIT P0, [UR35+0x38530], R0 ;  /* 0x03853000ff0075a7 */ /* 0x000ea40008000163 */
[----:B--2---:R-:W-:Y:S05]  /*a100*/  @!P0 BRA `(.L_x_190) ;  /* 0x0000004800948947 */ /* 0x004fea0003800000 */
.L_x_292:
[----:B------:R-:W-:Y:S05]  /*a110*/  @!P2 BRA `(.L_x_191) ;  /* 0x000000000004a947 */ /* 0x000fea0003800000 */
[----:B------:R-:W-:Y:S01]  /*a120*/  BPT.TRAP 0x1 ;  /* 0x000000040000795c */ /* 0x000fe20000300000 */
.L_x_191:
[----:B-1----:R-:W-:-:S05]  /*a130*/  IMAD.MOV.U32 R0, RZ, RZ, 0x1 ;  /* 0x00000001ff007424 */ /* 0x002fca00078e00ff */
[----:B------:R-:W-:-:S07]  /*a140*/  SHF.L.U32 R0, R0, 0x1f, RZ ;  /* 0x0000001f00007819 */ /* 0x000fce00000006ff */
.L_x_192:
[----:B-1-34-:R-:W-:-:S04]  /*a150*/  MOV R3, UR35 ;  /* 0x0000002300037c02 */ /* 0x01afc80008000f00 */
[----:B------:R1:W2:Y:S03]  /*a160*/  SYNCS.PHASECHK.TRANS64.TRYWAIT P0, [R3+URZ+0x38538], R0 ;  /* 0x03853800030075a7 */ /* 0x0002a6000800017f */
[----:B--2---:R-:W-:Y:S05]  /*a170*/  @!P0 NANOSLEEP.SYNCS 0x989680 ;  /* 0x009896800000895d */ /* 0x004fea0003900000 */
[----:B------:R-:W2:Y:S02]  /*a180*/  @!P0 SYNCS.PHASECHK.TRANS64 P0, [R3+URZ+0x38538], R0 ;  /* 0x03853800030085a7 */ /* 0x000ea4000800007f */
[----:B--2---:R-:W-:Y:S05]  /*a190*/  @!P0 BRA `(.L_x_192) ;  /* 0xfffffffc00ec8947 */ /* 0x004fea000383ffff */
.L_x_184:
[----:B------:R-:W-:Y:S05]  /*a1a0*/  BSYNC B0 ;  /* 0x0000000000007941 */ /* 0x000fea0003800000 */
.L_x_183:
[----:B------:R-:W-:Y:S05]  /*a1b0*/  EXIT ;  /* 0x000000000000794d */ /* 0x000fea0003800000 */
.L_x_113:
[----:B------:R-:W1:Y:S01]  /*a1c0*/  S2UR UR4, SR_CTAID.Y ;  /* 0x00000000000479c3 */ /* 0x000e620000002600 */
[----:B------:R-:W3:Y:S01]  /*a1d0*/  S2R R32, SR_LANEID ;  /* 0x0000000000207919 */ /* 0x000ee20000000000 */
[----:B------:R-:W-:Y:S01]  /*a1e0*/  ELECT P0, URZ, PT ;  /* 0x00000000003f782f */ /* 0x000fe20003800000 */
[----:B------:R-:W-:Y:S01]  /*a1f0*/  BSSY B0, `(.L_x_193) ;  /* 0x0000037000007945 */ /* 0x000fe20003800000 */
[----:B------:R-:W-:Y:S01]  /*a200*/  ULDC.64 UR12, c[0x0][0x508] ;  /* 0x00014200000c7ab9 */ /* 0x000fe20000000a00 */
[----:B-1----:R-:W-:-:S04]  /*a210*/  UIMAD UR4, UR4, UR41, UR40 ;  /* 0x00000029040472a4 */ /* 0x002fc8000f8e0228 */
[----:B------:R-:W-:-:S06]  /*a220*/  UIMAD.WIDE UR12, UR4, 0x80, UR12 ;  /* 0x00000080040c78a5 */ /* 0x000fcc000f8e020c */
[----:B------:R-:W-:Y:S06]  /*a230*/  @!P0 BRA `(.L_x_194) ;  /* 0x0000000000c88947 */ /* 0x000fec0003800000 */
[----:B------:R-:W1:Y:S01]  /*a240*/  LDC.64 R20, c[0x0][0x300] ;  /* 0x0000c000ff147b82 */ /* 0x000e620000000a00 */
[----:B------:R-:W-:Y:S02]  /*a250*/  UMOV UR4, 0x400 ;  /* 0x0000040000047882 */ /* 0x000fe40000000000 */
[----:B--2---:R-:W-:-:S05]  /*a260*/  ULEA UR4, UR42, UR4, 0x18 ;  /* 0x000000042a047291 */ /* 0x004fca000f8ec03f */
[----:B------:R-:W1:Y:S08]  /*a270*/  LDC.64 R22, c[0x0][0x308] ;  /* 0x0000c200ff167b82 */ /* 0x000e700000000a00 */
[----:B------:R-:W2:Y:S08]  /*a280*/  LDC.64 R12, c[0x0][0x310] ;  /* 0x0000c400ff0c7b82 */ /* 0x000eb00000000a00 */
[----:B------:R-:W2:Y:S08]  /*a290*/  LDC.64 R14, c[0x0][0x318] ;  /* 0x0000c600ff0e7b82 */ /* 0x000eb00000000a00 */
[----:B------:R-:W4:Y:S01]  /*a2a0*/  LDC.64 R8, c[0x0][0x320] ;  /* 0x0000c800ff087b82 */ /* 0x000f220000000a00 */
[----:B-1----:R1:W-:Y:S07]  /*a2b0*/  STS.128 [UR4+0x38600], R20 ;  /* 0x03860014ff007988 */ /* 0x0023ee0008000c04 */
[----:B------:R-:W4:Y:S08]  /*a2c0*/  LDC.64 R10, c[0x0][0x328] ;  /* 0x0000ca00ff0a7b82 */ /* 0x000f300000000a00 */
[----:B------:R-:W5:Y:S01]  /*a2d0*/  LDC.64 R4, c[0x0][0x330] ;  /* 0x0000cc00ff047b82 */ /* 0x000f620000000a00 */
[----:B--2---:R2:W-:Y:S07]  /*a2e0*/  STS.128 [UR4+0x38610], R12 ;  /* 0x0386100cff007988 */ /* 0x0045ee0008000c04 */
[----:B------:R-:W5:Y:S01]  /*a2f0*/  LDC.64 R6, c[0x0][0x338] ;  /* 0x0000ce00ff067b82 */ /* 0x000f620000000a00 */
[----:B----4-:R4:W-:Y:S07]  /*a300*/  STS.128 [UR4+0x38620], R8 ;  /* 0x03862008ff007988 */ /* 0x0109ee0008000c04 */
[----:B------:R-:W3:Y:S08]  /*a310*/  LDC.64 R28, c[0x0][0x340] ;  /* 0x0000d000ff1c7b82 */ /* 0x000ef00000000a00 */
[----:B------:R-:W3:Y:S01]  /*a320*/  LDC.64 R30, c[0x0][0x348] ;  /* 0x0000d200ff1e7b82 */ /* 0x000ee20000000a00 */
[----:B-----5:R5:W-:Y:S07]  /*a330*/  STS.128 [UR4+0x38630], R4 ;  /* 0x03863004ff007988 */ /* 0x020bee0008000c04 */
[----:B------:R-:W4:Y:S08]  /*a340*/  LDC.64 R24, c[0x0][0x350] ;  /* 0x0000d400ff187b82 */ /* 0x000f300000000a00 */
[----:B------:R-:W4:Y:S08]  /*a350*/  LDC.64 R26, c[0x0][0x358] ;  /* 0x0000d600ff1a7b82 */ /* 0x000f300000000a00 */
[----:B-1----:R-:W1:Y:S01]  /*a360*/  LDC.64 R20, c[0x0][0x360] ;  /* 0x0000d800ff147b82 */ /* 0x002e620000000a00 */
[----:B---3--:R3:W-:Y:S07]  /*a370*/  STS.128 [UR4+0x38640], R28 ;  /* 0x0386401cff007988 */ /* 0x0087ee0008000c04 */
[----:B------:R-:W1:Y:S08]  /*a380*/  LDC.64 R22, c[0x0][0x368] ;  /* 0x0000da00ff167b82 */ /* 0x000e700000000a00 */
[----:B--2---:R-:W2:Y:S01]  /*a390*/  LDC.64 R12, c[0x0][0x370] ;  /* 0x0000dc00ff0c7b82 */ /* 0x004ea20000000a00 */
[----:B----4-:R4:W-:Y:S07]  /*a3a0*/  STS.128 [UR4+0x38650], R24 ;  /* 0x03865018ff007988 */ /* 0x0109ee0008000c04 */
[----:B------:R-:W2:Y:S08]  /*a3b0*/  LDC.64 R14, c[0x0][0x378] ;  /* 0x0000de00ff0e7b82 */ /* 0x000eb00000000a00 */
[----:B------:R-:W3:Y:S01]  /*a3c0*/  LDC.64 R8, c[0x0][0x400] ;  /* 0x00010000ff087b82 */ /* 0x000ee20000000a00 */
[----:B-1----:R1:W-:Y:S07]  /*a3d0*/  STS.128 [UR4+0x38660], R20 ;  /* 0x03866014ff007988 */ /* 0x0023ee0008000c04 */
[----:B------:R-:W3:Y:S08]  /*a3e0*/  LDC.64 R10, c[0x0][0x408] ;  /* 0x00010200ff0a7b82 */ /* 0x000ef00000000a00 */
[----:B-----5:R-:W5:Y:S01]  /*a3f0*/  LDC.64 R4, c[0x0][0x410] ;  /* 0x00010400ff047b82 */ /* 0x020f620000000a00 */
[----:B--2---:R2:W-:Y:S07]  /*a400*/  STS.128 [UR4+0x38670], R12 ;  /* 0x0386700cff007988 */ /* 0x0045ee0008000c04 */
[----:B------:R-:W5:Y:S01]  /*a410*/  LDC.64 R6, c[0x0][0x418] ;  /* 0x00010600ff067b82 */ /* 0x000f620000000a00 */
[----:B---3--:R3:W-:Y:S07]  /*a420*/  STS.128 [UR4+0x38680], R8 ;  /* 0x03868008ff007988 */ /* 0x0087ee0008000c04 */
[----:B------:R-:W2:Y:S08]  /*a430*/  LDC.64 R28, c[0x0][0x420] ;  /* 0x00010800ff1c7b82 */ /* 0x000eb00000000a00 */
[----:B------:R-:W2:Y:S01]  /*a440*/  LDC.64 R30, c[0x0][0x428] ;  /* 0x00010a00ff1e7b82 */ /* 0x000ea20000000a00 */
[----:B-----5:R5:W-:Y:S07]  /*a450*/  STS.128 [UR4+0x38690], R4 ;  /* 0x03869004ff007988 */ /* 0x020bee0008000c04 */
[----:B----4-:R-:W4:Y:S08]  /*a460*/  LDC.64 R24, c[0x0][0x430] ;  /* 0x00010c00ff187b82 */ /* 0x010f300000000a00 */
[----:B------:R-:W4:Y:S08]  /*a470*/  LDC.64 R26, c[0x0][0x438] ;  /* 0x00010e00ff1a7b82 */ /* 0x000f300000000a00 */
[----:B-1----:R-:W1:Y:S01]  /*a480*/  LDC.64 R20, c[0x0][0x440] ;  /* 0x00011000ff147b82 */ /* 0x002e620000000a00 */
[----:B--2---:R2:W-:Y:S07]  /*a490*/  STS.128 [UR4+0x386a0], R28 ;  /* 0x0386a01cff007988 */ /* 0x0045ee0008000c04 */
[----:B------:R-:W1:Y:S08]  /*a4a0*/  LDC.64 R22, c[0x0][0x448] ;  /* 0x00011200ff167b82 */ /* 0x000e700000000a00 */
[----:B------:R-:W2:Y:S01]  /*a4b0*/  LDC.64 R12, c[0x0][0x450] ;  /* 0x00011400ff0c7b82 */ /* 0x000ea20000000a00 */
[----:B----4-:R4:W-:Y:S07]  /*a4c0*/  STS.128 [UR4+0x386b0], R24 ;  /* 0x0386b018ff007988 */ /* 0x0109ee0008000c04 */
[----:B------:R-:W2:Y:S08]  /*a4d0*/  LDC.64 R14, c[0x0][0x458] ;  /* 0x00011600ff0e7b82 */ /* 0x000eb00000000a00 */
[----:B---3--:R-:W3:Y:S01]  /*a4e0*/  LDC.64 R8, c[0x0][0x460] ;  /* 0x00011800ff087b82 */ /* 0x008ee20000000a00 */
[----:B-1----:R4:W-:Y:S07]  /*a4f0*/  STS.128 [UR4+0x386c0], R20 ;  /* 0x0386c014ff007988 */ /* 0x0029ee0008000c04 */
[----:B------:R-:W3:Y:S08]  /*a500*/  LDC.64 R10, c[0x0][0x468] ;  /* 0x00011a00ff0a7b82 */ /* 0x000ef00000000a00 */
[----:B-----5:R-:W1:Y:S01]  /*a510*/  LDC.64 R4, c[0x0][0x470] ;  /* 0x00011c00ff047b82 */ /* 0x020e620000000a00 */
[----:B--2---:R4:W-:Y:S07]  /*a520*/  STS.128 [UR4+0x386d0], R12 ;  /* 0x0386d00cff007988 */ /* 0x0049ee0008000c04 */
[----:B------:R-:W1:Y:S01]  /*a530*/  LDC.64 R6, c[0x0][0x478] ;  /* 0x00011e00ff067b82 */ /* 0x000e620000000a00 */
[----:B---3--:R4:W-:Y:S04]  /*a540*/  STS.128 [UR4+0x386e0], R8 ;  /* 0x0386e008ff007988 */ /* 0x0089e80008000c04 */
[----:B-1----:R4:W-:Y:S02]  /*a550*/  STS.128 [UR4+0x386f0], R4 ;  /* 0x0386f004ff007988 */ /* 0x0029e40008000c04 */
.L_x_194:
[----:B--2---:R-:W-:Y:S05]  /*a560*/  BSYNC B0 ;  /* 0x0000000000007941 */ /* 0x004fea0003800000 */
.L_x_193:
[----:B------:R-:W-:Y:S01]  /*a570*/  ELECT P0, URZ, PT ;  /* 0x00000000003f782f */ /* 0x000fe20003800000 */
[----:B------:R-:W-:Y:S01]  /*a580*/  NOP ;  /* 0x0000000000007918 */ /* 0x000fe20000000000 */
[----:B------:R-:W-:Y:S11]  /*a590*/  BSSY B0, `(.L_x_195) ;  /* 0x000004a000007945 */ /* 0x000ff60003800000 */
[----:B------:R-:W-:Y:S05]  /*a5a0*/  @!P0 BRA `(.L_x_196) ;  /* 0x0000000400208947 */ /* 0x000fea0003800000 */
[C---:B----4-:R-:W-:Y:S01]  /*a5b0*/  IMAD.SHL.U32 R12, R18.reuse, 0x8, RZ ;  /* 0x00000008120c7824 */ /* 0x050fe200078e00ff */
[----:B------:R-:W-:Y:S01]  /*a5c0*/  ULDC.64 UR4, c[0x0][0x518] ;  /* 0x0001460000047ab9 */ /* 0x000fe20000000a00 */
[----:B------:R-:W-:Y:S01]  /*a5d0*/  SHF.L.U64.HI R3, R18, 0x3, R3 ;  /* 0x0000000312037819 */ /* 0x000fe20000010203 */
[----:B------:R-:W-:Y:S02]  /*a5e0*/  ULDC.64 UR6, c[0x0][0x520] ;  /* 0x0001480000067ab9 */ /* 0x000fe40000000a00 */
[----:B------:R-:W-:-:S04]  /*a5f0*/  IADD3 R10, P0, R12, UR4, RZ ;  /* 0x000000040c0a7c10 */ /* 0x000fc8000ff1e0ff */
[----:B------:R-:W-:Y:S01]  /*a600*/  IADD3.X R11, R3, UR5, RZ, P0, !PT ;  /* 0x00000005030b7c10 */ /* 0x000fe200087fe4ff */
[----:B------:R-:W-:Y:S02]  /*a610*/  ULDC.64 UR4, c[0x0][0x528] ;  /* 0x00014a0000047ab9 */ /* 0x000fe40000000a00 */
[----:B------:R-:W-:-:S03]  /*a620*/  IADD3 R8, P0, R12, UR4, RZ ;  /* 0x000000040c087c10 */ /* 0x000fc6000ff1e0ff */
[----:B------:R-:W2:Y:S01]  /*a630*/  LDG.E.64 R10, desc[UR56][R10.64] ;  /* 0x000000380a0a7981 */ /* 0x000ea2000c1e1b00 */
[----:B------:R-:W-:Y:S01]  /*a640*/  IADD3.X R9, R3, UR5, RZ, P0, !PT ;  /* 0x0000000503097c10 */ /* 0x000fe200087fe4ff */
[----:B------:R-:W-:-:S05]  /*a650*/  ULDC.64 UR4, c[0x0][0x510] ;  /* 0x0001440000047ab9 */ /* 0x000fca0000000a00 */
[----:B------:R-:W4:Y:S01]  /*a660*/  LDG.E.64 R8, desc[UR56][R8.64] ;  /* 0x0000003808087981 */ /* 0x000f22000c1e1b00 */
[C---:B------:R-:W-:Y:S02]  /*a670*/  IADD3 R14, P0, R12.reuse, UR4, RZ ;  /* 0x000000040c0e7c10 */ /* 0x040fe4000ff1e0ff */
[----:B------:R-:W-:Y:S02]  /*a680*/  IADD3 R12, P1, R12, UR6, RZ ;  /* 0x000000060c0c7c10 */ /* 0x000fe4000ff3e0ff */
[C---:B------:R-:W-:Y:S02]  /*a690*/  IADD3.X R15, R3.reuse, UR5, RZ, P0, !PT ;  /* 0x00000005030f7c10 */ /* 0x040fe400087fe4ff */
[----:B------:R-:W-:-:S04]  /*a6a0*/  IADD3.X R13, R3, UR7, RZ, P1, !PT ;  /* 0x00000007030d7c10 */ /* 0x000fc80008ffe4ff */
[----:B------:R-:W5:Y:S04]  /*a6b0*/  LDG.E.64 R14, desc[UR56][R14.64] ;  /* 0x000000380e0e7981 */ /* 0x000f68000c1e1b00 */
[----:B------:R-:W3:Y:S01]  /*a6c0*/  LDG.E.64 R12, desc[UR56][R12.64] ;  /* 0x000000380c0c7981 */ /* 0x000ee2000c1e1b00 */
[----:B------:R-:W-:Y:S02]  /*a6d0*/  UMOV UR4, 0x400 ;  /* 0x0000040000047882 */ /* 0x000fe40000000000 */
[----:B------:R-:W-:-:S04]  /*a6e0*/  ULEA UR4, UR42, UR4, 0x18 ;  /* 0x000000042a047291 */ /* 0x000fc8000f8ec03f */
[----:B------:R-:W-:Y:S02]  /*a6f0*/  UIADD3 UR5, UR4, 0x38600, URZ ;  /* 0x0003860004057890 */ /* 0x000fe4000fffe03f */
[----:B------:R-:W-:-:S03]  /*a700*/  UIADD3 UR6, UR4, 0x38680, URZ ;  /* 0x0003868004067890 */ /* 0x000fc6000fffe03f */
[----:B------:R-:W1:Y:S01]  /*a710*/  LDS R4, [UR4+0x3861c] ;  /* 0x03861c04ff047984 */ /* 0x000e620008000800 */
[----:B------:R-:W-:Y:S02]  /*a720*/  IMAD.U32 R20, RZ, RZ, UR5 ;  /* 0x00000005ff147e24 */ /* 0x000fe4000f8e00ff */
[----:B------:R-:W-:Y:S01]  /*a730*/  IMAD.U32 R22, RZ, RZ, UR6 ;  /* 0x00000006ff167e24 */ /* 0x000fe2000f8e00ff */
[----:B------:R-:W1:Y:S02]  /*a740*/  LDS R5, [UR4+0x3869c] ;  /* 0x03869c04ff057984 */ /* 0x000e640008000800 */
[----:B------:R-:W-:Y:S02]  /*a750*/  SHF.R.U64 R20, R20, 0x4, RZ ;  /* 0x0000000414147819 */ /* 0x000fe400000012ff */
[----:B------:R-:W-:Y:S01]  /*a760*/  SHF.R.U64 R22, R22, 0x4, RZ ;  /* 0x0000000416167819 */ /* 0x000fe200000012ff */
[----:B------:R-:W-:Y:S04]  /*a770*/  STS [UR4+0x38630], RZ ;  /* 0x038630ffff007988 */ /* 0x000fe80008000804 */
[----:B------:R-:W-:Y:S04]  /*a780*/  STS [UR4+0x38610], R20 ;  /* 0x03861014ff007988 */ /* 0x000fe80008000804 */
[----:B------:R-:W-:Y:S04]  /*a790*/  STS [UR4+0x38614], R20 ;  /* 0x03861414ff007988 */ /* 0x000fe80008000804 */
[----:B------:R-:W-:Y:S04]  /*a7a0*/  STS [UR4+0x38690], R22 ;  /* 0x03869016ff007988 */ /* 0x000fe80008000804 */
[----:B------:R-:W-:Y:S04]  /*a7b0*/  STS [UR4+0x38694], R22 ;  /* 0x03869416ff007988 */ /* 0x000fe80008000804 */
[----:B------:R-:W-:Y:S01]  /*a7c0*/  STS [UR4+0x386b0], RZ ;  /* 0x0386b0ffff007988 */ /* 0x000fe20008000804 */
[----:B--2---:R-:W-:-:S04]  /*a7d0*/  LOP3.LUT R3, R11, 0x1fffffff, RZ, 0xc0, !PT ;  /* 0x1fffffff0b037812 */ /* 0x004fc800078ec0ff */
[--C-:B------:R-:W-:Y:S02]  /*a7e0*/  SHF.R.U32.HI R7, RZ, 0x4, R3.reuse ;  /* 0x00000004ff077819 */ /* 0x100fe40000011603 */
[----:B------:R-:W-:Y:S02]  /*a7f0*/  SHF.R.U64 R3, R10, 0x4, R3 ;  /* 0x000000040a037819 */ /* 0x000fe40000001203 */
[----:B----4-:R-:W-:Y:S02]  /*a800*/  LOP3.LUT R9, R9, 0x1fffffff, RZ, 0xc0, !PT ;  /* 0x1fffffff09097812 */ /* 0x010fe400078ec0ff */
[----:B-1----:R-:W-:Y:S01]  /*a810*/  LOP3.LUT R4, R4, 0xf, R7, 0xb8, !PT ;  /* 0x0000000f04047812 */ /* 0x002fe200078eb807 */
[----:B------:R-:W-:Y:S01]  /*a820*/  STS [UR4+0x3860c], R3 ;  /* 0x03860c03ff007988 */ /* 0x000fe20008000804 */
[--C-:B------:R-:W-:Y:S02]  /*a830*/  SHF.R.U32.HI R6, RZ, 0x4, R9.reuse ;  /* 0x00000004ff067819 */ /* 0x100fe40000011609 */
[----:B------:R-:W-:Y:S01]  /*a840*/  SHF.R.U64 R9, R8, 0x4, R9 ;  /* 0x0000000408097819 */ /* 0x000fe20000001209 */
[----:B------:R1:W-:Y:S01]  /*a850*/  STS [UR4+0x3861c], R4 ;  /* 0x03861c04ff007988 */ /* 0x0003e20008000804 */
[----:B------:R-:W-:-:S03]  /*a860*/  LOP3.LUT R6, R5, 0xf, R6, 0xb8, !PT ;  /* 0x0000000f05067812 */ /* 0x000fc600078eb806 */
[----:B------:R-:W2:Y:S04]  /*a870*/  LDS R5, [UR4+0x3861c] ;  /* 0x03861c04ff057984 */ /* 0x000ea80008000800 */
[----:B------:R-:W-:Y:S01]  /*a880*/  STS [UR4+0x3869c], R6 ;  /* 0x03869c06ff007988 */ /* 0x000fe20008000804 */
[----:B-1----:R-:W-:-:S03]  /*a890*/  VIADD R4, R19, 0xffffffff ;  /* 0xffffffff13047836 */ /* 0x002fc60000000000 */
[----:B------:R-:W1:Y:S04]  /*a8a0*/  LDS R7, [UR4+0x3869c] ;  /* 0x03869c04ff077984 */ /* 0x000e680008000800 */
[----:B-----5:R-:W-:Y:S04]  /*a8b0*/  STS.64 [UR4+0x38600], R14 ;  /* 0x0386000eff007988 */ /* 0x020fe80008000a04 */
[----:B---3--:R-:W-:Y:S04]  /*a8c0*/  STS.64 [UR4+0x38680], R12 ;  /* 0x0386800cff007988 */ /* 0x008fe80008000a04 */
[----:B------:R-:W-:Y:S01]  /*a8d0*/  STS [UR4+0x3868c], R9 ;  /* 0x03868c09ff007988 */ /* 0x000fe20008000804 */
[----:B--2---:R-:W-:-:S05]  /*a8e0*/  LOP3.LUT R5, R5, 0xf0, RZ, 0xb8, !PT ;  /* 0x000000f005057812 */ /* 0x004fca00078eb8ff */
[----:B------:R2:W-:Y:S01]  /*a8f0*/  STS [UR4+0x3861c], R5 ;  /* 0x03861c05ff007988 */ /* 0x0005e20008000804 */
[----:B-1----:R-:W-:-:S03]  /*a900*/  LOP3.LUT R7, R7, 0xf0, RZ, 0xb8, !PT ;  /* 0x000000f007077812 */ /* 0x002fc600078eb8ff */
[----:B------:R-:W1:Y:S04]  /*a910*/  LDS R21, [UR4+0x3861c] ;  /* 0x03861c04ff157984 */ /* 0x000e680008000800 */
[----:B------:R3:W-:Y:S01]  /*a920*/  STS [UR4+0x3869c], R7 ;  /* 0x03869c07ff007988 */ /* 0x0007e20008000804 */
[----:B--2---:R-:W-:-:S03]  /*a930*/  VIADD R5, R2, 0xffffffff ;  /* 0xffffffff02057836 */ /* 0x004fc60000000000 */
[----:B------:R-:W2:Y:S01]  /*a940*/  LDS R23, [UR4+0x3869c] ;  /* 0x03869c04ff177984 */ /* 0x000ea20008000800 */
[----:B---3--:R-:W-:-:S05]  /*a950*/  CS2R R6, SRZ ;  /* 0x0000000000067805 */ /* 0x008fca000001ff00 */
[----:B------:R3:W-:Y:S02]  /*a960*/  STS.128 [UR4+0x38620], R4 ;  /* 0x03862004ff007988 */ /* 0x0007e40008000c04 */
[----:B---3--:R-:W-:-:S05]  /*a970*/  VIADD R5, R0, 0xffffffff ;  /* 0xffffffff00057836 */ /* 0x008fca0000000000 */
[----:B------:R-:W-:Y:S01]  /*a980*/  STS.128 [UR4+0x386a0], R4 ;  /* 0x0386a004ff007988 */ /* 0x000fe20008000c04 */
[----:B-1----:R-:W-:-:S05]  /*a990*/  LOP3.LUT R21, R21, 0xf00, RZ, 0xb8, !PT ;  /* 0x00000f0015157812 */ /* 0x002fca00078eb8ff */
[----:B------:R-:W-:Y:S01]  /*a9a0*/  STS.64 [UR4+0x38618], R20 ;  /* 0x03861814ff007988 */ /* 0x000fe20008000a04 */
[----:B--2---:R-:W-:-:S03]  /*a9b0*/  LOP3.LUT R23, R23, 0xf00, RZ, 0xb8, !PT ;  /* 0x00000f0017177812 */ /* 0x004fc600078eb8ff */
[----:B------:R-:W1:Y:S04]  /*a9c0*/  LDS R11, [UR4+0x3861c] ;  /* 0x03861c04ff0b7984 */ /* 0x000e680008000800 */
[----:B------:R-:W-:Y:S04]  /*a9d0*/  STS.64 [UR4+0x38698], R22 ;  /* 0x03869816ff007988 */ /* 0x000fe80008000a04 */
[----:B------:R-:W2:Y:S01]  /*a9e0*/  LDS R24, [UR4+0x3869c] ;  /* 0x03869c04ff187984 */ /* 0x000ea20008000800 */
[----:B-1----:R-:W-:-:S05]  /*a9f0*/  LOP3.LUT R0, R11, 0xf000, RZ, 0xb8, !PT ;  /* 0x0000f0000b007812 */ /* 0x002fca00078eb8ff */
[----:B------:R1:W-:Y:S01]  /*aa00*/  STS [UR4+0x3861c], R0 ;  /* 0x03861c00ff007988 */ /* 0x0003e20008000804 */
[----:B--2---:R-:W-:-:S05]  /*aa10*/  LOP3.LUT R2, R24, 0xf000, RZ, 0xb8, !PT ;  /* 0x0000f00018027812 */ /* 0x004fca00078eb8ff */
[----:B------:R1:W-:Y:S02]  /*aa20*/  STS [UR4+0x3869c], R2 ;  /* 0x03869c02ff007988 */ /* 0x0003e40008000804 */
.L_x_196:
[----:B------:R-:W-:Y:S05]  /*aa30*/  BSYNC B0 ;  /* 0x0000000000007941 */ /* 0x000fea0003800000 */
.L_x_195:
[----:B------:R-:W-:Y:S01]  /*aa40*/  ELECT P0, URZ, PT ;  /* 0x00000000003f782f */ /* 0x000fe20003800000 */
[----:B------:R-:W-:Y:S01]  /*aa50*/  NOP ;  /* 0x0000000000007918 */ /* 0x000fe20000000000 */
[----:B------:R-:W-:Y:S11]  /*aa60*/  BSSY B0, `(.L_x_197) ;  /* 0x0000004000007945 */ /* 0x000ff60003800000 */
[----:B------:R-:W-:Y:S05]  /*aa70*/  @!P0 BRA `(.L_x_198) ;  /* 0x0000000000088947 */ /* 0x000fea0003800000 */
[----:B------:R0:W-:Y:S01]  /*aa80*/  UTMACMDFLUSH ;  /* 0x00000000000079b7 */ /* 0x0001e20000000000 */
[----:B------:R-:W-:-:S04]  /*aa90*/  DEPBAR.LE SB0, 0x0 ;  /* 0x000080000000791a */ /* 0x000fc80000000000 */
.L_x_198:
[----:B------:R-:W-:Y:S05]  /*aaa0*/  BSYNC B0 ;  /* 0x0000000000007941 */ /* 0x000fea0003800000 */
.L_x_197:
[----:B------:R-:W-:Y:S01]  /*aab0*/  UMOV UR4, 0x400 ;  /* 0x0000040000047882 */ /* 0x000fe20000000000 */
[----:B---3--:R-:W-:Y:S01]  /*aac0*/  IMAD.SHL.U32 R32, R32, 0x4, RZ ;  /* 0x0000000420207824 */ /* 0x008fe200078e00ff */
[----:B------:R-:W-:Y:S01]  /*aad0*/  ULEA UR16, UR42, UR4, 0x18 ;  /* 0x000000042a107291 */ /* 0x000fe2000f8ec03f */
[----:B------:R-:W-:-:S03]  /*aae0*/  ULDC UR14, c[0x0][0x884] ;  /* 0x00022100000e7ab9 */ /* 0x000fc60000000800 */
[----:B------:R-:W-:Y:S01]  /*aaf0*/  UIADD3 UR18, UR16, 0x38600, URZ ;  /* 0x0003860010127890 */ /* 0x000fe2000fffe03f */
[----:B----4-:R-:W-:Y:S01]  /*ab00*/  IADD3 R4, P0, R32, UR12, RZ ;  /* 0x0000000c20047c10 */ /* 0x010fe2000ff1e0ff */
[----:B------:R-:W-:Y:S01]  /*ab10*/  UIMAD.WIDE UR14, UR14, 0x80, UR12 ;  /* 0x000000800e0e78a5 */ /* 0x000fe2000f8e020c */
[----:B------:R-:W-:-:S03]  /*ab20*/  IMAD.MOV.U32 R6, RZ, RZ, 0x1 ;  /* 0x00000001ff067424 */ /* 0x000fc600078e00ff */
[----:B------:R-:W-:Y:S02]  /*ab30*/  IMAD.X R5, RZ, RZ, UR13, P0 ;  /* 0x0000000dff057e24 */ /* 0x000fe400080e06ff */
[----:B-1----:R-:W-:Y:S01]  /*ab40*/  IADD3 R2, P1, R32, UR14, RZ ;  /* 0x0000000e20027c10 */ /* 0x002fe2000ff3e0ff */
[----:B------:R-:W1:Y:S04]  /*ab50*/  LDS R7, [R32+UR18] ;  /* 0x0000001220077984 */ /* 0x000e680008000800 */
[----:B------:R-:W2:Y:S01]  /*ab60*/  LDS R9, [R32+UR18+0x80] ;  /* 0x0000801220097984 */ /* 0x000ea20008000800 */
[----:B------:R-:W-:Y:S01]  /*ab70*/  IMAD.X R3, RZ, RZ, UR15, P1 ;  /* 0x0000000fff037e24 */ /* 0x000fe200088e06ff */
[----:B------:R-:W-:Y:S02]  /*ab80*/  LOP3.LUT P1, RZ, R33, 0x7f, RZ, 0xc0, !PT ;  /* 0x0000007f21ff7812 */ /* 0x000fe4000782c0ff */
[----:B------:R-:W-:Y:S01]  /*ab90*/  MOV R8, 0x1 ;  /* 0x0000000100087802 */ /* 0x000fe20000000f00 */
[----:B------:R-:W-:Y:S01]  /*aba0*/  BSSY B0, `(.L_x_199) ;  /* 0x00000e5000007945 */ /* 0x000fe20003800000 */
[----:B------:R-:W-:Y:S01]  /*abb0*/  ISETP.EQ.OR P2, PT, R34, RZ, P1 ;  /* 0x000000ff2200720c */ /* 0x000fe20000f42670 */
[----:B------:R-:W-:-:S02]  /*abc0*/  IMAD.MOV.U32 R0, RZ, RZ, RZ ;  /* 0x000000ffff007224 */ /* 0x000fc400078e00ff */
[----:B------:R-:W-:Y:S02]  /*abd0*/  IMAD.MOV.U32 R20, RZ, RZ, 0x1 ;  /* 0x00000001ff147424 */ /* 0x000fe400078e00ff */
[----:B------:R-:W-:Y:S02]  /*abe0*/  IMAD.MOV.U32 R21, RZ, RZ, RZ ;  /* 0x000000ffff157224 */ /* 0x000fe400078e00ff */
[----:B------:R-:W-:Y:S01]  /*abf0*/  IMAD.MOV.U32 R22, RZ, RZ, RZ ;  /* 0x000000ffff167224 */ /* 0x000fe200078e00ff */
[----:B------:R-:W-:Y:S02]  /*ac00*/  ULOP3.LUT UR20, UR54, 0x1, URZ, 0xfc, !UPT ;  /* 0x0000000136147892 */ /* 0x000fe4000f8efc3f */
[----:B------:R-:W-:Y:S02]  /*ac10*/  ULOP3.LUT UR17, UR53, 0x2, URZ, 0xfc, !UPT ;  /* 0x0000000235117892 */ /* 0x000fe4000f8efc3f */
[----:B------:R-:W-:Y:S01]  /*ac20*/  UIADD3 UR19, UR16, 0x38680, URZ ;  /* 0x0003868010137890 */ /* 0x000fe2000fffe03f */
[----:B-1----:R-:W5:Y:S04]  /*ac30*/  ATOMG.E.EXCH.STRONG.GPU PT, RZ, [R4], R7 ;  /* 0x0000000704ff73a8 */ /* 0x002f6800041ee100 */
[----:B--2---:R1:W5:Y:S02]  /*ac40*/  ATOMG.E.EXCH.STRONG.GPU PT, RZ, [R2], R9 ;  /* 0x0000000902ff73a8 */ /* 0x00436400041ee100 */
[----:B-1----:R-:W-:-:S02]  /*ac50*/  PRMT R2, R6, 0x7610, R2 ;  /* 0x0000761006027816 */ /* 0x002fc40000000002 */
[----:B------:R-:W-:-:S07]  /*ac60*/  PRMT R3, R8, 0x7610, R3 ;  /* 0x0000761008037816 */ /* 0x000fce0000000003 */
.L_x_219:
[----:B------:R-:W-:Y:S01]  /*ac70*/  LOP3.LUT P0, RZ, R3, 0xff, RZ, 0xc0, !PT ;  /* 0x000000ff03ff7812 */ /* 0x000fe2000780c0ff */
[----:B-----5:R-:W-:Y:S01]  /*ac80*/  VIADD R4, R19, 0x3f ;  /* 0x0000003f13047836 */ /* 0x020fe20000000000 */
[----:B------:R-:W-:Y:S05]  /*ac90*/  YIELD ;  /* 0x0000000000007946 */ /* 0x000fea0003800000 */
[----:B------:R-:W-:Y:S01]  /*aca0*/  SHF.R.S32.HI R5, RZ, 0x1f, R4 ;  /* 0x0000001fff057819 */ /* 0x000fe20000011404 */
[----:B------:R-:W-:Y:S03]  /*acb0*/  BSSY B1, `(.L_x_200) ;  /* 0x0000008000017945 */ /* 0x000fe60003800000 */
[----:B------:R-:W-:-:S02]  /*acc0*/  LEA.HI R5, R5, R4, RZ, 0x6 ;  /* 0x0000000405057211 */ /* 0x000fc400078f30ff */
[----:B------:R-:W-:Y:S05]  /*acd0*/  @!P0 BRA `(.L_x_201) ;  /* 0x0000000000148947 */ /* 0x000fea0003800000 */
[----:B------:R-:W-:-:S04]  /*ace0*/  DEPBAR {5,4,3,2,1,0} ;  /* 0x0000003f0000791a */ /* 0x000fc80000000000 */
[----:B------:R1:W-:Y:S01]  /*acf0*/  UTMACCTL.IV [UR12] ;  /* 0x000000000c0079b9 */ /* 0x0003e20008000000 */
[----:B------:R-:W-:-:S04]  /*ad00*/  DEPBAR {5,4,3,2,1,0} ;  /* 0x0000003f0000791a */ /* 0x000fc80000000000 */
[----:B------:R1:W-:Y:S02]  /*ad10*/  UTMACCTL.IV [UR14] ;  /* 0x000000000e0079b9 */ /* 0x0003e40008000000 */
[----:B-1----:R-:W-:Y:S01]  /*ad20*/  NOP ;  /* 0x0000000000007918 */ /* 0x002fe20000000000 */
.L_x_201:
[----:B------:R-:W-:Y:S05]  /*ad30*/  BSYNC B1 ;  /* 0x0000000000017941 */ /* 0x000fea0003800000 */
.L_x_200:
[----:B------:R-:W-:Y:S01]  /*ad40*/  UMOV UR4, 0xffffffff ;  /* 0xffffffff00047882 */ /* 0x000fe20000000000 */
[----:B------:R-:W-:Y:S02]  /*ad50*/  SHF.R.S32.HI R7, RZ, 0x6, R5 ;  /* 0x00000006ff077819 */ /* 0x000fe40000011405 */
[----:B------:R-:W-:Y:S05]  /*ad60*/  BRA.DIV UR4, `(.L_x_202) ;  /* 0x0000003e04947947 */ /* 0x000fea000b800000 */
[----:B-----5:R-:W-:-:S13]  /*ad70*/  ELECT P6, URZ, PT ;  /* 0x00000000003f782f */ /* 0x020fda00038c0000 */
.L_x_295:
[----:B------:R-:W-:Y:S01]  /*ad80*/  ISETP.LT.OR P6, PT, R19, 0x1, !P6 ;  /* 0x000000011300780c */ /* 0x000fe200077c1670 */
[----:B------:R-:W-:-:S12]  /*ad90*/  BSSY B1, `(.L_x_203) ;  /* 0x000002e000017945 */ /* 0x000fd80003800000 */
[----:B------:R-:W-:Y:S05]  /*ada0*/  @P6 BRA `(.L_x_204) ;  /* 0x0000000000b06947 */ /* 0x000fea0003800000 */
[----:B------:R-:W-:Y:S02]  /*adb0*/  IMAD.SHL.U32 R17, R17, 0x100, RZ ;  /* 0x0000010011117824 */ /* 0x000fe400078e00ff */
[----:B------:R-:W-:Y:S02]  /*adc0*/  IMAD.SHL.U32 R16, R16, 0x80, RZ ;  /* 0x0000008010107824 */ /* 0x000fe400078e00ff */
[----:B------:R-:W-:Y:S02]  /*add0*/  VIADD R9, R7, 0x1 ;  /* 0x0000000107097836 */ /* 0x000fe40000000000 */
[----:B------:R-:W-:Y:S02]  /*ade0*/  IMAD.MOV.U32 R10, RZ, RZ, RZ ;  /* 0x000000ffff0a7224 */ /* 0x000fe400078e00ff */
[----:B------:R-:W-:Y:S02]  /*adf0*/  IMAD.MOV.U32 R3, RZ, RZ, R20 ;  /* 0x000000ffff037224 */ /* 0x000fe400078e0014 */
[----:B------:R-:W-:-:S07]  /*ae00*/  IMAD.MOV.U32 R4, RZ, RZ, R0 ;  /* 0x000000ffff047224 */ /* 0x000fce00078e0000 */
.L_x_208:
[----:B--2---:R-:W-:Y:S01]  /*ae10*/  LEA R8, R4, UR16, 0x3 ;  /* 0x0000001004087c11 */ /* 0x004fe2000f8e18ff */
[----:B------:R-:W-:Y:S05]  /*ae20*/  YIELD ;  /* 0x0000000000007946 */ /* 0x000fea0003800000 */
[----:B------:R-:W-:Y:S01]  /*ae30*/  SHF.L.U32 R5, R3, 0x1f, RZ ;  /* 0x0000001f03057819 */ /* 0x000fe200000006ff */
[----:B------:R-:W1:Y:S03]  /*ae40*/  @!P1 LDC R6, c[0x0][0x500] ;  /* 0x00014000ff069b82 */ /* 0x000e660000000800 */
[----:B------:R-:W2:Y:S02]  /*ae50*/  SYNCS.PHASECHK.TRANS64.TRYWAIT P0, [R8+URZ+0x384c0], R5 ;  /* 0x0384c005080075a7 */ /* 0x000ea4000800017f */
[----:B--2---:R-:W-:Y:S05]  /*ae60*/  @!P0 BRA `(.L_x_205) ;  /* 0x0000003c00748947 */ /* 0x004fea0003800000 */
.L_x_296:
[----:B------:R-:W-:Y:S01]  /*ae70*/  UPRMT UR4, UR17, 0x9910, URZ ;  /* 0x0000991011047896 */ /* 0x000fe2000800003f */
[----:B-1----:R1:W-:Y:S03]  /*ae80*/  @!P1 SYNCS.ARRIVE.TRANS64 RZ, [R8+URZ+0x38480], R6 ;  /* 0x0384800608ff99a7 */ /* 0x0023e6000800003f */
[----:B------:R-:W-:-:S06]  /*ae90*/  UISETP.NE.AND UP0, UPT, UR4, 0x2, UPT ;  /* 0x000000020400788c */ /* 0x000fcc000bf05270 */
[----:B------:R-:W-:-:S13]  /*aea0*/  PLOP3.LUT P0, PT, PT, PT, UP0, 0x80, 0x0 ;  /* 0x000000000000781c */ /* 0x000fda0003f0f008 */
[----:B-1----:R-:W-:Y:S05]  /*aeb0*/  @P0 BRA `(.L_x_206) ;  /* 0x0000000000040947 */ /* 0x002fea0003800000 */
[----:B------:R-:W-:Y:S01]  /*aec0*/  BPT.TRAP 0x1 ;  /* 0x000000040000795c */ /* 0x000fe20000300000 */
.L_x_206:
[----:B------:R-:W-:Y:S05]  /*aed0*/  @P2 BRA `(.L_x_207) ;  /* 0x0000000000042947 */ /* 0x000fea0003800000 */
[----:B------:R-:W-:Y:S01]  /*aee0*/  BPT.TRAP 0x1 ;  /* 0x000000040000795c */ /* 0x000fe20000300000 */
.L_x_207:
[C---:B------:R-:W-:Y:S01]  /*aef0*/  R2UR UR8, R4.reuse ;  /* 0x00000000040872ca */ /* 0x040fe200000e0000 */
[----:B------:R-:W-:Y:S01]  /*af00*/  VIADD R4, R4, 0x1 ;  /* 0x0000000104047836 */ /* 0x000fe20000000000 */
[----:B------:R-:W-:Y:S01]  /*af10*/  R2UR UR9, R8 ;  /* 0x00000000080972ca */ /* 0x000fe200000e0000 */
[----:B------:R-:W-:Y:S01]  /*af20*/  UMOV UR22, 0x0 ;  /* 0x0000000000167882 */ /* 0x000fe20000000000 */
[----:B------:R-:W-:Y:S01]  /*af30*/  IADD3 R9, R9, -0x1, RZ ;  /* 0xffffffff09097810 */ /* 0x000fe20007ffe0ff */
[----:B------:R-:W-:Y:S01]  /*af40*/  UMOV UR23, 0x10000000 ;  /* 0x1000000000177882 */ /* 0x000fe20000000000 */
[C---:B------:R-:W-:Y:S01]  /*af50*/  R2UR UR10, R10.reuse ;  /* 0x000000000a0a72ca */ /* 0x040fe200000e0000 */
[----:B------:R-:W-:Y:S01]  /*af60*/  VIADD R10, R10, 0x40 ;  /* 0x000000400a0a7836 */ /* 0x000fe20000000000 */
[----:B------:R-:W-:Y:S02]  /*af70*/  R2UR UR11, R16 ;  /* 0x00000000100b72ca */ /* 0x000fe400000e0000 */
[----:B------:R-:W-:-:S02]  /*af80*/  R2UR UR7, R17 ;  /* 0x00000000110772ca */ /* 0x000fc400000e0000 */
[----:B------:R-:W-:Y:S01]  /*af90*/  ISETP.GT.AND P3, PT, R9, 0x1, PT ;  /* 0x000000010900780c */ /* 0x000fe20003f64270 */
[----:B------:R-:W-:Y:S01]  /*afa0*/  ULEA UR4, UR8, UR16, 0xe ;  /* 0x0000001008047291 */ /* 0x000fe2000f8e703f */
[C---:B------:R-:W-:Y:S01]  /*afb0*/  ISETP.NE.AND P0, PT, R4.reuse, 0x8, PT ;  /* 0x000000080400780c */ /* 0x040fe20003f05270 */
[----:B------:R-:W-:Y:S02]  /*afc0*/  ULEA UR8, UR8, UR16, 0xd ;  /* 0x0000001008087291 */ /* 0x000fe4000f8e683f */
[----:B------:R-:W-:Y:S01]  /*afd0*/  UIADD3 UR9, UR9, 0x38480, URZ ;  /* 0x0003848009097890 */ /* 0x000fe2000fffe03f */
[----:B------:R-:W-:Y:S01]  /*afe0*/  SEL R6, RZ, 0x1, P0 ;  /* 0x00000001ff067807 */ /* 0x000fe20000000000 */
[----:B------:R-:W-:Y:S01]  /*aff0*/  UIADD3 UR4, UR4, 0x10000, URZ ;  /* 0x0001000004047890 */ /* 0x000fe2000fffe03f */
[----:B------:R-:W-:Y:S01]  /*b000*/  SEL R4, R4, RZ, P0 ;  /* 0x000000ff04047207 */ /* 0x000fe20000000000 */
[----:B------:R-:W-:Y:S01]  /*b010*/  UMOV UR6, UR10 ;  /* 0x0000000a00067c82 */ /* 0x000fe20008000000 */
[----:B------:R-:W-:-:S02]  /*b020*/  LOP3.LUT R3, R3, R6, RZ, 0x3c, !PT ;  /* 0x0000000603037212 */ /* 0x000fc400078e3cff */
[----:B------:R-:W-:Y:S02]  /*b030*/  UMOV UR5, UR9 ;  /* 0x0000000900057c82 */ /* 0x000fe40008000000 */
[----:B------:R1:W-:Y:S02]  /*b040*/  UTMALDG.2D [UR8], [UR12], desc[UR22] ;  /* 0x000016080c0075b4 */ /* 0x0003e40008009000 */
[----:B------:R1:W-:Y:S02]  /*b050*/  UTMALDG.2D [UR4], [UR14], desc[UR22] ;  /* 0x000016040e0075b4 */ /* 0x0003e40008009000 */
[----:B-1----:R-:W-:Y:S05]  /*b060*/  @P3 BRA `(.L_x_208) ;  /* 0xfffffffc00683947 */ /* 0x002fea000383ffff */
.L_x_204:
[----:B------:R-:W-:Y:S05]  /*b070*/  BSYNC B1 ;  /* 0x0000000000017941 */ /* 0x000fea0003800000 */
.L_x_203:
[----:B------:R-:W-:Y:S01]  /*b080*/  IMAD.IADD R0, R7, 0x1, R0 ;  /* 0x0000000107007824 */ /* 0x000fe200078e0200 */
[----:B------:R-:W-:-:S04]  /*b090*/  LOP3.LUT P0, RZ, R2, 0xff, RZ, 0xc0, !PT ;  /* 0x000000ff02ff7812 */ /* 0x000fc8000780c0ff */
[----:B------:R-:W-:-:S04]  /*b0a0*/  SHF.R.U32.HI R2, RZ, 0x3, R0 ;  /* 0x00000003ff027819 */ /* 0x000fc80000011600 */
[----:B------:R-:W-:-:S04]  /*b0b0*/  LOP3.LUT R2, R2, 0x1, RZ, 0xc0, !PT ;  /* 0x0000000102027812 */ /* 0x000fc800078ec0ff */
[----:B------:R-:W-:Y:S01]  /*b0c0*/  ISETP.NE.U32.AND P3, PT, R2, 0x1, PT ;  /* 0x000000010200780c */ /* 0x000fe20003f65070 */
[----:B------:R-:W-:Y:S01]  /*b0d0*/  IMAD.U32 R2, RZ, RZ, UR20 ;  /* 0x00000014ff027e24 */ /* 0x000fe2000f8e00ff */
[----:B------:R-:W-:Y:S01]  /*b0e0*/  @P0 SYNCS.ARRIVE.TRANS64.A1T0 RZ, [UR16+0x38548], RZ ;  /* 0x038548ffffff09a7 */ /* 0x000fe20008100010 */
[----:B------:R-:W-:Y:S02]  /*b0f0*/  ISETP.GT.U32.AND P0, PT, R0, 0x7, PT ;  /* 0x000000070000780c */ /* 0x000fe40003f04070 */
[C---:B------:R-:W-:Y:S02]  /*b100*/  ISETP.GT.U32.AND P3, PT, R7.reuse, 0x7, !P3 ;  /* 0x000000070700780c */ /* 0x040fe40005f64070 */
[----:B------:R-:W-:Y:S02]  /*b110*/  ISETP.NE.AND P4, PT, R2, 0x3, PT ;  /* 0x000000030200780c */ /* 0x000fe40003f85270 */
[----:B------:R-:W-:Y:S02]  /*b120*/  ISETP.LT.U32.AND P0, PT, R7, 0x8, P0 ;  /* 0x000000080700780c */ /* 0x000fe40000701070 */
[----:B------:R-:W-:-:S02]  /*b130*/  SEL R2, RZ, 0x1, !P3 ;  /* 0x00000001ff027807 */ /* 0x000fc40005800000 */
[----:B------:R-:W-:Y:S02]  /*b140*/  SEL R3, RZ, 0x1, !P0 ;  /* 0x00000001ff037807 */ /* 0x000fe40004000000 */
[----:B------:R-:W-:Y:S02]  /*b150*/  LOP3.LUT R0, R0, 0x7, RZ, 0xc0, !PT ;  /* 0x0000000700007812 */ /* 0x000fe400078ec0ff */
[----:B------:R-:W-:-:S03]  /*b160*/  LOP3.LUT R20, R2, R20, R3, 0x96, !PT ;  /* 0x0000001402147212 */ /* 0x000fc600078e9603 */
[----:B------:R-:W-:Y:S05]  /*b170*/  @!P4 BRA `(.L_x_209) ;  /* 0x000000000004c947 */ /* 0x000fea0003800000 */
[----:B------:R-:W-:Y:S01]  /*b180*/  BPT.TRAP 0x1 ;  /* 0x000000040000795c */ /* 0x000fe20000300000 */
.L_x_209:
[C---:B------:R-:W-:Y:S01]  /*b190*/  LEA R3, R21.reuse, UR16, 0x3 ;  /* 0x0000001015037c11 */ /* 0x040fe2000f8e18ff */
[----:B------:R-:W-:Y:S01]  /*b1a0*/  BSSY B1, `(.L_x_210) ;  /* 0x0000005000017945 */ /* 0x000fe20003800000 */
[----:B------:R-:W-:Y:S02]  /*b1b0*/  SHF.L.U32 R2, R22, 0x1f, RZ ;  /* 0x0000001f16027819 */ /* 0x000fe400000006ff */
[----:B--2---:R-:W-:Y:S02]  /*b1c0*/  LEA R8, R21, UR16, 0x4 ;  /* 0x0000001015087c11 */ /* 0x004fe4000f8e20ff */
[----:B------:R-:W1:Y:S02]  /*b1d0*/  SYNCS.PHASECHK.TRANS64.TRYWAIT P0, [R3+URZ+0x38400], R2 ;  /* 0x03840002030075a7 */ /* 0x000e64000800017f */
[----:B-1----:R-:W-:Y:S05]  /*b1e0*/  @!P0 BRA `(.L_x_211) ;  /* 0x0000003800a88947 */ /* 0x002fea0003800000 */
.L_x_297:
[----:B------:R-:W-:Y:S05]  /*b1f0*/  BSYNC B1 ;  /* 0x0000000000017941 */ /* 0x000fea0003800000 */
.L_x_210:
[----:B------:R-:W2:Y:S01]  /*b200*/  LDS.128 R8, [R8+0x38550] ;  /* 0x0385500008087984 */ /* 0x000ea20000000c00 */
[----:B------:R-:W-:Y:S01]  /*b210*/  @!PT LDS RZ, [RZ] ;  /* 0x00000000fffff984 */ /* 0x000fe20000000800 */
[----:B------:R-:W-:Y:S01]  /*b220*/  @!PT LDS RZ, [RZ] ;  /* 0x00000000fffff984 */ /* 0x000fe20000000800 */
[----:B------:R-:W-:Y:S01]  /*b230*/  @!PT LDS RZ, [RZ] ;  /* 0x00000000fffff984 */ /* 0x000fe20000000800 */
[----:B------:R-:W-:Y:S01]  /*b240*/  @!PT LDS RZ, [RZ] ;  /* 0x00000000fffff984 */ /* 0x000fe20000000800 */
[----:B------:R3:W-:Y:S06]  /*b250*/  MEMBAR.ALL.CTA ;  /* 0x0000000000007992 */ /* 0x0007ec0000008000 */
[----:B---3--:R-:W3:Y:S01]  /*b260*/  FENCE.VIEW.ASYNC.S ;  /* 0x00000000000073c6 */ /* 0x008ee20000000000 */
[----:B--2---:R-:W-:Y:S02]  /*b270*/  IMAD.MOV.U32 R17, RZ, RZ, R9 ;  /* 0x000000ffff117224 */ /* 0x004fe400078e0009 */
[----:B------:R-:W-:Y:S01]  /*b280*/  IMAD.MOV.U32 R16, RZ, RZ, R8 ;  /* 0x000000ffff107224 */ /* 0x000fe200078e0008 */
[----:B---3--:R-:W-:Y:S06]  /*b290*/  @!P4 BRA `(.L_x_212) ;  /* 0x000000000004c947 */ /* 0x008fec0003800000 */
[----:B------:R-:W-:Y:S01]  /*b2a0*/  BPT.TRAP 0x1 ;  /* 0x000000040000795c */ /* 0x000fe20000300000 */
.L_x_212:
[----:B------:R-:W2:Y:S01]  /*b2b0*/  S2R R5, SR_CgaCtaId ;  /* 0x0000000000057919 */ /* 0x000ea20000008800 */
[----:B------:R-:W-:Y:S01]  /*b2c0*/  ISETP.NE.AND P0, PT, R11, RZ, PT ;  /* 0x000000ff0b00720c */ /* 0x000fe20003f05270 */
[----:B-1----:R-:W-:Y:S01]  /*b2d0*/  VIADD R2, R3, 0x38440 ;  /* 0x0003844003027836 */ /* 0x002fe20000000000 */
[CC--:B------:R-:W-:Y:S02]  /*b2e0*/  ISETP.NE.AND P3, PT, R10.reuse, R18.reuse, PT ;  /* 0x000000120a00720c */ /* 0x0c0fe40003f65270 */
[----:B------:R-:W-:Y:S02]  /*b2f0*/  ISETP.EQ.OR P0, PT, R10, R18, !P0 ;  /* 0x000000120a00720c */ /* 0x000fe40004702670 */
[----:B--2---:R-:W-:-:S04]  /*b300*/  PRMT R2, R5, 0x654, R2 ;  /* 0x0000065405027816 */ /* 0x004fc80000000002 */
[----:B------:R1:W-:Y:S07]  /*b310*/  SYNCS.ARRIVE.TRANS64.RED.A1T0 RZ, [R2+URZ], RZ ;  /* 0x000000ff02ff79a7 */ /* 0x0003ee000810043f */
[----:B------:R-:W-:Y:S05]  /*b320*/  @P0 BRA `(.L_x_213) ;  /* 0x00000004008c0947 */ /* 0x000fea0003800000 */
[----:B-1----:R-:W1:Y:S02]  /*b330*/  LDC.64 R2, c[0x0][0x290] ;  /* 0x0000a400ff027b82 */ /* 0x002e640000000a00 */
[----:B-1----:R-:W-:-:S05]  /*b340*/  IMAD.WIDE R2, R10, 0xc, R2 ;  /* 0x0000000c0a027825 */ /* 0x002fca00078e0202 */
[----:B------:R1:W5:Y:S01]  /*b350*/  LDG.E R19, desc[UR56][R2.64+0x8] ;  /* 0x0000083802137981 */ /* 0x000362000c1e1900 */
[----:B------:R-:W-:-:S03]  /*b360*/  UMOV UR4, 0xffffffff ;  /* 0xffffffff00047882 */ /* 0x000fc60000000000 */
[----:B------:R-:W-:Y:S05]  /*b370*/  BRA.DIV UR4, `(.L_x_214) ;  /* 0x0000003a04587947 */ /* 0x000fea000b800000 */
[----:B------:R-:W-:-:S13]  /*b380*/  ELECT P6, URZ, PT ;  /* 0x00000000003f782f */ /* 0x000fda00038c0000 */
.L_x_300:
[----:B------:R-:W-:Y:S04]  /*b390*/  BSSY B1, `(.L_x_215) ;  /* 0x0000049000017945 */ /* 0x000fe80003800000 */
[----:B------:R-:W-:Y:S05]  /*b3a0*/  @!P6 BRA `(.L_x_216) ;  /* 0x00000004001ce947 */ /* 0x000fea0003800000 */
[C---:B------:R-:W-:Y:S01]  /*b3b0*/  IMAD.SHL.U32 R4, R10.reuse, 0x8, RZ ;  /* 0x000000080a047824 */ /* 0x040fe200078e00ff */
[----:B------:R-:W-:Y:S01]  /*b3c0*/  SHF.R.S32.HI R5, RZ, 0x1f, R10 ;  /* 0x0000001fff057819 */ /* 0x000fe2000001140a */
[----:B------:R-:W-:Y:S01]  /*b3d0*/  ULDC.64 UR4, c[0x0][0x510] ;  /* 0x0001440000047ab9 */ /* 0x000fe20000000a00 */
[----:B------:R-:W-:Y:S01]  /*b3e0*/  ULDC.64 UR6, c[0x0][0x520] ;  /* 0x0001480000067ab9 */ /* 0x000fe20000000a00 */
[----:B------:R-:W2:Y:S01]  /*b3f0*/  LDG.E R18, desc[UR56][R2.64] ;  /* 0x0000003802127981 */ /* 0x000ea2000c1e1900 */
[----:B------:R-:W-:Y:S02]  /*b400*/  SHF.L.U64.HI R5, R10, 0x3, R5 ;  /* 0x000000030a057819 */ /* 0x000fe40000010205 */
[C---:B------:R-:W-:Y:S02]  /*b410*/  IADD3 R12, P0, R4.reuse, UR4, RZ ;  /* 0x00000004040c7c10 */ /* 0x040fe4000ff1e0ff */
[C---:B------:R-:W-:Y:S02]  /*b420*/  IADD3 R8, P4, R4.reuse, UR6, RZ ;  /* 0x0000000604087c10 */ /* 0x040fe4000ff9e0ff */
[C---:B------:R-:W-:Y:S01]  /*b430*/  IADD3.X R13, R5.reuse, UR5, RZ, P0, !PT ;  /* 0x00000005050d7c10 */ /* 0x040fe200087fe4ff */
[----:B------:R-:W-:Y:S01]  /*b440*/  ULDC.64 UR4, c[0x0][0x518] ;  /* 0x0001460000047ab9 */ /* 0x000fe20000000a00 */
[----:B------:R-:W-:Y:S01]  /*b450*/  IADD3.X R9, R5, UR7, RZ, P4, !PT ;  /* 0x0000000705097c10 */ /* 0x000fe2000a7fe4ff */
[----:B-1----:R1:W3:Y:S04]  /*b460*/  LDG.E R2, desc[UR56][R2.64+0x4] ;  /* 0x0000043802027981 */ /* 0x0022e8000c1e1900 */
[----:B------:R-:W4:Y:S04]  /*b470*/  LDG.E.64 R12, desc[UR56][R12.64] ;  /* 0x000000380c0c7981 */ /* 0x000f28000c1e1b00 */
[----:B------:R-:W2:Y:S01]  /*b480*/  LDG.E.64 R8, desc[UR56][R8.64] ;  /* 0x0000003808087981 */ /* 0x000ea2000c1e1b00 */
[----:B------:R-:W-:-:S04]  /*b490*/  IADD3 R6, P0, R4, UR4, RZ ;  /* 0x0000000404067c10 */ /* 0x000fc8000ff1e0ff */
[----:B------:R-:W-:Y:S01]  /*b4a0*/  IADD3.X R7, R5, UR5, RZ, P0, !PT ;  /* 0x0000000505077c10 */ /* 0x000fe200087fe4ff */
[----:B------:R-:W-:-:S05]  /*b4b0*/  ULDC.64 UR4, c[0x0][0x528] ;  /* 0x00014a0000047ab9 */ /* 0x000fca0000000a00 */
[----:B------:R-:W3:Y:S01]  /*b4c0*/  LDG.E.64 R6, desc[UR56][R6.64] ;  /* 0x0000003806067981 */ /* 0x000ee2000c1e1b00 */
[----:B------:R-:W-:-:S04]  /*b4d0*/  IADD3 R4, P0, R4, UR4, RZ ;  /* 0x0000000404047c10 */ /* 0x000fc8000ff1e0ff */
[----:B------:R-:W-:-:S06]  /*b4e0*/  IADD3.X R5, R5, UR5, RZ, P0, !PT ;  /* 0x0000000505057c10 */ /* 0x000fcc00087fe4ff */
[----:B------:R-:W3:Y:S04]  /*b4f0*/  LDG.E.64 R4, desc[UR56][R4.64] ;  /* 0x0000003804047981 */ /* 0x000ee8000c1e1b00 */
[----:B----4-:R-:W-:Y:S04]  /*b500*/  STS.64 [UR18], R12 ;  /* 0x0000000cff007988 */ /* 0x010fe80008000a12 */
[----:B--2---:R-:W-:Y:S04]  /*b510*/  STS.64 [UR19], R8 ;  /* 0x00000008ff007988 */ /* 0x004fe80008000a13 */
[----:B------:R-:W2:Y:S01]  /*b520*/  LDS R14, [UR18+0x1c] ;  /* 0x00001c12ff0e7984 */ /* 0x000ea20008000800 */
[----:B---3--:R-:W-:-:S04]  /*b530*/  LOP3.LUT R23, R7, 0x1fffffff, RZ, 0xc0, !PT ;  /* 0x1fffffff07177812 */ /* 0x008fc800078ec0ff */
[----:B------:R-:W-:-:S04]  /*b540*/  SHF.R.U32.HI R15, RZ, 0x4, R23 ;  /* 0x00000004ff0f7819 */ /* 0x000fc80000011617 */
[----:B--2---:R-:W-:-:S05]  /*b550*/  LOP3.LUT R14, R14, 0xf, R15, 0xb8, !PT ;  /* 0x0000000f0e0e7812 */ /* 0x004fca00078eb80f */
[----:B------:R-:W-:Y:S04]  /*b560*/  STS [UR18+0x1c], R14 ;  /* 0x00001c0eff007988 */ /* 0x000fe80008000812 */
[----:B------:R-:W2:Y:S02]  /*b570*/  LDS R7, [UR18+0x1c] ;  /* 0x00001c12ff077984 */ /* 0x000ea40008000800 */
[----:B--2---:R-:W-:-:S05]  /*b580*/  LOP3.LUT R7, R7, 0xf0, RZ, 0xb8, !PT ;  /* 0x000000f007077812 */ /* 0x004fca00078eb8ff */
[----:B------:R-:W-:Y:S04]  /*b590*/  STS [UR18+0x1c], R7 ;  /* 0x00001c07ff007988 */ /* 0x000fe80008000812 */
[----:B------:R-:W2:Y:S01]  /*b5a0*/  LDS R12, [UR18+0x1c] ;  /* 0x00001c12ff0c7984 */ /* 0x000ea20008000800 */
[----:B------:R-:W-:-:S05]  /*b5b0*/  IMAD.U32 R8, RZ, RZ, UR18 ;  /* 0x00000012ff087e24 */ /* 0x000fca000f8e00ff */
[----:B------:R-:W-:Y:S02]  /*b5c0*/  SHF.R.U64 R8, R8, 0x4, RZ ;  /* 0x0000000408087819 */ /* 0x000fe400000012ff */
[----:B--2---:R-:W-:-:S05]  /*b5d0*/  LOP3.LUT R9, R12, 0xf00, RZ, 0xb8, !PT ;  /* 0x00000f000c097812 */ /* 0x004fca00078eb8ff */
[----:B------:R-:W-:Y:S04]  /*b5e0*/  STS.64 [UR18+0x18], R8 ;  /* 0x00001808ff007988 */ /* 0x000fe80008000a12 */
[----:B------:R-:W1:Y:S01]  /*b5f0*/  LDS R24, [UR18+0x1c] ;  /* 0x00001c12ff187984 */ /* 0x000e620008000800 */
[----:B------:R-:W-:Y:S01]  /*b600*/  SHF.R.U64 R23, R6, 0x4, R23 ;  /* 0x0000000406177819 */ /* 0x000fe20000001217 */
[----:B-----5:R-:W-:Y:S01]  /*b610*/  VIADD R12, R19, 0xffffffff ;  /* 0xffffffff130c7836 */ /* 0x020fe20000000000 */
[----:B------:R-:W-:Y:S01]  /*b620*/  CS2R R14, SRZ ;  /* 0x00000000000e7805 */ /* 0x000fe2000001ff00 */
[----:B------:R-:W-:Y:S01]  /*b630*/  VIADD R13, R18, 0xffffffff ;  /* 0xffffffff120d7836 */ /* 0x000fe20000000000 */
[----:B------:R-:W-:Y:S04]  /*b640*/  STS [UR18+0x10], R8 ;  /* 0x00001008ff007988 */ /* 0x000fe80008000812 */
[----:B------:R-:W-:Y:S04]  /*b650*/  STS [UR18+0x14], R8 ;  /* 0x00001408ff007988 */ /* 0x000fe80008000812 */
[----:B------:R-:W-:Y:S04]  /*b660*/  STS.128 [UR18+0x20], R12 ;  /* 0x0000200cff007988 */ /* 0x000fe80008000c12 */
[----:B------:R-:W-:Y:S04]  /*b670*/  STS [UR18+0xc], R23 ;  /* 0x00000c17ff007988 */ /* 0x000fe80008000812 */
[----:B------:R-:W-:Y:S01]  /*b680*/  STS [UR18+0x30], RZ ;  /* 0x000030ffff007988 */ /* 0x000fe20008000812 */
[----:B-1----:R-:W-:-:S05]  /*b690*/  LOP3.LUT R3, R24, 0xf000, RZ, 0xb8, !PT ;  /* 0x0000f00018037812 */ /* 0x002fca00078eb8ff */
[----:B------:R-:W-:Y:S04]  /*b6a0*/  STS [UR18+0x1c], R3 ;  /* 0x00001c03ff007988 */ /* 0x000fe80008000812 */
[----:B------:R-:W1:Y:S01]  /*b6b0*/  LDS R6, [UR19+0x1c] ;  /* 0x00001c13ff067984 */ /* 0x000e620008000800 */
[----:B------:R-:W-:-:S04]  /*b6c0*/  LOP3.LUT R7, R5, 0x1fffffff, RZ, 0xc0, !PT ;  /* 0x1fffffff05077812 */ /* 0x000fc800078ec0ff */
[----:B------:R-:W-:-:S04]  /*b6d0*/  SHF.R.U32.HI R5, RZ, 0x4, R7 ;  /* 0x00000004ff057819 */ /* 0x000fc80000011607 */
[----:B-1----:R-:W-:-:S05]  /*b6e0*/  LOP3.LUT R6, R6, 0xf, R5, 0xb8, !PT ;  /* 0x0000000f06067812 */ /* 0x002fca00078eb805 */
[----:B------:R-:W-:Y:S04]  /*b6f0*/  STS [UR19+0x1c], R6 ;  /* 0x00001c06ff007988 */ /* 0x000fe80008000813 */
[----:B------:R-:W1:Y:S02]  /*b700*/  LDS R5, [UR19+0x1c] ;  /* 0x00001c13ff057984 */ /* 0x000e640008000800 */
[----:B-1----:R-:W-:-:S05]  /*b710*/  LOP3.LUT R5, R5, 0xf0, RZ, 0xb8, !PT ;  /* 0x000000f005057812 */ /* 0x002fca00078eb8ff */
[----:B------:R-:W-:Y:S04]  /*b720*/  STS [UR19+0x1c], R5 ;  /* 0x00001c05ff007988 */ /* 0x000fe80008000813 */
[----:B------:R-:W1:Y:S01]  /*b730*/  LDS R8, [UR19+0x1c] ;  /* 0x00001c13ff087984 */ /* 0x000e620008000800 */
[----:B------:R-:W-:-:S05]  /*b740*/  IMAD.U32 R24, RZ, RZ, UR19 ;  /* 0x00000013ff187e24 */ /* 0x000fca000f8e00ff */
[----:B------:R-:W-:Y:S02]  /*b750*/  SHF.R.U64 R24, R24, 0x4, RZ ;  /* 0x0000000418187819 */ /* 0x000fe400000012ff */
[----:B-1----:R-:W-:-:S05]  /*b760*/  LOP3.LUT R25, R8, 0xf00, RZ, 0xb8, !PT ;  /* 0x00000f0008197812 */ /* 0x002fca00078eb8ff */
[----:B------:R-:W-:Y:S04]  /*b770*/  STS.64 [UR19+0x18], R24 ;  /* 0x00001818ff007988 */ /* 0x000fe80008000a13 */
[----:B------:R-:W1:Y:S01]  /*b780*/  LDS R3, [UR19+0x1c] ;  /* 0x00001c13ff037984 */ /* 0x000e620008000800 */
[----:B------:R-:W-:Y:S02]  /*b790*/  IADD3 R13, R2, -0x1, RZ ;  /* 0xffffffff020d7810 */ /* 0x000fe40007ffe0ff */
[----:B------:R-:W-:Y:S01]  /*b7a0*/  SHF.R.U64 R4, R4, 0x4, R7 ;  /* 0x0000000404047819 */ /* 0x000fe20000001207 */
[----:B------:R2:W-:Y:S04]  /*b7b0*/  STS [UR19+0x10], R24 ;  /* 0x00001018ff007988 */ /* 0x0005e80008000813 */
[----:B------:R2:W-:Y:S04]  /*b7c0*/  STS.128 [UR19+0x20], R12 ;  /* 0x0000200cff007988 */ /* 0x0005e80008000c13 */
[----:B------:R2:W-:Y:S04]  /*b7d0*/  STS [UR19+0xc], R4 ;  /* 0x00000c04ff007988 */ /* 0x0005e80008000813 */
[----:B------:R2:W-:Y:S04]  /*b7e0*/  STS [UR19+0x14], R24 ;  /* 0x00001418ff007988 */ /* 0x0005e80008000813 */
[----:B------:R-:W-:Y:S01]  /*b7f0*/  STS [UR19+0x30], RZ ;  /* 0x000030ffff007988 */ /* 0x000fe20008000813 */
[----:B-1----:R-:W-:-:S05]  /*b800*/  LOP3.LUT R2, R3, 0xf000, RZ, 0xb8, !PT ;  /* 0x0000f00003027812 */ /* 0x002fca00078eb8ff */
[----:B------:R2:W-:Y:S02]  /*b810*/  STS [UR19+0x1c], R2 ;  /* 0x00001c02ff007988 */ /* 0x0005e40008000813 */
.L_x_216:
[----:B------:R-:W-:Y:S05]  /*b820*/  BSYNC B1 ;  /* 0x0000000000017941 */ /* 0x000fea0003800000 */
.L_x_215:
[----:B------:R-:W-:-:S03]  /*b830*/  UMOV UR4, 0xffffffff ;  /* 0xffffffff00047882 */ /* 0x000fc60000000000 */
[----:B------:R-:W-:Y:S05]  /*b840*/  BRA.DIV UR4, `(.L_x_217) ;  /* 0x0000003604447947 */ /* 0x000fea000b800000 */
[----:B------:R-:W-:Y:S01]  /*b850*/  ELECT P6, URZ, PT ;  /* 0x00000000003f782f */ /* 0x000fe200038c0000 */
[----:B------:R-:W-:-:S12]  /*b860*/  NOP ;  /* 0x0000000000007918 */ /* 0x000fd80000000000 */
.L_x_304:
[----:B-12---:R-:W1:Y:S02]  /*b870*/  S2R R2, SR_LANEID ;  /* 0x0000000000027919 */ /* 0x006e640000000000 */
[----:B-1----:R-:W-:-:S05]  /*b880*/  IMAD.SHL.U32 R6, R2, 0x4, RZ ;  /* 0x0000000402067824 */ /* 0x002fca00078e00ff */
[----:B------:R1:W2:Y:S01]  /*b890*/  LDS R7, [R6+UR18] ;  /* 0x0000001206077984 */ /* 0x0002a20008000800 */
[C---:B------:R-:W-:Y:S02]  /*b8a0*/  IADD3 R4, P0, R6.reuse, UR12, RZ ;  /* 0x0000000c06047c10 */ /* 0x040fe4000ff1e0ff */
[----:B------:R-:W-:Y:S01]  /*b8b0*/  IADD3 R2, P4, R6, UR14, RZ ;  /* 0x0000000e06027c10 */ /* 0x000fe2000ff9e0ff */
[----:B------:R1:W3:Y:S01]  /*b8c0*/  LDS R9, [R6+UR18+0x80] ;  /* 0x0000801206097984 */ /* 0x0002e20008000800 */
[----:B------:R-:W-:Y:S11]  /*b8d0*/  @!P6 BRA `(.L_x_218) ;  /* 0x000000000008e947 */ /* 0x000ff60003800000 */
[----:B------:R0:W-:Y:S01]  /*b8e0*/  UTMACMDFLUSH ;  /* 0x00000000000079b7 */ /* 0x0001e20000000000 */
[----:B------:R-:W-:-:S04]  /*b8f0*/  DEPBAR.LE SB0, 0x0 ;  /* 0x000080000000791a */ /* 0x000fc80000000000 */
.L_x_218:
[----:B------:R-:W-:Y:S01]  /*b900*/  IMAD.X R5, RZ, RZ, UR13, P0 ;  /* 0x0000000dff057e24 */ /* 0x000fe200080e06ff */
[----:B------:R-:W-:Y:S05]  /*b910*/  WARPSYNC.ALL ;  /* 0x0000000000007948 */ /* 0x000fea0003800000 */
[----:B------:R-:W-:Y:S01]  /*b920*/  IMAD.X R3, RZ, RZ, UR15, P4 ;  /* 0x0000000fff037e24 */ /* 0x000fe2000a0e06ff */
[----:B--2---:R2:W5:Y:S04]  /*b930*/  ATOMG.E.EXCH.STRONG.GPU PT, RZ, [R4], R7 ;  /* 0x0000000704ff73a8 */ /* 0x00456800041ee100 */
[----:B---3--:R2:W5:Y:S01]  /*b940*/  ATOMG.E.EXCH.STRONG.GPU PT, RZ, [R2], R9 ;  /* 0x0000000902ff73a8 */ /* 0x00856200041ee100 */
[----:B------:R-:W-:-:S07]  /*b950*/  IMAD.MOV.U32 R18, RZ, RZ, R10 ;  /* 0x000000ffff127224 */ /* 0x000fce00078e000a */
.L_x_213:
[----:B------:R-:W-:Y:S01]  /*b960*/  ISETP.NE.AND P4, PT, R11, RZ, PT ;  /* 0x000000ff0b00720c */ /* 0x000fe20003f85270 */
[----:B------:R-:W-:Y:S01]  /*b970*/  VIADD R21, R21, 0x1 ;  /* 0x0000000115157836 */ /* 0x000fe20000000000 */
[----:B--2---:R-:W-:Y:S02]  /*b980*/  SEL R3, RZ, 0x1, !P3 ;  /* 0x00000001ff037807 */ /* 0x004fe40005800000 */
[----:B-1----:R-:W-:Y:S02]  /*b990*/  PRMT R2, RZ, 0x7610, R2 ;  /* 0x00007610ff027816 */ /* 0x002fe40000000002 */
[----:B------:R-:W-:-:S04]  /*b9a0*/  ISETP.NE.AND P0, PT, R21, 0x8, PT ;  /* 0x000000081500780c */ /* 0x000fc80003f05270 */
[----:B------:R-:W-:Y:S02]  /*b9b0*/  SEL R5, RZ, 0x1, P0 ;  /* 0x00000001ff057807 */ /* 0x000fe40000000000 */
[----:B------:R-:W-:Y:S02]  /*b9c0*/  SEL R21, R21, RZ, P0 ;  /* 0x000000ff15157207 */ /* 0x000fe40000000000 */
[----:B------:R-:W-:Y:S01]  /*b9d0*/  LOP3.LUT R22, R22, R5, RZ, 0x3c, !PT ;  /* 0x0000000516167212 */ /* 0x000fe200078e3cff */
[----:B------:R-:W-:Y:S06]  /*b9e0*/  @P4 BRA `(.L_x_219) ;  /* 0xfffffff000a04947 */ /* 0x000fec000383ffff */
[----:B------:R-:W-:Y:S05]  /*b9f0*/  BSYNC B0 ;  /* 0x0000000000007941 */ /* 0x000fea0003800000 */
.L_x_199:
[----:B------:R-:W-:-:S03]  /*ba00*/  UMOV UR4, 0xffffffff ;  /* 0xffffffff00047882 */ /* 0x000fc60000000000 */
[----:B------:R-:W-:Y:S05]  /*ba10*/  BRA.DIV UR4, `(.L_x_220) ;  /* 0x0000003604007947 */ /* 0x000fea000b800000 */
[----:B-----5:R-:W-:-:S13]  /*ba20*/  ELECT P6, URZ, PT ;  /* 0x00000000003f782f */ /* 0x020fda00038c0000 */
.L_x_307:
[----:B------:R-:W-:Y:S04]  /*ba30*/  BSSY B0, `(.L_x_221) ;  /* 0x000004e000007945 */ /* 0x000fe80003800000 */
[----:B------:R-:W-:Y:S05]  /*ba40*/  @!P6 BRA `(.L_x_222) ;  /* 0x000000040030e947 */ /* 0x000fea0003800000 */
[----:B------:R-:W-:-:S04]  /*ba50*/  ULOP3.LUT UR4, UR53, 0x2, URZ, 0xfc, !UPT ;  /* 0x0000000235047892 */ /* 0x000fc8000f8efc3f */
[----:B------:R-:W-:-:S06]  /*ba60*/  UISETP.NE.AND UP0, UPT, UR4, 0x3, UPT ;  /* 0x000000030400788c */ /* 0x000fcc000bf05270 */
[----:B------:R-:W-:-:S13]  /*ba70*/  PLOP3.LUT P0, PT, PT, PT, UP0, 0x80, 0x0 ;  /* 0x000000000000781c */ /* 0x000fda0003f0f008 */
[----:B------:R-:W-:Y:S05]  /*ba80*/  @!P0 BRA `(.L_x_223) ;  /* 0x0000000000048947 */ /* 0x000fea0003800000 */
[----:B------:R-:W-:Y:S01]  /*ba90*/  BPT.TRAP 0x1 ;  /* 0x000000040000795c */ /* 0x000fe20000300000 */
.L_x_223:
[----:B------:R-:W-:Y:S01]  /*baa0*/  IMAD.U32 R3, RZ, RZ, UR16 ;  /* 0x00000010ff037e24 */ /* 0x000fe2000f8e00ff */
[----:B------:R-:W-:-:S03]  /*bab0*/  SHF.L.U32 R2, R20, 0x1f, RZ ;  /* 0x0000001f14027819 */ /* 0x000fc600000006ff */
[----:B------:R-:W-:-:S04]  /*bac0*/  VIADD R3, R3, 0x384c0 ;  /* 0x000384c003037836 */ /* 0x000fc80000000000 */
[C---:B------:R-:W-:Y:S02]  /*bad0*/  IMAD R7, R0.reuse, 0x8, R3 ;  /* 0x0000000800077824 */ /* 0x040fe400078e0203 */
[----:B------:R-:W-:Y:S02]  /*bae0*/  VIADD R0, R0, 0x1 ;  /* 0x0000000100007836 */ /* 0x000fe40000000000 */
[----:B------:R-:W1:Y:S03]  /*baf0*/  SYNCS.PHASECHK.TRANS64.TRYWAIT P0, [R7+URZ], R2 ;  /* 0x00000002070075a7 */ /* 0x000e66000800017f */
[----:B------:R-:W-:-:S04]  /*bb00*/  ISETP.NE.AND P1, PT, R0, 0x8, PT ;  /* 0x000000080000780c */ /* 0x000fc80003f25270 */
[----:B------:R-:W-:Y:S02]  /*bb10*/  SEL R5, RZ, 0x1, P1 ;  /* 0x00000001ff057807 */ /* 0x000fe40000800000 */
[----:B------:R-:W-:Y:S02]  /*bb20*/  SEL R0, R0, RZ, P1 ;  /* 0x000000ff00007207 */ /* 0x000fe40000800000 */
[----:B------:R-:W-:-:S03]  /*bb30*/  LOP3.LUT R5, R20, R5, RZ, 0x3c, !PT ;  /* 0x0000000514057212 */ /* 0x000fc600078e3cff */
[----:B------:R-:W-:Y:S01]  /*bb40*/  IMAD R9, R0, 0x8, R3 ;  /* 0x0000000800097824 */ /* 0x000fe200078e0203 */
[----:B------:R-:W-:Y:S01]  /*bb50*/  SHF.L.U32 R4, R5, 0x1f, RZ ;  /* 0x0000001f05047819 */ /* 0x000fe200000006ff */
[----:B-1----:R-:W-:Y:S06]  /*bb60*/  @!P0 BRA `(.L_x_224) ;  /* 0x0000003000cc8947 */ /* 0x002fec0003800000 */
.L_x_308:
[----:B------:R-:W2:Y:S01]  /*bb70*/  SYNCS.PHASECHK.TRANS64.TRYWAIT P0, [R9+URZ], R4 ;  /* 0x00000004090075a7 */ /* 0x000ea2000800017f */
[----:B------:R-:W-:-:S05]  /*bb80*/  VIADD R0, R0, 0x1 ;  /* 0x0000000100007836 */ /* 0x000fca0000000000 */
[----:B------:R-:W-:-:S04]  /*bb90*/  ISETP.NE.AND P1, PT, R0, 0x8, PT ;  /* 0x000000080000780c */ /* 0x000fc80003f25270 */
[----:B-1----:R-:W-:Y:S02]  /*bba0*/  SEL R2, RZ, 0x1, P1 ;  /* 0x00000001ff027807 */ /* 0x002fe40000800000 */
[----:B------:R-:W-:Y:S02]  /*bbb0*/  SEL R0, R0, RZ, P1 ;  /* 0x000000ff00007207 */ /* 0x000fe40000800000 */
[----:B------:R-:W-:Y:S02]  /*bbc0*/  LOP3.LUT R7, R5, R2, RZ, 0x3c, !PT ;  /* 0x0000000205077212 */ /* 0x000fe400078e3cff */
[----:B------:R-:W-:Y:S02]  /*bbd0*/  LEA R6, R0, R3, 0x3 ;  /* 0x0000000300067211 */ /* 0x000fe400078e18ff */
[----:B------:R-:W-:Y:S01]  /*bbe0*/  SHF.L.U32 R5, R7, 0x1f, RZ ;  /* 0x0000001f07057819 */ /* 0x000fe200000006ff */
[----:B--2---:R-:W-:Y:S06]  /*bbf0*/  @!P0 BRA `(.L_x_225) ;  /* 0x0000003000bc8947 */ /* 0x004fec0003800000 */
.L_x_309:
[----:B------:R-:W2:Y:S01]  /*bc00*/  SYNCS.PHASECHK.TRANS64.TRYWAIT P0, [R6+URZ], R5 ;  /* 0x00000005060075a7 */ /* 0x000ea2000800017f */
[----:B------:R-:W-:-:S05]  /*bc10*/  VIADD R0, R0, 0x1 ;  /* 0x0000000100007836 */ /* 0x000fca0000000000 */
[----:B------:R-:W-:-:S04]  /*bc20*/  ISETP.NE.AND P1, PT, R0, 0x8, PT ;  /* 0x000000080000780c */ /* 0x000fc80003f25270 */
[----:B------:R-:W-:Y:S02]  /*bc30*/  SEL R2, RZ, 0x1, P1 ;  /* 0x00000001ff027807 */ /* 0x000fe40000800000 */
[----:B------:R-:W-:Y:S02]  /*bc40*/  SEL R0, R0, RZ, P1 ;  /* 0x000000ff00007207 */ /* 0x000fe40000800000 */
[----:B------:R-:W-:-:S03]  /*bc50*/  LOP3.LUT R7, R7, R2, RZ, 0x3c, !PT ;  /* 0x0000000207077212 */ /* 0x000fc600078e3cff */
[----:B-1----:R-:W-:Y:S01]  /*bc60*/  IMAD R9, R0, 0x8, R3 ;  /* 0x0000000800097824 */ /* 0x002fe200078e0203 */
[----:B------:R-:W-:Y:S01]  /*bc70*/  SHF.L.U32 R4, R7, 0x1f, RZ ;  /* 0x0000001f07047819 */ /* 0x000fe200000006ff */
[----:B--2---:R-:W-:Y:S06]  /*bc80*/  @!P0 BRA `(.L_x_226) ;  /* 0x0000003000ac8947 */ /* 0x004fec0003800000 */
.L_x_310:
        /* <DEDUP_REMOVED lines=9> */
.L_x_311:
        /* <DEDUP_REMOVED lines=9> */
.L_x_312:
        /* <DEDUP_REMOVED lines=9> */
.L_x_313:
[----:B------:R-:W2:Y:S01]  /*be40*/  SYNCS.PHASECHK.TRANS64.TRYWAIT P0, [R6+URZ], R5 ;  /* 0x00000005060075a7 */ /* 0x000ea2000800017f */
[----:B------:R-:W-:-:S05]  /*be50*/  VIADD R0, R0, 0x1 ;  /* 0x0000000100007836 */ /* 0x000fca0000000000 */
[----:B------:R-:W-:-:S04]  /*be60*/  ISETP.NE.AND P1, PT, R0, 0x8, PT ;  /* 0x000000080000780c */ /* 0x000fc80003f25270 */
[----:B------:R-:W-:Y:S02]  /*be70*/  SEL R2, RZ, 0x1, P1 ;  /* 0x00000001ff027807 */ /* 0x000fe40000800000 */
[----:B------:R-:W-:Y:S02]  /*be80*/  SEL R0, R0, RZ, P1 ;  /* 0x000000ff00007207 */ /* 0x000fe40000800000 */
[----:B------:R-:W-:Y:S01]  /*be90*/  LOP3.LUT R2, R7, R2, RZ, 0x3c, !PT ;  /* 0x0000000207027212 */ /* 0x000fe200078e3cff */
[----:B--2---:R-:W-:Y:S06]  /*bea0*/  @!P0 BRA `(.L_x_230) ;  /* 0x0000003000748947 */ /* 0x004fec0003800000 */
.L_x_314:
[----:B------:R-:W-:Y:S01]  /*beb0*/  IMAD R3, R0, 0x8, R3 ;  /* 0x0000000800037824 */ /* 0x000fe200078e0203 */
[----:B------:R-:W-:-:S07]  /*bec0*/  SHF.L.U32 R0, R2, 0x1f, RZ ;  /* 0x0000001f02007819 */ /* 0x000fce00000006ff */
.L_x_231:
[----:B---3--:R3:W4:Y:S02]  /*bed0*/  SYNCS.PHASECHK.TRANS64.TRYWAIT P0, [R3+URZ], R0 ;  /* 0x00000000030075a7 */ /* 0x008724000800017f */
[----:B----4-:R-:W-:Y:S05]  /*bee0*/  @!P0 NANOSLEEP.SYNCS 0x989680 ;  /* 0x009896800000895d */ /* 0x010fea0003900000 */
[----:B------:R-:W4:Y:S02]  /*bef0*/  @!P0 SYNCS.PHASECHK.TRANS64 P0, [R3+URZ], R0 ;  /* 0x00000000030085a7 */ /* 0x000f24000800007f */
[----:B----4-:R-:W-:Y:S05]  /*bf00*/  @!P0 BRA `(.L_x_231) ;  /* 0xfffffffc00f08947 */ /* 0x010fea000383ffff */
.L_x_222:
[----:B------:R-:W-:Y:S05]  /*bf10*/  BSYNC B0 ;  /* 0x0000000000007941 */ /* 0x000fea0003800000 */
.L_x_221:
[----:B------:R-:W-:Y:S05]  /*bf20*/  EXIT ;  /* 0x000000000000794d */ /* 0x000fea0003800000 */
.L_x_112:
[----:B------:R-:W-:Y:S01]  /*bf30*/  PLOP3.LUT P1, PT, PT, PT, UP3, 0x80, 0x0 ;  /* 0x000000000000781c */ /* 0x000fe20003f2f038 */
[----:B------:R-:W-:Y:S01]  /*bf40*/  ULDC UR20, c[0x0][0x10] ;  /* 0x0000040000147ab9 */ /* 0x000fe20000000800 */
[----:B------:R-:W-:Y:S01]  /*bf50*/  ULDC UR24, c[0x0][0x904] ;  /* 0x0002410000187ab9 */ /* 0x000fe20000000800 */
[----:B------:R-:W-:Y:S01]  /*bf60*/  UMOV UR19, 0xffffffff ;  /* 0xffffffff00137882 */ /* 0x000fe20000000000 */
[----:B------:R-:W-:Y:S01]  /*bf70*/  P2R R0, PR, RZ, 0x2 ;  /* 0x00000002ff007803 */ /* 0x000fe20000000000 */
[----:B------:R-:W-:Y:S01]  /*bf80*/  ULDC.64 UR12, c[0x0][0x8c8] ;  /* 0x00023200000c7ab9 */ /* 0x000fe20000000a00 */
[----:B------:R-:W-:Y:S01]  /*bf90*/  UIMAD.WIDE.U32 UR20, UR41, UR20, URZ ;  /* 0x00000014291472a5 */ /* 0x000fe2000f8e003f */
[----:B------:R-:W-:Y:S01]  /*bfa0*/  MOV R16, RZ ;  /* 0x000000ff00107202 */ /* 0x000fe20000000f00 */
[----:B------:R-:W-:Y:S01]  /*bfb0*/  ULDC.64 UR14, c[0x0][0x8e0] ;  /* 0x00023800000e7ab9 */ /* 0x000fe20000000a00 */
[----:B------:R-:W-:Y:S02]  /*bfc0*/  USHF.L.U32 UR25, UR19, UR24, URZ ;  /* 0x0000001813197299 */ /* 0x000fe4000800063f */
[----:B------:R-:W-:-:S02]  /*bfd0*/  UIADD3 UR11, UP1, UR12, -0x1, URZ ;  /* 0xffffffff0c0b7890 */ /* 0x000fc4000ff3e03f */
[----:B------:R-:W1:Y:S01]  /*bfe0*/  @P1 S2R R0, SR_CTAID.Y ;  /* 0x0000000000001919 */ /* 0x000e620000002600 */
[----:B------:R-:W-:Y:S01]  /*bff0*/  ULDC UR19, c[0x0][0x14] ;  /* 0x0000050000137ab9 */ /* 0x000fe20000000800 */
[----:B------:R-:W-:Y:S02]  /*c000*/  UIADD3 UR12, UP2, UR14, -0x1, URZ ;  /* 0xffffffff0e0c7890 */ /* 0x000fe4000ff5e03f */
[----:B------:R-:W-:Y:S02]  /*c010*/  UIMAD.WIDE.U32 UR22, UR20, UR19, URZ ;  /* 0x00000013141672a5 */ /* 0x000fe4000f8e003f */
[----:B------:R-:W-:Y:S01]  /*c020*/  UIMAD UR21, UR21, UR19, URZ ;  /* 0x00000013151572a4 */ /* 0x000fe2000f8e023f */
[----:B------:R-:W-:Y:S01]  /*c030*/  ULDC UR18, c[0x0][0x8a8] ;  /* 0x00022a0000127ab9 */ /* 0x000fe20000000800 */
[----:B------:R-:W-:Y:S01]  /*c040*/  UMOV UR26, 0x1 ;  /* 0x00000001001a7882 */ /* 0x000fe20000000000 */
[----:B------:R-:W-:Y:S02]  /*c050*/  UIADD3.X UR14, UR15, -0x1, URZ, UP2, !UPT ;  /* 0xffffffff0f0e7890 */ /* 0x000fe400097fe43f */
[----:B------:R-:W-:-:S02]  /*c060*/  UIADD3.X UR13, UR13, -0x1, URZ, UP1, !UPT ;  /* 0xffffffff0d0d7890 */ /* 0x000fc40008ffe43f */
[----:B------:R-:W-:Y:S02]  /*c070*/  ULOP3.LUT UR15, UR54, 0x2, URZ, 0xfc, !UPT ;  /* 0x00000002360f7892 */ /* 0x000fe4000f8efc3f */
[----:B------:R-:W-:Y:S02]  /*c080*/  UIADD3 UR16, UR8, -0x1, URZ ;  /* 0xffffffff08107890 */ /* 0x000fe4000fffe03f */
[----:B------:R-:W-:Y:S02]  /*c090*/  UIADD3 UR17, UR7, -0x1, URZ ;  /* 0xffffffff07117890 */ /* 0x000fe4000fffe03f */
[----:B------:R-:W-:Y:S02]  /*c0a0*/  UIADD3 UR18, UR18, -0x1, URZ ;  /* 0xffffffff12127890 */ /* 0x000fe4000fffe03f */
[----:B------:R-:W-:Y:S02]  /*c0b0*/  USHF.L.U32 UR19, UR26, UR24, URZ ;  /* 0x000000181a137299 */ /* 0x000fe4000800063f */
[----:B------:R-:W-:-:S02]  /*c0c0*/  ULOP3.LUT UR20, URZ, UR25, URZ, 0x33, !UPT ;  /* 0x000000193f147292 */ /* 0x000fc4000f8e333f */
[----:B------:R-:W-:Y:S01]  /*c0d0*/  UIADD3 UR21, UR23, UR21, URZ ;  /* 0x0000001517157290 */ /* 0x000fe2000fffe03f */
[----:B-1----:R-:W-:Y:S01]  /*c0e0*/  @P1 R2UR UR40, R0 ;  /* 0x00000000002812ca */ /* 0x002fe200000e0000 */
[----:B------:R-:W-:-:S14]  /*c0f0*/  IMAD.MOV.U32 R0, RZ, RZ, 0x1 ;  /* 0x00000001ff007424 */ /* 0x000fdc00078e00ff */
.L_x_252:
[----:B------:R-:W1:Y:S01]  /*c100*/  LDC.64 R2, c[0x0][0x8f8] ;  /* 0x00023e00ff027b82 */ /* 0x000e620000000a00 */
[----:B------:R-:W-:Y:S01]  /*c110*/  UIADD3 UR10, UP1, UR10, UR22, URZ ;  /* 0x000000160a0a7290 */ /* 0x000fe2000ff3e03f */
[----:B------:R-:W-:Y:S01]  /*c120*/  ISETP.NE.AND P2, PT, R20, RZ, PT ;  /* 0x000000ff1400720c */ /* 0x000fe20003f45270 */
[----:B------:R-:W-:Y:S01]  /*c130*/  UMOV UR24, 0xffffffff ;  /* 0xffffffff00187882 */ /* 0x000fe20000000000 */
[----:B------:R-:W-:Y:S01]  /*c140*/  UMOV UR25, 0xffffffff ;  /* 0xffffffff00197882 */ /* 0x000fe20000000000 */
[----:B------:R-:W-:Y:S01]  /*c150*/  UIADD3.X UR9, UR9, UR21, URZ, UP1, !UPT ;  /* 0x0000001509097290 */ /* 0x000fe20008ffe43f */
[----:B------:R-:W-:Y:S01]  /*c160*/  IMAD.MOV.U32 R15, RZ, RZ, RZ ;  /* 0x000000ffff0f7224 */ /* 0x000fe200078e00ff */
[----:B------:R-:W-:Y:S01]  /*c170*/  UMOV UR26, 0xffffffff ;  /* 0xffffffff001a7882 */ /* 0x000fe20000000000 */
[----:B-1----:R-:W-:-:S03]  /*c180*/  ISETP.LE.U32.AND P1, PT, R2, UR10, PT ;  /* 0x0000000a02007c0c */ /* 0x002fc6000bf23070 */
[----:B------:R-:W-:-:S05]  /*c190*/  IMAD.U32 R2, RZ, RZ, UR9 ;  /* 0x00000009ff027e24 */ /* 0x000fca000f8e00ff */
[----:B------:R-:W-:-:S13]  /*c1a0*/  ISETP.GE.U32.AND.EX P1, PT, R2, R3, PT, P1 ;  /* 0x000000030200720c */ /* 0x000fda0003f26110 */
[----:B---345:R-:W-:Y:S05]  /*c1b0*/  @P2 BRA P1, `(.L_x_232) ;  /* 0x0000001800402947 */ /* 0x038fea0000800000 */
[----:B------:R-:W-:-:S04]  /*c1c0*/  IADD3 R2, P2, R6, UR5, RZ ;  /* 0x0000000506027c10 */ /* 0x000fc8000ff5e0ff */
[----:B------:R-:W-:Y:S02]  /*c1d0*/  ISETP.GT.U32.AND P1, PT, R2, UR10, PT ;  /* 0x0000000a02007c0c */ /* 0x000fe4000bf24070 */
[----:B------:R-:W-:-:S04]  /*c1e0*/  IADD3.X R2, R7, UR4, RZ, P2, !PT ;  /* 0x0000000407027c10 */ /* 0x000fc800097fe4ff */
[----:B------:R-:W-:-:S13]  /*c1f0*/  ISETP.GT.U32.AND.EX P1, PT, R2, UR9, PT, P1 ;  /* 0x0000000902007c0c */ /* 0x000fda000bf24110 */
[----:B------:R-:W-:Y:S05]  /*c200*/  @P1 BRA `(.L_x_233) ;  /* 0x0000001400201947 */ /* 0x000fea0003800000 */
[----:B------:R-:W-:Y:S01]  /*c210*/  VIADD R12, R34, UR6 ;  /* 0x00000006220c7c36 */ /* 0x000fe20008000000 */
[----:B------:R-:W-:Y:S01]  /*c220*/  ULDC UR24, c[0x0][0x910] ;  /* 0x0002440000187ab9 */ /* 0x000fe20000000800 */
[----:B------:R-:W-:Y:S02]  /*c230*/  IMAD.MOV.U32 R22, RZ, RZ, R8 ;  /* 0x000000ffff167224 */ /* 0x000fe400078e0008 */
[----:B------:R-:W-:Y:S02]  /*c240*/  VIADD R13, R12, 0x20 ;  /* 0x000000200c0d7836 */ /* 0x000fe40000000000 */
[----:B------:R-:W-:-:S03]  /*c250*/  IMAD.MOV.U32 R14, RZ, RZ, R9 ;  /* 0x000000ffff0e7224 */ /* 0x000fc600078e0009 */
[----:B------:R-:W-:-:S13]  /*c260*/  ISETP.GE.AND P1, PT, R13, UR24, PT ;  /* 0x000000180d007c0c */ /* 0x000fda000bf26270 */
[----:B------:R-:W1:Y:S01]  /*c270*/  @!P1 LDC.64 R2, c[0x0][0x918] ;  /* 0x00024600ff029b82 */ /* 0x000e620000000a00 */
[----:B------:R-:W-:Y:S01]  /*c280*/  @!P1 VIADD R7, R12, 0x20 ;  /* 0x000000200c079836 */ /* 0x000fe20000000000 */
[----:B------:R-:W-:Y:S01]  /*c290*/  BSSY B0, `(.L_x_234) ;  /* 0x0000064000007945 */ /* 0x000fe20003800000 */
[----:B------:R-:W-:Y:S02]  /*c2a0*/  IMAD.MOV.U32 R6, RZ, RZ, 0x7fffffff ;  /* 0x7fffffffff067424 */ /* 0x000fe400078e00ff */
[----:B-1----:R-:W-:-:S05]  /*c2b0*/  @!P1 IMAD.WIDE R2, R7, 0xc, R2 ;  /* 0x0000000c07029825 */ /* 0x002fca00078e0202 */
[----:B------:R1:W5:Y:S04]  /*c2c0*/  @!P1 LDG.E R8, desc[UR56][R2.64] ;  /* 0x0000003802089981 */ /* 0x000368000c1e1900 */
[----:B------:R1:W5:Y:S01]  /*c2d0*/  @!P1 LDG.E R9, desc[UR56][R2.64+0x4] ;  /* 0x0000043802099981 */ /* 0x000362000c1e1900 */
[----:B------:R-:W-:Y:S01]  /*c2e0*/  ISETP.GE.AND P1, PT, R12, UR24, PT ;  /* 0x000000180c007c0c */ /* 0x000fe2000bf26270 */
[----:B------:R-:W-:-:S12]  /*c2f0*/  IMAD.MOV.U32 R7, RZ, RZ, RZ ;  /* 0x000000ffff077224 */ /* 0x000fd800078e00ff */
[----:B-1----:R-:W-:Y:S05]  /*c300*/  @P1 BRA `(.L_x_235) ;  /* 0x0000000400701947 */ /* 0x002fea0003800000 */
[----:B------:R-:W-:Y:S01]  /*c310*/  IABS R7, R11 ;  /* 0x0000000b00077213 */ /* 0x000fe20000000000 */
[----:B------:R-:W-:Y:S01]  /*c320*/  ULDC UR25, c[0x0][0x8f0] ;  /* 0x00023c0000197ab9 */ /* 0x000fe20000000800 */
[----:B------:R-:W-:Y:S02]  /*c330*/  IABS R6, R10 ;  /* 0x0000000a00067213 */ /* 0x000fe40000000000 */
[----:B------:R-:W1:Y:S01]  /*c340*/  I2F.RP R3, R7 ;  /* 0x0000000700037306 */ /* 0x000e620000209400 */
[----:B------:R-:W-:Y:S02]  /*c350*/  PLOP3.LUT P3, PT, PT, PT, UP0, 0x80, 0x0 ;  /* 0x000000000000781c */ /* 0x000fe40003f6f008 */
[----:B------:R-:W-:Y:S02]  /*c360*/  IADD3 R21, P2, R14, UR12, RZ ;  /* 0x0000000c0e157c10 */ /* 0x000fe4000ff5e0ff */
[----:B------:R-:W-:Y:S02]  /*c370*/  IADD3 R19, P1, R22, UR11, RZ ;  /* 0x0000000b16137c10 */ /* 0x000fe4000ff3e0ff */
[----:B------:R-:W-:Y:S01]  /*c380*/  LEA.HI.X.SX32 R24, R14, UR14, 0x1, P2 ;  /* 0x0000000e0e187c11 */ /* 0x000fe200090f0eff */
[----:B------:R-:W3:Y:S01]  /*c390*/  I2F.RP R2, R6 ;  /* 0x0000000600027306 */ /* 0x000ee20000209400 */
[----:B------:R-:W-:-:S07]  /*c3a0*/  LEA.HI.X.SX32 R22, R22, UR13, 0x1, P1 ;  /* 0x0000000d16167c11 */ /* 0x000fce00088f0eff */
[----:B-1----:R-:W1:Y:S08]  /*c3b0*/  MUFU.RCP R3, R3 ;  /* 0x0000000300037308 */ /* 0x002e700000001000 */
[----:B---3--:R-:W3:Y:S01]  /*c3c0*/  MUFU.RCP R2, R2 ;  /* 0x0000000200027308 */ /* 0x008ee20000001000 */
[----:B-1----:R-:W-:-:S07]  /*c3d0*/  VIADD R17, R3, 0xffffffe ;  /* 0x0ffffffe03117836 */ /* 0x002fce0000000000 */
[----:B------:R-:W1:Y:S01]  /*c3e0*/  F2I.FTZ.U32.TRUNC.NTZ R17, R17 ;  /* 0x0000001100117305 */ /* 0x000e62000021f000 */
[----:B---3--:R-:W-:-:S07]  /*c3f0*/  VIADD R15, R2, 0xffffffe ;  /* 0x0ffffffe020f7836 */ /* 0x008fce0000000000 */
[----:B------:R-:W3:Y:S01]  /*c400*/  F2I.FTZ.U32.TRUNC.NTZ R15, R15 ;  /* 0x0000000f000f7305 */ /* 0x000ee2000021f000 */
[----:B-1----:R-:W-:Y:S01]  /*c410*/  IADD3 R18, RZ, -R17, RZ ;  /* 0x80000011ff127210 */ /* 0x002fe20007ffe0ff */
[----:B---3--:R-:W-:Y:S01]  /*c420*/  IMAD.MOV R14, RZ, RZ, -R15 ;  /* 0x000000ffff0e7224 */ /* 0x008fe200078e0a0f */
[----:B------:R-:W-:Y:S06]  /*c430*/  @!P3 BRA `(.L_x_236) ;  /* 0x000000000034b947 */ /* 0x000fec0003800000 */
[----:B------:R-:W-:Y:S01]  /*c440*/  ULDC UR6, c[0x0][0x8dc] ;  /* 0x0002370000067ab9 */ /* 0x000fe20000000800 */
[----:B------:R-:W-:Y:S01]  /*c450*/  ULDC.64 UR26, c[0x0][0x8d0] ;  /* 0x00023400001a7ab9 */ /* 0x000fe20000000a00 */
[----:B------:R-:W-:-:S05]  /*c460*/  IADD3 R3, P1, R19, UR6, RZ ;  /* 0x0000000613037c10 */ /* 0x000fca000ff3e0ff */
[----:B------:R-:W-:-:S04]  /*c470*/  IMAD.X R19, RZ, RZ, R22, P1 ;  /* 0x000000ffff137224 */ /* 0x000fc800008e0616 */
[----:B------:R-:W-:-:S04]  /*c480*/  IMAD.WIDE.U32 R4, R19, UR26, RZ ;  /* 0x0000001a13047c25 */ /* 0x000fc8000f8e00ff */
[----:B------:R-:W-:-:S04]  /*c490*/  IMAD.WIDE.U32 R4, P1, R3, UR27, R4 ;  /* 0x0000001b03047c25 */ /* 0x000fc8000f820004 */
[----:B------:R-:W-:-:S04]  /*c4a0*/  IMAD.WIDE.U32 R2, R3, UR26, RZ ;  /* 0x0000001a03027c25 */ /* 0x000fc8000f8e00ff */
[----:B------:R-:W-:Y:S01]  /*c4b0*/  IMAD.MOV.U32 R2, RZ, RZ, R5 ;  /* 0x000000ffff027224 */ /* 0x000fe200078e0005 */
[----:B------:R-:W-:Y:S01]  /*c4c0*/  IADD3 RZ, P2, R3, R4, RZ ;  /* 0x0000000403ff7210 */ /* 0x000fe20007f5e0ff */
[----:B------:R-:W-:-:S04]  /*c4d0*/  IMAD.X R3, RZ, RZ, RZ, P1 ;  /* 0x000000ffff037224 */ /* 0x000fc800008e06ff */
[----:B------:R-:W-:-:S04]  /*c4e0*/  IMAD.WIDE.U32.X R2, R19, UR27, R2, P2 ;  /* 0x0000001b13027c25 */ /* 0x000fc800090e0402 */
[----:B------:R-:W-:Y:S02]  /*c4f0*/  IMAD.MOV.U32 R19, RZ, RZ, R2 ;  /* 0x000000ffff137224 */ /* 0x000fe400078e0002 */
[----:B------:R-:W-:-:S07]  /*c500*/  IMAD.MOV.U32 R22, RZ, RZ, R3 ;  /* 0x000000ffff167224 */ /* 0x000fce00078e0003 */
.L_x_236:
[----:B------:R-:W-:Y:S05]  /*c510*/  @!P0 BRA `(.L_x_237) ;  /* 0x0000000000348947 */ /* 0x000fea0003800000 */
        /* <DEDUP_REMOVED lines=13> */
.L_x_237:
[----:B------:R-:W-:Y:S01]  /*c5f0*/  MOV R2, RZ ;  /* 0x000000ff00027202 */ /* 0x000fe20000000f00 */
[----:B------:R-:W-:Y:S01]  /*c600*/  IMAD R18, R18, R7, RZ ;  /* 0x0000000712127224 */ /* 0x000fe200078e02ff */
[----:B------:R-:W-:Y:S01]  /*c610*/  ULDC UR6, c[0x0][0x8d8] ;  /* 0x0002360000067ab9 */ /* 0x000fe20000000800 */
[----:B------:R-:W-:Y:S01]  /*c620*/  IMAD.MOV.U32 R3, RZ, RZ, R17 ;  /* 0x000000ffff037224 */ /* 0x000fe200078e0011 */
[----:B------:R-:W-:Y:S01]  /*c630*/  SHF.R.U64 R21, R21, UR25, R24 ;  /* 0x0000001915157c19 */ /* 0x000fe20008001218 */
[----:B------:R-:W-:Y:S01]  /*c640*/  IMAD R4, R14, R6, RZ ;  /* 0x000000060e047224 */ /* 0x000fe200078e02ff */
[----:B------:R-:W-:Y:S01]  /*c650*/  SHF.R.U64 R19, R19, UR6, R22 ;  /* 0x0000000613137c19 */ /* 0x000fe20008001216 */
[----:B------:R-:W-:Y:S01]  /*c660*/  IMAD.HI.U32 R17, R17, R18, R2 ;  /* 0x0000001211117227 */ /* 0x000fe200078e0002 */
[----:B------:R-:W-:-:S03]  /*c670*/  PLOP3.LUT P5, PT, PT, PT, UP3, 0x80, 0x0 ;  /* 0x000000000000781c */ /* 0x000fc60003faf038 */
[----:B------:R-:W-:Y:S02]  /*c680*/  IMAD.MOV.U32 R3, RZ, RZ, R15 ;  /* 0x000000ffff037224 */ /* 0x000fe400078e000f */
[----:B------:R-:W-:Y:S02]  /*c690*/  VIADD R21, R21, UR17 ;  /* 0x0000001115157c36 */ /* 0x000fe40008000000 */
[----:B------:R-:W-:Y:S02]  /*c6a0*/  VIADD R14, R19, UR16 ;  /* 0x00000010130e7c36 */ /* 0x000fe40008000000 */
[----:B------:R-:W-:Y:S01]  /*c6b0*/  IMAD.HI.U32 R2, R15, R4, R2 ;  /* 0x000000040f027227 */ /* 0x000fe200078e0002 */
[----:B------:R-:W-:Y:S02]  /*c6c0*/  IABS R15, R11 ;  /* 0x0000000b000f7213 */ /* 0x000fe40000000000 */
[----:B------:R-:W-:Y:S02]  /*c6d0*/  IABS R3, R10 ;  /* 0x0000000a00037213 */ /* 0x000fe40000000000 */
[----:B------:R-:W-:Y:S01]  /*c6e0*/  IABS R4, R21 ;  /* 0x0000001500047213 */ /* 0x000fe20000000000 */
[----:B------:R-:W-:Y:S01]  /*c6f0*/  IMAD.MOV R18, RZ, RZ, -R15 ;  /* 0x000000ffff127224 */ /* 0x000fe200078e0a0f */
[----:B------:R-:W-:Y:S01]  /*c700*/  IABS R5, R14 ;  /* 0x0000000e00057213 */ /* 0x000fe20000000000 */
[----:B------:R-:W-:-:S02]  /*c710*/  IMAD.MOV R15, RZ, RZ, -R3 ;  /* 0x000000ffff0f7224 */ /* 0x000fc400078e0a03 */
[----:B------:R-:W-:-:S04]  /*c720*/  IMAD.HI.U32 R3, R17, R4, RZ ;  /* 0x0000000411037227 */ /* 0x000fc800078e00ff */
[----:B------:R-:W-:-:S04]  /*c730*/  IMAD.HI.U32 R2, R2, R5, RZ ;  /* 0x0000000502027227 */ /* 0x000fc800078e00ff */
[----:B------:R-:W-:Y:S02]  /*c740*/  IMAD R4, R3, R18, R4 ;  /* 0x0000001203047224 */ /* 0x000fe400078e0204 */
[----:B------:R-:W-:-:S03]  /*c750*/  IMAD R3, R2, R15, R5 ;  /* 0x0000000f02037224 */ /* 0x000fc600078e0205 */
[----:B------:R-:W-:Y:S02]  /*c760*/  ISETP.GT.U32.AND P2, PT, R7, R4, PT ;  /* 0x000000040700720c */ /* 0x000fe40003f44070 */
[----:B------:R-:W-:-:S11]  /*c770*/  ISETP.GT.U32.AND P1, PT, R6, R3, PT ;  /* 0x000000030600720c */ /* 0x000fd60003f24070 */
[----:B------:R-:W-:Y:S01]  /*c780*/  @!P2 IMAD.IADD R4, R4, 0x1, -R7 ;  /* 0x000000010404a824 */ /* 0x000fe200078e0a07 */
[----:B------:R-:W-:Y:S01]  /*c790*/  ISETP.GE.AND P2, PT, R21, RZ, PT ;  /* 0x000000ff1500720c */ /* 0x000fe20003f46270 */
[----:B------:R-:W-:Y:S01]  /*c7a0*/  @!P1 IMAD.IADD R3, R3, 0x1, -R6 ;  /* 0x0000000103039824 */ /* 0x000fe200078e0a06 */
[----:B------:R-:W-:Y:S02]  /*c7b0*/  ISETP.GE.AND P1, PT, R14, RZ, PT ;  /* 0x000000ff0e00720c */ /* 0x000fe40003f26270 */
[----:B------:R-:W-:Y:S02]  /*c7c0*/  ISETP.GT.U32.AND P4, PT, R7, R4, PT ;  /* 0x000000040700720c */ /* 0x000fe40003f84070 */
[----:B------:R-:W-:-:S11]  /*c7d0*/  ISETP.GT.U32.AND P3, PT, R6, R3, PT ;  /* 0x000000030600720c */ /* 0x000fd60003f64070 */
[----:B------:R-:W-:Y:S01]  /*c7e0*/  @!P4 IMAD.IADD R4, R4, 0x1, -R7 ;  /* 0x000000010404c824 */ /* 0x000fe200078e0a07 */
[----:B------:R-:W-:Y:S01]  /*c7f0*/  ISETP.NE.AND P4, PT, RZ, UR7, PT ;  /* 0x00000007ff007c0c */ /* 0x000fe2000bf85270 */
[----:B------:R-:W-:Y:S01]  /*c800*/  @!P3 IMAD.IADD R3, R3, 0x1, -R6 ;  /* 0x000000010303b824 */ /* 0x000fe200078e0a06 */
[----:B------:R-:W-:Y:S01]  /*c810*/  ISETP.NE.AND P3, PT, RZ, UR8, PT ;  /* 0x00000008ff007c0c */ /* 0x000fe2000bf65270 */
[----:B------:R-:W-:-:S03]  /*c820*/  @!P2 IMAD.MOV R4, RZ, RZ, -R4 ;  /* 0x000000ffff04a224 */ /* 0x000fc600078e0a04 */
[----:B------:R-:W-:-:S07]  /*c830*/  @!P1 IADD3 R3, -R3, RZ, RZ ;  /* 0x000000ff03039210 */ /* 0x000fce0007ffe1ff */
[----:B------:R-:W-:Y:S02]  /*c840*/  @!P4 LOP3.LUT R4, RZ, UR7, RZ, 0x33, !PT ;  /* 0x00000007ff04cc12 */ /* 0x000fe4000f8e33ff */
[----:B------:R-:W-:-:S03]  /*c850*/  @!P3 LOP3.LUT R3, RZ, UR8, RZ, 0x33, !PT ;  /* 0x00000008ff03bc12 */ /* 0x000fc6000f8e33ff */
[----:B------:R-:W-:Y:S02]  /*c860*/  IMAD.IADD R4, R21, 0x1, -R4 ;  /* 0x0000000115047824 */ /* 0x000fe400078e0a04 */
[----:B------:R-:W-:-:S04]  /*c870*/  IMAD.IADD R3, R14, 0x1, -R3 ;  /* 0x000000010e037824 */ /* 0x000fc800078e0a03 */
[----:B------:R-:W-:Y:S01]  /*c880*/  IMAD R6, R3, R4, RZ ;  /* 0x0000000403067224 */ /* 0x000fe200078e02ff */
[----:B------:R-:W-:-:S04]  /*c890*/  SEL R2, R4, R3, !P5 ;  /* 0x0000000304027207 */ /* 0x000fc80006800000 */
[--C-:B------:R-:W-:Y:S01]  /*c8a0*/  SHF.R.S32.HI R5, RZ, 0x1f, R2.reuse ;  /* 0x0000001fff057819 */ /* 0x100fe20000011402 */
[----:B------:R-:W-:Y:S01]  /*c8b0*/  IMAD.MOV.U32 R4, RZ, RZ, R2 ;  /* 0x000000ffff047224 */ /* 0x000fe200078e0002 */
[----:B------:R-:W-:-:S07]  /*c8c0*/  SHF.R.S32.HI R7, RZ, 0x1f, R6 ;  /* 0x0000001fff077819 */ /* 0x000fce0000011406 */
.L_x_235:
[----:B--2---:R-:W-:Y:S05]  /*c8d0*/  BSYNC B0 ;  /* 0x0000000000007941 */ /* 0x004fea0003800000 */
.L_x_234:
[----:B------:R-:W1:Y:S01]  /*c8e0*/  SHFL.UP PT, R3, R6, 0x1, RZ ;  /* 0x0420000006037989 */ /* 0x000e6200000e00ff */
[----:B------:R-:W-:-:S03]  /*c8f0*/  ISETP.NE.AND P1, PT, R34, RZ, PT ;  /* 0x000000ff2200720c */ /* 0x000fc60003f25270 */
[----:B------:R-:W2:Y:S01]  /*c900*/  SHFL.UP PT, R2, R7, 0x1, RZ ;  /* 0x0420000007027989 */ /* 0x000ea200000e00ff */
[----:B-1----:R-:W-:Y:S02]  /*c910*/  SEL R3, R3, RZ, P1 ;  /* 0x000000ff03037207 */ /* 0x002fe40000800000 */
[----:B--2---:R-:W-:Y:S02]  /*c920*/  SEL R2, R2, RZ, P1 ;  /* 0x000000ff02027207 */ /* 0x004fe40000800000 */
[----:B------:R-:W-:-:S05]  /*c930*/  IADD3 R18, P2, R3, R6, RZ ;  /* 0x0000000603127210 */ /* 0x000fca0007f5e0ff */
[----:B------:R-:W-:Y:S01]  /*c940*/  IMAD.X R15, R2, 0x1, R7, P2 ;  /* 0x00000001020f7824 */ /* 0x000fe200010e0607 */
[----:B------:R-:W1:Y:S01]  /*c950*/  SHFL.UP PT, R3, R18, 0x2, RZ ;  /* 0x0440000012037989 */ /* 0x000e6200000e00ff */
[----:B------:R-:W-:-:S03]  /*c960*/  ISETP.GE.U32.AND P2, PT, R34, 0x2, PT ;  /* 0x000000022200780c */ /* 0x000fc60003f46070 */
[----:B------:R-:W2:Y:S01]  /*c970*/  SHFL.UP PT, R2, R15, 0x2, RZ ;  /* 0x044000000f027989 */ /* 0x000ea200000e00ff */
[----:B-1----:R-:W-:-:S04]  /*c980*/  SEL R3, R3, RZ, P2 ;  /* 0x000000ff03037207 */ /* 0x002fc80001000000 */
[----:B------:R-:W-:Y:S02]  /*c990*/  IADD3 R14, P3, R3, R18, RZ ;  /* 0x00000012030e7210 */ /* 0x000fe40007f7e0ff */
[----:B--2---:R-:W-:-:S03]  /*c9a0*/  SEL R2, R2, RZ, P2 ;  /* 0x000000ff02027207 */ /* 0x004fc60001000000 */
[----:B------:R-:W1:Y:S02]  /*c9b0*/  SHFL.UP PT, R3, R14, 0x4, RZ ;  /* 0x048000000e037989 */ /* 0x000e6400000e00ff */
[----:B------:R-:W-:Y:S01]  /*c9c0*/  IMAD.X R17, R2, 0x1, R15, P3 ;  /* 0x0000000102117824 */ /* 0x000fe200018e060f */
[----:B------:R-:W-:-:S04]  /*c9d0*/  ISETP.GE.U32.AND P3, PT, R34, 0x4, PT ;  /* 0x000000042200780c */ /* 0x000fc80003f66070 */
        /* <DEDUP_REMOVED lines=17> */
[----:B--2---:R-:W-:-:S05]  /*caf0*/  SEL R2, R2, RZ, P5 ;  /* 0x000000ff02027207 */ /* 0x004fca0002800000 */
[----:B------:R-:W-:Y:S01]  /*cb00*/  IMAD.X R22, R2, 0x1, R17, P6 ;  /* 0x0000000102167824 */ /* 0x000fe200030e0611 */
[----:B------:R-:W-:-:S04]  /*cb10*/  IADD3 R2, P6, R15, UR5, RZ ;  /* 0x000000050f027c10 */ /* 0x000fc8000ffde0ff */
[----:B------:R-:W-:Y:S02]  /*cb20*/  IADD3.X R3, R22, UR4, RZ, P6, !PT ;  /* 0x0000000416037c10 */ /* 0x000fe4000b7fe4ff */
[----:B------:R-:W-:-:S04]  /*cb30*/  ISETP.GT.U32.AND P6, PT, R2, UR10, PT ;  /* 0x0000000a02007c0c */ /* 0x000fc8000bfc4070 */
[----:B------:R-:W-:-:S13]  /*cb40*/  ISETP.GT.U32.AND.EX P6, PT, R3, UR9, PT, P6 ;  /* 0x0000000903007c0c */ /* 0x000fda000bfc4160 */
[----:B------:R-:W-:-:S04]  /*cb50*/  VOTE.ANY R14, PT, P6 ;  /* 0x00000000000e7806 */ /* 0x000fc800030e0100 */
[----:B------:R-:W-:-:S13]  /*cb60*/  ISETP.NE.AND P6, PT, R14, RZ, PT ;  /* 0x000000ff0e00720c */ /* 0x000fda0003fc5270 */
[----:B------:R-:W-:Y:S05]  /*cb70*/  @P6 BRA `(.L_x_238) ;  /* 0x0000000800746947 */ /* 0x000fea0003800000 */
[----:B------:R-:W-:Y:S01]  /*cb80*/  IMAD.MOV.U32 R17, RZ, RZ, R2 ;  /* 0x000000ffff117224 */ /* 0x000fe200078e0002 */
[----:B------:R-:W-:Y:S01]  /*cb90*/  ULDC UR24, c[0x0][0x910] ;  /* 0x0002440000187ab9 */ /* 0x000fe20000000800 */
[----:B------:R-:W-:Y:S01]  /*cba0*/  IMAD.MOV.U32 R19, RZ, RZ, R3 ;  /* 0x000000ffff137224 */ /* 0x000fe200078e0003 */
[----:B------:R-:W-:Y:S01]  /*cbb0*/  ULDC UR25, c[0x0][0x8f4] ;  /* 0x00023d0000197ab9 */ /* 0x000fe20000000800 */
[----:B------:R-:W-:Y:S01]  /*cbc0*/  ULDC UR6, c[0x0][0x8dc] ;  /* 0x0002370000067ab9 */ /* 0x000fe20000000800 */
[----:B------:R-:W-:Y:S01]  /*cbd0*/  ULDC UR30, c[0x0][0x8d8] ;  /* 0x00023600001e7ab9 */ /* 0x000fe20000000800 */
[----:B------:R-:W-:Y:S01]  /*cbe0*/  ULDC UR31, c[0x0][0x8f0] ;  /* 0x00023c00001f7ab9 */ /* 0x000fe20000000800 */
[----:B------:R-:W-:Y:S01]  /*cbf0*/  ULDC.64 UR26, c[0x0][0x8d0] ;  /* 0x00023400001a7ab9 */ /* 0x000fe20000000a00 */
[----:B------:R-:W-:-:S05]  /*cc00*/  ULDC.64 UR28, c[0x0][0x8e8] ;  /* 0x00023a00001c7ab9 */ /* 0x000fca0000000a00 */
.L_x_243:
[----:B------:R-:W-:Y:S01]  /*cc10*/  IMAD.MOV.U32 R12, RZ, RZ, R13 ;  /* 0x000000ffff0c7224 */ /* 0x000fe200078e000d */
[----:B------:R-:W-:Y:S01]  /*cc20*/  IADD3 R13, R13, 0x20, RZ ;  /* 0x000000200d0d7810 */ /* 0x000fe20007ffe0ff */
[----:B-----5:R-:W-:Y:S02]  /*cc30*/  IMAD.MOV.U32 R14, RZ, RZ, R8 ;  /* 0x000000ffff0e7224 */ /* 0x020fe400078e0008 */
[----:B------:R-:W-:Y:S01]  /*cc40*/  IMAD.MOV.U32 R15, RZ, RZ, R9 ;  /* 0x000000ffff0f7224 */ /* 0x000fe200078e0009 */
[----:B------:R-:W-:-:S13]  /*cc50*/  ISETP.GE.AND P6, PT, R13, UR24, PT ;  /* 0x000000180d007c0c */ /* 0x000fda000bfc6270 */
[----:B------:R-:W1:Y:S01]  /*cc60*/  @!P6 LDC.64 R2, c[0x0][0x918] ;  /* 0x00024600ff02eb82 */ /* 0x000e620000000a00 */
[----:B------:R-:W2:Y:S01]  /*cc70*/  SHFL.IDX PT, R19, R19, 0x1f, 0x1f ;  /* 0x03e01f0013137f89 */ /* 0x000ea200000e0000 */
[----:B------:R-:W-:-:S03]  /*cc80*/  @!P6 VIADD R7, R12, 0x20 ;  /* 0x000000200c07e836 */ /* 0x000fc60000000000 */
[----:B------:R-:W3:Y:S01]  /*cc90*/  SHFL.IDX PT, R17, R17, 0x1f, 0x1f ;  /* 0x03e01f0011117f89 */ /* 0x000ee200000e0000 */
[----:B------:R-:W-:Y:S01]  /*cca0*/  BSSY B0, `(.L_x_239) ;  /* 0x0000063000007945 */ /* 0x000fe20003800000 */
[----:B-1----:R-:W-:-:S05]  /*ccb0*/  @!P6 IMAD.WIDE R2, R7, 0xc, R2 ;  /* 0x0000000c0702e825 */ /* 0x002fca00078e0202 */
[----:B------:R1:W5:Y:S04]  /*ccc0*/  @!P6 LDG.E R8, desc[UR56][R2.64] ;  /* 0x000000380208e981 */ /* 0x000368000c1e1900 */
[----:B------:R1:W5:Y:S01]  /*ccd0*/  @!P6 LDG.E R9, desc[UR56][R2.64+0x4] ;  /* 0x000004380209e981 */ /* 0x000362000c1e1900 */
[----:B------:R-:W-:Y:S01]  /*cce0*/  ISETP.GE.AND P6, PT, R12, UR24, PT ;  /* 0x000000180c007c0c */ /* 0x000fe2000bfc6270 */
[----:B------:R-:W-:Y:S01]  /*ccf0*/  IMAD.MOV.U32 R6, RZ, RZ, 0x7fffffff ;  /* 0x7fffffffff067424 */ /* 0x000fe200078e00ff */
[----:B--2---:R-:W-:Y:S01]  /*cd00*/  R2UR UR4, R19 ;  /* 0x00000000130472ca */ /* 0x004fe200000e0000 */
[----:B------:R-:W-:Y:S01]  /*cd10*/  IMAD.MOV.U32 R7, RZ, RZ, RZ ;  /* 0x000000ffff077224 */ /* 0x000fe200078e00ff */
[----:B---3--:R-:W-:-:S09]  /*cd20*/  R2UR UR5, R17 ;  /* 0x00000000110572ca */ /* 0x008fd200000e0000 */
[----:B-1----:R-:W-:Y:S06]  /*cd30*/  @P6 BRA `(.L_x_240) ;  /* 0x0000000400646947 */ /* 0x002fec0003800000 */
[----:B------:R-:W-:-:S04]  /*cd40*/  IADD3 R17, P6, R14, UR11, RZ ;  /* 0x0000000b0e117c10 */ /* 0x000fc8000ffde0ff */
[----:B------:R-:W-:Y:S02]  /*cd50*/  LEA.HI.X.SX32 R22, R14, UR13, 0x1, P6 ;  /* 0x0000000d0e167c11 */ /* 0x000fe4000b0f0eff */
[----:B------:R-:W-:Y:S02]  /*cd60*/  IABS R14, R11 ;  /* 0x0000000b000e7213 */ /* 0x000fe40000000000 */
[C---:B------:R-:W-:Y:S02]  /*cd70*/  IADD3 R19, P6, R15.reuse, UR12, RZ ;  /* 0x0000000c0f137c10 */ /* 0x040fe4000ffde0ff */
[----:B------:R-:W1:Y:S02]  /*cd80*/  I2F.RP R2, R14 ;  /* 0x0000000e00027306 */ /* 0x000e640000209400 */
[----:B------:R-:W-:Y:S02]  /*cd90*/  LEA.HI.X.SX32 R24, R15, UR14, 0x1, P6 ;  /* 0x0000000e0f187c11 */ /* 0x000fe4000b0f0eff */
[----:B------:R-:W-:-:S04]  /*cda0*/  PLOP3.LUT P6, PT, PT, PT, UP0, 0x80, 0x0 ;  /* 0x000000000000781c */ /* 0x000fc80003fcf008 */
[----:B-1----:R-:W1:Y:S02]  /*cdb0*/  MUFU.RCP R2, R2 ;  /* 0x0000000200027308 */ /* 0x002e640000001000 */
[----:B-1----:R-:W-:-:S06]  /*cdc0*/  VIADD R15, R2, 0xffffffe ;  /* 0x0ffffffe020f7836 */ /* 0x002fcc0000000000 */
[----:B------:R-:W1:Y:S02]  /*cdd0*/  F2I.FTZ.U32.TRUNC.NTZ R15, R15 ;  /* 0x0000000f000f7305 */ /* 0x000e64000021f000 */
[----:B-1----:R-:W-:Y:S01]  /*cde0*/  IMAD.MOV R18, RZ, RZ, -R15 ;  /* 0x000000ffff127224 */ /* 0x002fe200078e0a0f */
[----:B------:R-:W-:Y:S06]  /*cdf0*/  @!P6 BRA `(.L_x_241) ;  /* 0x00000000002ce947 */ /* 0x000fec0003800000 */
        /* <DEDUP_REMOVED lines=11> */
.L_x_241:
[----:B------:R-:W-:Y:S05]  /*ceb0*/  @!P0 BRA `(.L_x_242) ;  /* 0x00000000002c8947 */ /* 0x000fea0003800000 */
        /* <DEDUP_REMOVED lines=11> */
.L_x_242:
[----:B------:R-:W-:Y:S01]  /*cf70*/  SHF.R.U64 R4, R19, UR31, R24 ;  /* 0x0000001f13047c19 */ /* 0x000fe20008001218 */
[----:B------:R-:W-:Y:S01]  /*cf80*/  IMAD R5, R18, R14, RZ ;  /* 0x0000000e12057224 */ /* 0x000fe200078e02ff */
[----:B------:R-:W-:Y:S01]  /*cf90*/  IABS R2, R11 ;  /* 0x0000000b00027213 */ /* 0x000fe20000000000 */
[----:B------:R-:W-:Y:S01]  /*cfa0*/  IMAD.MOV.U32 R3, RZ, RZ, R15 ;  /* 0x000000ffff037224 */ /* 0x000fe200078e000f */
[----:B------:R-:W-:Y:S01]  /*cfb0*/  SHF.R.U64 R17, R17, UR30, R22 ;  /* 0x0000001e11117c19 */ /* 0x000fe20008001216 */
[----:B------:R-:W-:Y:S01]  /*cfc0*/  VIADD R4, R4, UR17 ;  /* 0x0000001104047c36 */ /* 0x000fe20008000000 */
[----:B------:R-:W-:Y:S01]  /*cfd0*/  IABS R19, R10 ;  /* 0x0000000a00137213 */ /* 0x000fe20000000000 */
[----:B------:R-:W-:Y:S02]  /*cfe0*/  IMAD.MOV R7, RZ, RZ, -R2 ;  /* 0x000000ffff077224 */ /* 0x000fe400078e0a02 */
[----:B------:R-:W-:Y:S01]  /*cff0*/  IMAD.MOV.U32 R2, RZ, RZ, RZ ;  /* 0x000000ffff027224 */ /* 0x000fe200078e00ff */
[----:B------:R-:W-:Y:S01]  /*d000*/  IABS R6, R4 ;  /* 0x0000000400067213 */ /* 0x000fe20000000000 */
[----:B------:R-:W-:-:S02]  /*d010*/  VIADD R17, R17, UR16 ;  /* 0x0000001011117c36 */ /* 0x000fc40008000000 */
[----:B------:R-:W-:-:S04]  /*d020*/  IMAD.HI.U32 R2, R15, R5, R2 ;  /* 0x000000050f027227 */ /* 0x000fc800078e0002 */
[----:B------:R-:W-:Y:S01]  /*d030*/  IMAD.MOV.U32 R3, RZ, RZ, R7 ;  /* 0x000000ffff037224 */ /* 0x000fe200078e0007 */
[----:B------:R-:W-:Y:S01]  /*d040*/  IABS R7, R10 ;  /* 0x0000000a00077213 */ /* 0x000fe20000000000 */
[----:B------:R-:W-:-:S03]  /*d050*/  IMAD.MOV.U32 R5, RZ, RZ, R6 ;  /* 0x000000ffff057224 */ /* 0x000fc600078e0006 */
[----:B------:R-:W1:Y:S01]  /*d060*/  I2F.RP R6, R7 ;  /* 0x0000000700067306 */ /* 0x000e620000209400 */
[----:B------:R-:W-:-:S04]  /*d070*/  IMAD.HI.U32 R2, R2, R5, RZ ;  /* 0x0000000502027227 */ /* 0x000fc800078e00ff */
[----:B------:R-:W-:-:S05]  /*d080*/  IMAD R5, R2, R3, R5 ;  /* 0x0000000302057224 */ /* 0x000fca00078e0205 */
[----:B------:R-:W-:Y:S01]  /*d090*/  ISETP.GT.U32.AND P6, PT, R14, R5, PT ;  /* 0x000000050e00720c */ /* 0x000fe20003fc4070 */
[----:B-1----:R-:W1:-:S12]  /*d0a0*/  MUFU.RCP R6, R6 ;  /* 0x0000000600067308 */ /* 0x002e580000001000 */
[----:B------:R-:W-:Y:S01]  /*d0b0*/  @!P6 IADD3 R5, R5, -R14, RZ ;  /* 0x8000000e0505e210 */ /* 0x000fe20007ffe0ff */
[----:B-1----:R-:W-:-:S04]  /*d0c0*/  VIADD R2, R6, 0xffffffe ;  /* 0x0ffffffe06027836 */ /* 0x002fc80000000000 */
[----:B------:R1:W2:Y:S02]  /*d0d0*/  F2I.FTZ.U32.TRUNC.NTZ R3, R2 ;  /* 0x0000000200037305 */ /* 0x0002a4000021f000 */
[----:B-1----:R-:W-:Y:S02]  /*d0e0*/  IMAD.MOV.U32 R2, RZ, RZ, RZ ;  /* 0x000000ffff027224 */ /* 0x002fe400078e00ff */
[----:B--2---:R-:W-:-:S04]  /*d0f0*/  IMAD.MOV R18, RZ, RZ, -R3 ;  /* 0x000000ffff127224 */ /* 0x004fc800078e0a03 */
[----:B------:R-:W-:Y:S01]  /*d100*/  IMAD R15, R18, R7, RZ ;  /* 0x00000007120f7224 */ /* 0x000fe200078e02ff */
[----:B------:R-:W-:-:S03]  /*d110*/  IABS R18, R17 ;  /* 0x0000001100127213 */ /* 0x000fc60000000000 */
[----:B------:R-:W-:-:S04]  /*d120*/  IMAD.HI.U32 R6, R3, R15, R2 ;  /* 0x0000000f03067227 */ /* 0x000fc800078e0002 */
[----:B------:R-:W-:Y:S02]  /*d130*/  IMAD.MOV.U32 R3, RZ, RZ, R18 ;  /* 0x000000ffff037224 */ /* 0x000fe400078e0012 */
[----:B------:R-:W-:Y:S02]  /*d140*/  IMAD.MOV R15, RZ, RZ, -R19 ;  /* 0x000000ffff0f7224 */ /* 0x000fe400078e0a13 */
[----:B------:R-:W-:-:S04]  /*d150*/  IMAD.HI.U32 R2, R6, R3, RZ ;  /* 0x0000000306027227 */ /* 0x000fc800078e00ff */
[----:B------:R-:W-:-:S05]  /*d160*/  IMAD R2, R2, R15, R3 ;  /* 0x0000000f02027224 */ /* 0x000fca00078e0203 */
[----:B------:R-:W-:-:S13]  /*d170*/  ISETP.GT.U32.AND P6, PT, R7, R2, PT ;  /* 0x000000020700720c */ /* 0x000fda0003fc4070 */
[----:B------:R-:W-:Y:S01]  /*d180*/  @!P6 IMAD.IADD R2, R2, 0x1, -R7 ;  /* 0x000000010202e824 */ /* 0x000fe200078e0a07 */
[----:B------:R-:W-:-:S13]  /*d190*/  ISETP.GT.U32.AND P6, PT, R14, R5, PT ;  /* 0x000000050e00720c */ /* 0x000fda0003fc4070 */
[----:B------:R-:W-:Y:S01]  /*d1a0*/  @!P6 IMAD.IADD R5, R5, 0x1, -R14 ;  /* 0x000000010505e824 */ /* 0x000fe200078e0a0e */
[----:B------:R-:W-:-:S03]  /*d1b0*/  ISETP.GT.U32.AND P6, PT, R7, R2, PT ;  /* 0x000000020700720c */ /* 0x000fc60003fc4070 */
[----:B------:R-:W-:-:S10]  /*d1c0*/  IMAD.MOV.U32 R3, RZ, RZ, R5 ;  /* 0x000000ffff037224 */ /* 0x000fd400078e0005 */
[----:B------:R-:W-:Y:S01]  /*d1d0*/  @!P6 IMAD.IADD R2, R2, 0x1, -R7 ;  /* 0x000000010202e824 */ /* 0x000fe200078e0a07 */
[----:B------:R-:W-:-:S13]  /*d1e0*/  ISETP.GE.AND P6, PT, R4, RZ, PT ;  /* 0x000000ff0400720c */ /* 0x000fda0003fc6270 */
[----:B------:R-:W-:Y:S01]  /*d1f0*/  @!P6 IMAD.MOV R3, RZ, RZ, -R3 ;  /* 0x000000ffff03e224 */ /* 0x000fe200078e0a03 */
[----:B------:R-:W-:-:S13]  /*d200*/  ISETP.GE.AND P6, PT, R17, RZ, PT ;  /* 0x000000ff1100720c */ /* 0x000fda0003fc6270 */
[----:B------:R-:W-:Y:S02]  /*d210*/  @!P6 IADD3 R2, -R2, RZ, RZ ;  /* 0x000000ff0202e210 */ /* 0x000fe40007ffe1ff */
        /* <DEDUP_REMOVED lines=9> */
[----:B------:R-:W-:Y:S02]  /*d2b0*/  SHF.R.S32.HI R5, RZ, 0x1f, R4 ;  /* 0x0000001fff057819 */ /* 0x000fe40000011404 */
[----:B------:R-:W-:-:S07]  /*d2c0*/  SHF.R.S32.HI R7, RZ, 0x1f, R6 ;  /* 0x0000001fff077819 */ /* 0x000fce0000011406 */
.L_x_240:
[----:B------:R-:W-:Y:S05]  /*d2d0*/  BSYNC B0 ;  /* 0x0000000000007941 */ /* 0x000fea0003800000 */
.L_x_239:
[----:B------:R-:W1:Y:S04]  /*d2e0*/  SHFL.UP PT, R3, R6, 0x1, RZ ;  /* 0x0420000006037989 */ /* 0x000e6800000e00ff */
[----:B------:R-:W2:Y:S01]  /*d2f0*/  SHFL.UP PT, R2, R7, 0x1, RZ ;  /* 0x0420000007027989 */ /* 0x000ea200000e00ff */
[----:B-1----:R-:W-:Y:S02]  /*d300*/  SEL R3, R3, RZ, P1 ;  /* 0x000000ff03037207 */ /* 0x002fe40000800000 */
[----:B--2---:R-:W-:Y:S02]  /*d310*/  SEL R2, R2, RZ, P1 ;  /* 0x000000ff02027207 */ /* 0x004fe40000800000 */
[----:B------:R-:W-:-:S05]  /*d320*/  IADD3 R18, P6, R3, R6, RZ ;  /* 0x0000000603127210 */ /* 0x000fca0007fde0ff */
[----:B------:R-:W-:Y:S01]  /*d330*/  IMAD.X R15, R2, 0x1, R7, P6 ;  /* 0x00000001020f7824 */ /* 0x000fe200030e0607 */
        /* <DEDUP_REMOVED lines=24> */
[----:B------:R-:W-:-:S04]  /*d4c0*/  IADD3 R17, P6, R2, UR5, RZ ;  /* 0x0000000502117c10 */ /* 0x000fc8000ffde0ff */
[----:B------:R-:W-:Y:S02]  /*d4d0*/  IADD3.X R19, R3, UR4, RZ, P6, !PT ;  /* 0x0000000403137c10 */ /* 0x000fe4000b7fe4ff */
[----:B------:R-:W-:-:S04]  /*d4e0*/  ISETP.GT.U32.AND P6, PT, R17, UR10, PT ;  /* 0x0000000a11007c0c */ /* 0x000fc8000bfc4070 */
[----:B------:R-:W-:-:S13]  /*d4f0*/  ISETP.GT.U32.AND.EX P6, PT, R19, UR9, PT, P6 ;  /* 0x0000000913007c0c */ /* 0x000fda000bfc4160 */
[----:B------:R-:W-:-:S04]  /*d500*/  VOTE.ANY R14, PT, P6 ;  /* 0x00000000000e7806 */ /* 0x000fc800030e0100 */
[----:B------:R-:W-:-:S13]  /*d510*/  ISETP.NE.AND P6, PT, R14, RZ, PT ;  /* 0x000000ff0e00720c */ /* 0x000fda0003fc5270 */
[----:B------:R-:W-:Y:S05]  /*d520*/  @!P6 BRA `(.L_x_243) ;  /* 0xfffffff400b8e947 */ /* 0x000fea000383ffff */
[----:B------:R-:W-:Y:S02]  /*d530*/  IMAD.MOV.U32 R15, RZ, RZ, R2 ;  /* 0x000000ffff0f7224 */ /* 0x000fe400078e0002 */
[----:B------:R-:W-:-:S07]  /*d540*/  IMAD.MOV.U32 R22, RZ, RZ, R3 ;  /* 0x000000ffff167224 */ /* 0x000fce00078e0003 */
.L_x_238:
[----:B------:R-:W1:Y:S08]  /*d550*/  BREV R14, R14 ;  /* 0x0000000e000e7301 */ /* 0x000e700000000000 */
[----:B-1----:R-:W1:Y:S02]  /*d560*/  FLO.U32.SH R13, R14 ;  /* 0x0000000e000d7300 */ /* 0x002e6400000e0400 */
[----:B-1----:R-:W1:Y:S02]  /*d570*/  SHFL.IDX PT, R12, R12, R13, 0x1f ;  /* 0x00001f0d0c0c7589 */ /* 0x002e6400000e0000 */
[----:B-1----:R-:W-:-:S13]  /*d580*/  R2UR UR6, R12 ;  /* 0x000000000c0672ca */ /* 0x002fda00000e0000 */
[----:B------:R-:W-:-:S05]  /*d590*/  VIADD R17, R34, UR6 ;  /* 0x0000000622117c36 */ /* 0x000fca0008000000 */
[----:B------:R-:W-:-:S13]  /*d5a0*/  ISETP.GE.AND P1, PT, R17, UR24, PT ;  /* 0x0000001811007c0c */ /* 0x000fda000bf26270 */
[----:B------:R-:W1:Y:S02]  /*d5b0*/  @!P1 LDC.64 R2, c[0x0][0x918] ;  /* 0x00024600ff029b82 */ /* 0x000e640000000a00 */
[----:B-1----:R-:W-:-:S05]  /*d5c0*/  @!P1 IMAD.WIDE R2, R17, 0xc, R2 ;  /* 0x0000000c11029825 */ /* 0x002fca00078e0202 */
[----:B-----5:R1:W5:Y:S04]  /*d5d0*/  @!P1 LDG.E R8, desc[UR56][R2.64] ;  /* 0x0000003802089981 */ /* 0x020368000c1e1900 */
[----:B------:R1:W5:Y:S01]  /*d5e0*/  @!P1 LDG.E R9, desc[UR56][R2.64+0x4] ;  /* 0x0000043802099981 */ /* 0x000362000c1e1900 */
[----:B------:R-:W-:-:S03]  /*d5f0*/  IADD3 R18, P1, P2, R15, UR5, -R6 ;  /* 0x000000050f127c10 */ /* 0x000fc6000fa3e806 */
[----:B------:R-:W-:Y:S01]  /*d600*/  SHFL.IDX PT, R6, R6, R13, 0x1f ;  /* 0x00001f0d06067589 */ /* 0x000fe200000e0000 */
[----:B------:R-:W-:-:S03]  /*d610*/  IADD3.X R22, R22, UR4, ~R7, P1, P2 ;  /* 0x0000000416167c10 */ /* 0x000fc60008fe4c07 */
[----:B------:R-:W2:Y:S04]  /*d620*/  SHFL.IDX PT, R18, R18, R13, 0x1f ;  /* 0x00001f0d12127589 */ /* 0x000ea800000e0000 */
[----:B------:R-:W3:Y:S04]  /*d630*/  SHFL.IDX PT, R22, R22, R13, 0x1f ;  /* 0x00001f0d16167589 */ /* 0x000ee800000e0000 */
[----:B------:R1:W4:Y:S04]  /*d640*/  SHFL.IDX PT, R7, R7, R13, 0x1f ;  /* 0x00001f0d07077589 */ /* 0x00032800000e0000 */
[----:B------:R1:W1:Y:S04]  /*d650*/  SHFL.IDX PT, R5, R5, R13, 0x1f ;  /* 0x00001f0d05057589 */ /* 0x00026800000e0000 */
[----:B------:R1:W1:Y:S01]  /*d660*/  SHFL.IDX PT, R4, R4, R13, 0x1f ;  /* 0x00001f0d04047589 */ /* 0x00026200000e0000 */
[----:B--2---:R-:W-:-:S02]  /*d670*/  R2UR UR5, R18 ;  /* 0x00000000120572ca */ /* 0x004fc400000e0000 */
[----:B---3--:R-:W-:-:S15]  /*d680*/  R2UR UR4, R22 ;  /* 0x00000000160472ca */ /* 0x008fde00000e0000 */
.L_x_233:
[----:B-1----:R-:W1:Y:S01]  /*d690*/  LDC R2, c[0x0][0x910] ;  /* 0x00024400ff027b82 */ /* 0x002e620000000800 */
[----:B------:R-:W-:Y:S01]  /*d6a0*/  UMOV UR24, 0xffffffff ;  /* 0xffffffff00187882 */ /* 0x000fe20000000000 */
[----:B------:R-:W-:Y:S01]  /*d6b0*/  UMOV UR25, 0xffffffff ;  /* 0xffffffff00197882 */ /* 0x000fe20000000000 */
[----:B------:R-:W-:Y:S01]  /*d6c0*/  UMOV UR26, 0xffffffff ;  /* 0xffffffff001a7882 */ /* 0x000fe20000000000 */
[----:B------:R-:W-:Y:S01]  /*d6d0*/  IMAD.MOV.U32 R15, RZ, RZ, RZ ;  /* 0x000000ffff0f7224 */ /* 0x000fe200078e00ff */
[----:B-1----:R-:W-:-:S13]  /*d6e0*/  ISETP.LE.AND P1, PT, R2, UR6, PT ;  /* 0x0000000602007c0c */ /* 0x002fda000bf23270 */
[----:B------:R-:W-:Y:S05]  /*d6f0*/  @P1 BRA `(.L_x_232) ;  /* 0x0000000000f01947 */ /* 0x000fea0003800000 */
[C---:B------:R-:W-:Y:S01]  /*d700*/  R2UR UR24, R4.reuse ;  /* 0x00000000041872ca */ /* 0x040fe200000e0000 */
[----:B------:R-:W-:Y:S01]  /*d710*/  UIADD3 UR30, UP1, -UR5, UR10, URZ ;  /* 0x0000000a051e7290 */ /* 0x000fe2000ff3e13f */
[----:B------:R-:W-:Y:S01]  /*d720*/  R2UR UR25, R5 ;  /* 0x00000000051972ca */ /* 0x000fe200000e0000 */
[----:B------:R-:W-:Y:S01]  /*d730*/  ULDC UR26, c[0x0][0x8c0] ;  /* 0x00023000001a7ab9 */ /* 0x000fe20000000800 */
[----:B------:R-:W-:Y:S01]  /*d740*/  ULDC UR27, c[0x0][0x8b0] ;  /* 0x00022c00001b7ab9 */ /* 0x000fe20000000800 */
[----:B------:R-:W-:Y:S01]  /*d750*/  ULDC UR28, c[0x0][0x904] ;  /* 0x00024100001c7ab9 */ /* 0x000fe20000000800 */
[----:B------:R-:W-:-:S03]  /*d760*/  SHF.R.U64 R2, R4, UR27, R5 ;  /* 0x0000001b04027c19 */ /* 0x000fc60008001205 */
[----:B------:R-:W-:Y:S01]  /*d770*/  UIADD3.X UR24, ~UR4, UR9, URZ, UP1, !UPT ;  /* 0x0000000904187290 */ /* 0x000fe20008ffe53f */
[----:B------:R-:W-:-:S03]  /*d780*/  R2UR UR32, R2 ;  /* 0x00000000022072ca */ /* 0x000fc600000e0000 */
[----:B------:R-:W-:Y:S02]  /*d790*/  USHF.R.U32.HI UR31, URZ, UR26, UR24 ;  /* 0x0000001a3f1f7299 */ /* 0x000fe40008011618 */
[----:B------:R-:W-:Y:S02]  /*d7a0*/  USHF.R.U32.HI UR35, URZ, UR27, UR25 ;  /* 0x0000001b3f237299 */ /* 0x000fe40008011619 */
[----:B------:R-:W-:Y:S02]  /*d7b0*/  USHF.R.U32.HI UR33, URZ, UR27, UR31 ;  /* 0x0000001b3f217299 */ /* 0x000fe4000801161f */
[----:B------:R-:W-:Y:S02]  /*d7c0*/  USHF.R.U64 UR30, UR30, UR26, UR24 ;  /* 0x0000001a1e1e7299 */ /* 0x000fe40008001218 */
[----:B------:R-:W-:Y:S02]  /*d7d0*/  USHF.R.U32.HI UR34, URZ, UR28, UR33 ;  /* 0x0000001c3f227299 */ /* 0x000fe40008011621 */
[----:B------:R-:W-:-:S02]  /*d7e0*/  USHF.R.U64 UR31, UR30, UR27, UR31 ;  /* 0x0000001b1e1f7299 */ /* 0x000fc4000800121f */
[----:B------:R-:W-:Y:S02]  /*d7f0*/  ULOP3.LUT UR24, UR34, UR35, URZ, 0xfc, !UPT ;  /* 0x0000002322187292 */ /* 0x000fe4000f8efc3f */
[----:B------:R-:W-:-:S04]  /*d800*/  USHF.R.U64 UR33, UR31, UR28, UR33 ;  /* 0x0000001c1f217299 */ /* 0x000fc80008001221 */
[----:B------:R-:W-:-:S13]  /*d810*/  ISETP.NE.U32.AND P1, PT, RZ, UR24, PT ;  /* 0x00000018ff007c0c */ /* 0x000fda000bf25070 */
[----:B------:R-:W-:Y:S05]  /*d820*/  @!P1 BRA `(.L_x_244) ;  /* 0x0000000000189947 */ /* 0x000fea0003800000 */
[----:B------:R-:W-:-:S07]  /*d830*/  MOV R12, 0xd850 ;  /* 0x0000d850000c7802 */ /* 0x000fce0000000f00 */
[----:B--2-45:R-:W-:Y:S05]  /*d840*/  CALL.REL.NOINC `(.L_x_245) ;  /* 0x0000001c00c07944 */ /* 0x034fea0003c00000 */
[----:B------:R-:W-:-:S04]  /*d850*/  UIADD3 UR24, -UR25, URZ, URZ ;  /* 0x0000003f19187290 */ /* 0x000fc8000fffe13f */
[----:B------:R-:W-:-:S03]  /*d860*/  UIMAD UR32, UR32, UR24, UR33 ;  /* 0x00000018202072a4 */ /* 0x000fc6000f8e0221 */
[----:B------:R-:W-:Y:S01]  /*d870*/  UMOV UR24, UR25 ;  /* 0x0000001900187c82 */ /* 0x000fe20008000000 */
[----:B------:R-:W-:Y:S08]  /*d880*/  BRA `(.L_x_246) ;  /* 0x0000000000587947 */ /* 0x000ff00003800000 */
.L_x_244:
[----:B------:R-:W1:Y:S01]  /*d890*/  I2F.U32.RP R2, UR32 ;  /* 0x0000002000027d06 */ /* 0x000e620008209000 */
[----:B------:R-:W-:Y:S01]  /*d8a0*/  UMOV UR24, URZ ;  /* 0x0000003f00187c82 */ /* 0x000fe20008000000 */
[----:B------:R-:W-:-:S06]  /*d8b0*/  UISETP.NE.U32.AND UP4, UPT, UR32, URZ, UPT ;  /* 0x0000003f2000728c */ /* 0x000fcc000bf85070 */
[----:B-1----:R-:W1:Y:S02]  /*d8c0*/  MUFU.RCP R2, R2 ;  /* 0x0000000200027308 */ /* 0x002e640000001000 */
[----:B-1----:R-:W-:-:S06]  /*d8d0*/  IADD3 R3, R2, 0xffffffe, RZ ;  /* 0x0ffffffe02037810 */ /* 0x002fcc0007ffe0ff */
[----:B------:R-:W1:Y:S02]  /*d8e0*/  F2I.FTZ.U32.TRUNC.NTZ R3, R3 ;  /* 0x0000000300037305 */ /* 0x000e64000021f000 */
[----:B-1----:R-:W-:-:S13]  /*d8f0*/  R2UR UR25, R3 ;  /* 0x00000000031972ca */ /* 0x002fda00000e0000 */
[----:B------:R-:W-:-:S04]  /*d900*/  UIADD3 UR26, URZ, -UR25, URZ ;  /* 0x800000193f1a7290 */ /* 0x000fc8000fffe03f */
[----:B------:R-:W-:-:S04]  /*d910*/  UIMAD UR26, UR26, UR32, URZ ;  /* 0x000000201a1a72a4 */ /* 0x000fc8000f8e023f */
[----:B------:R-:W-:-:S04]  /*d920*/  UIMAD.WIDE.U32 UR24, UR25, UR26, UR24 ;  /* 0x0000001a191872a5 */ /* 0x000fc8000f8e0018 */
[----:B------:R-:W-:-:S04]  /*d930*/  UIMAD.WIDE.U32 UR24, UR25, UR33, URZ ;  /* 0x00000021191872a5 */ /* 0x000fc8000f8e003f */
[----:B------:R-:W-:-:S04]  /*d940*/  UIADD3 UR24, -UR25, URZ, URZ ;  /* 0x0000003f19187290 */ /* 0x000fc8000fffe13f */
[----:B------:R-:W-:-:S04]  /*d950*/  UIMAD UR24, UR32, UR24, UR33 ;  /* 0x00000018201872a4 */ /* 0x000fc8000f8e0221 */
[----:B------:R-:W-:-:S11]  /*d960*/  UISETP.GE.U32.AND UP1, UPT, UR24, UR32, UPT ;  /* 0x000000201800728c */ /* 0x000fd6000bf26070 */
[----:B------:R-:W-:Y:S02]  /*d970*/  @UP1 UIADD3 UR24, UR24, -UR32, URZ ;  /* 0x8000002018181290 */ /* 0x000fe4000fffe03f */
[----:B------:R-:W-:Y:S02]  /*d980*/  @UP1 UIADD3 UR25, UR25, 0x1, URZ ;  /* 0x0000000119191890 */ /* 0x000fe4000fffe03f */
[----:B------:R-:W-:-:S11]  /*d990*/  UISETP.GE.U32.AND UP2, UPT, UR24, UR32, UPT ;  /* 0x000000201800728c */ /* 0x000fd6000bf46070 */
[----:B------:R-:W-:Y:S02]  /*d9a0*/  @UP2 UIADD3 UR25, UR25, 0x1, URZ ;  /* 0x0000000119192890 */ /* 0x000fe4000fffe03f */
[----:B------:R-:W-:-:S04]  /*d9b0*/  @!UP4 ULOP3.LUT UR25, URZ, UR32, URZ, 0x33, !UPT ;  /* 0x000000203f19c292 */ /* 0x000fc8000f8e333f */
[----:B------:R-:W-:-:S04]  /*d9c0*/  UIADD3 UR24, -UR25, URZ, URZ ;  /* 0x0000003f19187290 */ /* 0x000fc8000fffe13f */
[----:B------:R-:W-:-:S03]  /*d9d0*/  UIMAD UR32, UR32, UR24, UR33 ;  /* 0x00000018202072a4 */ /* 0x000fc6000f8e0221 */
[----:B------:R-:W-:-:S09]  /*d9e0*/  UMOV UR24, UR25 ;  /* 0x0000001900187c82 */ /* 0x000fd20008000000 */
.L_x_246:
[----:B------:R-:W-:Y:S01]  /*d9f0*/  ULOP3.LUT UR31, UR31, UR20, URZ, 0xc0, !UPT ;  /* 0x000000141f1f7292 */ /* 0x000fe2000f8ec03f */
[----:B------:R-:W-:Y:S01]  /*da00*/  IMAD.MOV.U32 R15, RZ, RZ, 0x1 ;  /* 0x00000001ff0f7424 */ /* 0x000fe200078e00ff */
[----:B------:R-:W-:Y:S02]  /*da10*/  ULOP3.LUT UR30, UR30, UR18, URZ, 0xc0, !UPT ;  /* 0x000000121e1e7292 */ /* 0x000fe4000f8ec03f */
[----:B------:R-:W-:Y:S01]  /*da20*/  UIMAD UR24, UR19, UR24, UR31 ;  /* 0x00000018131872a4 */ /* 0x000fe2000f8e021f */
[----:B------:R-:W-:Y:S01]  /*da30*/  ULDC UR26, c[0x0][0x8a8] ;  /* 0x00022a00001a7ab9 */ /* 0x000fe20000000800 */
[----:B------:R-:W-:Y:S01]  /*da40*/  ULDC UR25, c[0x0][0x8b8] ;  /* 0x00022e0000197ab9 */ /* 0x000fe20000000800 */
[----:B------:R-:W-:Y:S02]  /*da50*/  UIMAD UR30, UR32, UR26, UR30 ;  /* 0x0000001a201e72a4 */ /* 0x000fe4000f8e021e */
[----:B------:R-:W-:Y:S01]  /*da60*/  UIMAD UR25, UR24, UR25, UR40 ;  /* 0x00000019181972a4 */ /* 0x000fe2000f8e0228 */
[----:B------:R-:W-:Y:S01]  /*da70*/  @UP3 UMOV UR26, UR6 ;  /* 0x00000006001a3c82 */ /* 0x000fe20008000000 */
[----:B------:R-:W-:-:S03]  /*da80*/  @!UP3 UMOV UR26, UR6 ;  /* 0x00000006001abc82 */ /* 0x000fc60008000000 */
[----:B------:R-:W-:Y:S02]  /*da90*/  @UP3 UMOV UR24, UR30 ;  /* 0x0000001e00183c82 */ /* 0x000fe40008000000 */
[----:B------:R-:W-:Y:S01]  /*daa0*/  @!UP3 UMOV UR24, UR25 ;  /* 0x000000190018bc82 */ /* 0x000fe20008000000 */
[----:B------:R-:W-:-:S05]  /*dab0*/  @!UP3 UMOV UR25, UR30 ;  /* 0x0000001e0019bc82 */ /* 0x000fca0008000000 */
.L_x_232:
[----:B------:R-:W-:-:S06]  /*dac0*/  UISETP.NE.AND UP1, UPT, UR15, 0x3, UPT ;  /* 0x000000030f00788c */ /* 0x000fcc000bf25270 */
[----:B------:R-:W-:-:S13]  /*dad0*/  PLOP3.LUT P1, PT, PT, PT, UP1, 0x80, 0x0 ;  /* 0x000000000000781c */ /* 0x000fda0003f2f018 */
[----:B------:R-:W-:Y:S05]  /*dae0*/  @!P1 BRA `(.L_x_247) ;  /* 0x0000000000049947 */ /* 0x000fea0003800000 */
[----:B--2---:R-:W-:Y:S01]  /*daf0*/  BPT.TRAP 0x1 ;  /* 0x000000040000795c */ /* 0x004fe20000300000 */
.L_x_247:
[----:B------:R-:W1:Y:S01]  /*db00*/  S2R R2, SR_CgaCtaId ;  /* 0x0000000000027919 */ /* 0x000e620000008800 */
[----:B------:R-:W-:-:S04]  /*db10*/  MOV R3, 0x400 ;  /* 0x0000040000037802 */ /* 0x000fc80000000f00 */
[----:B-1----:R-:W-:Y:S02]  /*db20*/  LEA R3, R2, R3, 0x18 ;  /* 0x0000000302037211 */ /* 0x002fe400078ec0ff */
[----:B------:R-:W-:-:S03]  /*db30*/  SHF.L.U32 R2, R0, 0x1f, RZ ;  /* 0x0000001f00027819 */ /* 0x000fc600000006ff */
[----:B------:R-:W-:-:S04]  /*db40*/  IMAD R17, R16, 0x8, R3 ;  /* 0x0000000810117824 */ /* 0x000fc800078e0203 */
[----:B------:R-:W1:Y:S02]  /*db50*/  SYNCS.PHASECHK.TRANS64.TRYWAIT P2, [R17+URZ+0x38440], R2 ;  /* 0x03844002110075a7 */ /* 0x000e64000804017f */
[----:B-1----:R-:W-:Y:S05]  /*db60*/  @!P2 BRA `(.L_x_248) ;  /* 0x000000140058a947 */ /* 0x002fea0003800000 */
.L_x_315:
[----:B------:R-:W-:Y:S01]  /*db70*/  ELECT P2, URZ, PT ;  /* 0x00000000003f782f */ /* 0x000fe20003840000 */
[----:B------:R-:W-:-:S12]  /*db80*/  BSSY B0, `(.L_x_249) ;  /* 0x0000010000007945 */ /* 0x000fd80003800000 */
[----:B------:R-:W-:Y:S05]  /*db90*/  @!P2 BRA `(.L_x_250) ;  /* 0x000000000038a947 */ /* 0x000fea0003800000 */
[----:B-1----:R-:W-:Y:S02]  /*dba0*/  IMAD R2, R16, 0x10, R3 ;  /* 0x0000001010027824 */ /* 0x002fe400078e0203 */
[----:B------:R-:W-:Y:S02]  /*dbb0*/  IMAD.U32 R14, RZ, RZ, UR26 ;  /* 0x0000001aff0e7e24 */ /* 0x000fe4000f8e00ff */
[----:B------:R-:W-:Y:S02]  /*dbc0*/  IMAD.U32 R13, RZ, RZ, UR25 ;  /* 0x00000019ff0d7e24 */ /* 0x000fe4000f8e00ff */
[----:B------:R-:W-:-:S05]  /*dbd0*/  IMAD.U32 R12, RZ, RZ, UR24 ;  /* 0x00000018ff0c7e24 */ /* 0x000fca000f8e00ff */
[----:B------:R1:W-:Y:S01]  /*dbe0*/  STS.128 [R2+0x38550], R12 ;  /* 0x0385500c02007388 */ /* 0x0003e20000000c00 */
[----:B------:R-:W-:Y:S01]  /*dbf0*/  @!PT LDS RZ, [RZ] ;  /* 0x00000000fffff984 */ /* 0x000fe20000000800 */
[----:B------:R-:W-:Y:S01]  /*dc00*/  @!PT LDS RZ, [RZ] ;  /* 0x00000000fffff984 */ /* 0x000fe20000000800 */
[----:B------:R-:W-:Y:S01]  /*dc10*/  @!PT LDS RZ, [RZ] ;  /* 0x00000000fffff984 */ /* 0x000fe20000000800 */
[----:B------:R-:W-:Y:S01]  /*dc20*/  @!PT LDS RZ, [RZ] ;  /* 0x00000000fffff984 */ /* 0x000fe20000000800 */
[----:B------:R3:W-:Y:S06]  /*dc30*/  MEMBAR.ALL.CTA ;  /* 0x0000000000007992 */ /* 0x0007ec0000008000 */
[----:B---3--:R-:W3:Y:S01]  /*dc40*/  FENCE.VIEW.ASYNC.S ;  /* 0x00000000000073c6 */ /* 0x008ee20000000000 */
[----:B------:R-:W-:Y:S05]  /*dc50*/  @!P1 BRA `(.L_x_251) ;  /* 0x0000000000049947 */ /* 0x000fea0003800000 */
[----:B--2---:R-:W-:Y:S01]  /*dc60*/  BPT.TRAP 0x1 ;  /* 0x000000040000795c */ /* 0x004fe20000300000 */
.L_x_251:
[----:B---3--:R3:W-:Y:S02]  /*dc70*/  SYNCS.ARRIVE.TRANS64.A1T0 RZ, [R17+URZ+0x38400], RZ ;  /* 0x038400ff11ff79a7 */ /* 0x0087e4000810003f */
.L_x_250:
[----:B--2---:R-:W-:Y:S05]  /*dc80*/  BSYNC B0 ;  /* 0x0000000000007941 */ /* 0x004fea0003800000 */
.L_x_249:
[----:B------:R-:W-:Y:S01]  /*dc90*/  ISETP.NE.AND P3, PT, R15, RZ, PT ;  /* 0x000000ff0f00720c */ /* 0x000fe20003f65270 */
[----:B------:R-:W-:-:S05]  /*dca0*/  VIADD R16, R16, 0x1 ;  /* 0x0000000110107836 */ /* 0x000fca0000000000 */
[----:B------:R-:W-:-:S04]  /*dcb0*/  ISETP.NE.AND P2, PT, R16, 0x8, PT ;  /* 0x000000081000780c */ /* 0x000fc80003f45270 */
[----:B-1----:R-:W-:Y:S02]  /*dcc0*/  SEL R13, RZ, 0x1, P2 ;  /* 0x00000001ff0d7807 */ /* 0x002fe40001000000 */
[----:B------:R-:W-:Y:S02]  /*dcd0*/  SEL R16, R16, RZ, P2 ;  /* 0x000000ff10107207 */ /* 0x000fe40001000000 */
[----:B------:R-:W-:Y:S01]  /*dce0*/  LOP3.LUT R0, R0, R13, RZ, 0x3c, !PT ;  /* 0x0000000d00007212 */ /* 0x000fe200078e3cff */
[----:B------:R-:W-:Y:S06]  /*dcf0*/  @P3 BRA `(.L_x_252) ;  /* 0xffffffe400003947 */ /* 0x000fec000383ffff */
[----:B------:R-:W-:Y:S05]  /*dd00*/  @!P1 BRA `(.L_x_253) ;  /* 0x0000000000049947 */ /* 0x000fea0003800000 */
[----:B------:R-:W-:Y:S01]  /*dd10*/  BPT.TRAP 0x1 ;  /* 0x000000040000795c */ /* 0x000fe20000300000 */
.L_x_253:
[----:B------:R-:W-:Y:S01]  /*dd20*/  IMAD R5, R16, 0x8, R3 ;  /* 0x0000000810057824 */ /* 0x000fe200078e0203 */
[----:B------:R-:W-:-:S04]  /*dd30*/  SHF.L.U32 R2, R0, 0x1f, RZ ;  /* 0x0000001f00027819 */ /* 0x000fc800000006ff */
[----:B------:R-:W1:Y:S02]  /*dd40*/  SYNCS.PHASECHK.TRANS64.TRYWAIT P0, [R5+URZ+0x38440], R2 ;  /* 0x03844002050075a7 */ /* 0x000e64000800017f */
[----:B-1----:R-:W-:Y:S05]  /*dd50*/  @!P0 BRA `(.L_x_254) ;  /* 0x0000001000f08947 */ /* 0x002fea0003800000 */
.L_x_316:
[----:B------:R-:W-:Y:S05]  /*dd60*/  @!P1 BRA `(.L_x_255) ;  /* 0x0000000000049947 */ /* 0x000fea0003800000 */
[----:B------:R-:W-:Y:S01]  /*dd70*/  BPT.TRAP 0x1 ;  /* 0x000000040000795c */ /* 0x000fe20000300000 */
.L_x_255:
[----:B------:R-:W-:-:S05]  /*dd80*/  VIADD R16, R16, 0x1 ;  /* 0x0000000110107836 */ /* 0x000fca0000000000 */
[----:B------:R-:W-:-:S04]  /*dd90*/  ISETP.NE.AND P0, PT, R16, 0x8, PT ;  /* 0x000000081000780c */ /* 0x000fc80003f05270 */
[----:B-1----:R-:W-:Y:S02]  /*dda0*/  SEL R5, RZ, 0x1, P0 ;  /* 0x00000001ff057807 */ /* 0x002fe40000000000 */
[----:B------:R-:W-:Y:S02]  /*ddb0*/  SEL R16, R16, RZ, P0 ;  /* 0x000000ff10107207 */ /* 0x000fe40000000000 */
[----:B------:R-:W-:-:S03]  /*ddc0*/  LOP3.LUT R5, R0, R5, RZ, 0x3c, !PT ;  /* 0x0000000500057212 */ /* 0x000fc600078e3cff */
[----:B----4-:R-:W-:Y:S01]  /*ddd0*/  IMAD R7, R16, 0x8, R3 ;  /* 0x0000000810077824 */ /* 0x010fe200078e0203 */
[----:B------:R-:W-:-:S04]  /*dde0*/  SHF.L.U32 R0, R5, 0x1f, RZ ;  /* 0x0000001f05007819 */ /* 0x000fc800000006ff */
[----:B------:R-:W1:Y:S02]  /*ddf0*/  SYNCS.PHASECHK.TRANS64.TRYWAIT P0, [R7+URZ+0x38440], R0 ;  /* 0x03844000070075a7 */ /* 0x000e64000800017f */
[----:B-1----:R-:W-:Y:S05]  /*de00*/  @!P0 BRA `(.L_x_256) ;  /* 0x0000001000d88947 */ /* 0x002fea0003800000 */
.L_x_317:
[----:B------:R-:W-:Y:S05]  /*de10*/  @!P1 BRA `(.L_x_257) ;  /* 0x0000000000049947 */ /* 0x000fea0003800000 */
[----:B------:R-:W-:Y:S01]  /*de20*/  BPT.TRAP 0x1 ;  /* 0x000000040000795c */ /* 0x000fe20000300000 */
.L_x_257:
[----:B-1----:R-:W-:-:S05]  /*de30*/  VIADD R0, R16, 0x1 ;  /* 0x0000000110007836 */ /* 0x002fca0000000000 */
[----:B------:R-:W-:-:S04]  /*de40*/  ISETP.NE.AND P0, PT, R0, 0x8, PT ;  /* 0x000000080000780c */ /* 0x000fc80003f05270 */
[----:B------:R-:W-:Y:S02]  /*de50*/  SEL R2, RZ, 0x1, P0 ;  /* 0x00000001ff027807 */ /* 0x000fe40000000000 */
[----:B------:R-:W-:Y:S02]  /*de60*/  SEL R4, R0, RZ, P0 ;  /* 0x000000ff00047207 */ /* 0x000fe40000000000 */
[----:B------:R-:W-:Y:S02]  /*de70*/  LOP3.LUT R5, R5, R2, RZ, 0x3c, !PT ;  /* 0x0000000205057212 */ /* 0x000fe400078e3cff */
[----:B------:R-:W-:Y:S02]  /*de80*/  LEA R7, R4, R3, 0x3 ;  /* 0x0000000304077211 */ /* 0x000fe400078e18ff */
[----:B------:R-:W-:-:S04]  /*de90*/  SHF.L.U32 R0, R5, 0x1f, RZ ;  /* 0x0000001f05007819 */ /* 0x000fc800000006ff */
[----:B------:R-:W1:Y:S02]  /*dea0*/  SYNCS.PHASECHK.TRANS64.TRYWAIT P0, [R7+URZ+0x38440], R0 ;  /* 0x03844000070075a7 */ /* 0x000e64000800017f */
[----:B-1----:R-:W-:Y:S05]  /*deb0*/  @!P0 BRA `(.L_x_258) ;  /* 0x0000001000c08947 */ /* 0x002fea0003800000 */
.L_x_318:
[----:B------:R-:W-:Y:S05]  /*dec0*/  @!P1 BRA `(.L_x_259) ;  /* 0x0000000000049947 */ /* 0x000fea0003800000 */
[----:B------:R-:W-:Y:S01]  /*ded0*/  BPT.TRAP 0x1 ;  /* 0x000000040000795c */ /* 0x000fe20000300000 */
.L_x_259:
[----:B-1----:R-:W-:-:S05]  /*dee0*/  VIADD R0, R4, 0x1 ;  /* 0x0000000104007836 */ /* 0x002fca0000000000 */
[----:B------:R-:W-:-:S04]  /*def0*/  ISETP.NE.AND P0, PT, R0, 0x8, PT ;  /* 0x000000080000780c */ /* 0x000fc80003f05270 */
[----:B------:R-:W-:Y:S02]  /*df00*/  SEL R2, RZ, 0x1, P0 ;  /* 0x00000001ff027807 */ /* 0x000fe40000000000 */
[----:B------:R-:W-:Y:S02]  /*df10*/  SEL R4, R0, RZ, P0 ;  /* 0x000000ff00047207 */ /* 0x000fe40000000000 */
[----:B------:R-:W-:-:S03]  /*df20*/  LOP3.LUT R5, R5, R2, RZ, 0x3c, !PT ;  /* 0x0000000205057212 */ /* 0x000fc600078e3cff */
[----:B------:R-:W-:Y:S01]  /*df30*/  IMAD R7, R4, 0x8, R3 ;  /* 0x0000000804077824 */ /* 0x000fe200078e0203 */
[----:B------:R-:W-:-:S04]  /*df40*/  SHF.L.U32 R0, R5, 0x1f, RZ ;  /* 0x0000001f05007819 */ /* 0x000fc800000006ff */
[----:B------:R-:W1:Y:S02]  /*df50*/  SYNCS.PHASECHK.TRANS64.TRYWAIT P0, [R7+URZ+0x38440], R0 ;  /* 0x03844000070075a7 */ /* 0x000e64000800017f */
[----:B-1----:R-:W-:Y:S05]  /*df60*/  @!P0 BRA `(.L_x_260) ;  /* 0x0000001000a88947 */ /* 0x002fea0003800000 */
.L_x_319:
[----:B------:R-:W-:Y:S05]  /*df70*/  @!P1 BRA `(.L_x_261) ;  /* 0x0000000000049947 */ /* 0x000fea0003800000 */
[----:B------:R-:W-:Y:S01]  /*df80*/  BPT.TRAP 0x1 ;  /* 0x000000040000795c */ /* 0x000fe20000300000 */
.L_x_261:
        /* <DEDUP_REMOVED lines=9> */
.L_x_320:
[----:B------:R-:W-:Y:S05]  /*e020*/  @!P1 BRA `(.L_x_263) ;  /* 0x0000000000049947 */ /* 0x000fea0003800000 */
[----:B------:R-:W-:Y:S01]  /*e030*/  BPT.TRAP 0x1 ;  /* 0x000000040000795c */ /* 0x000fe20000300000 */
.L_x_263:
        /* <DEDUP_REMOVED lines=9> */
.L_x_321:
[----:B------:R-:W-:Y:S05]  /*e0d0*/  @!P1 BRA `(.L_x_265) ;  /* 0x0000000000049947 */ /* 0x000fea0003800000 */
[----:B------:R-:W-:Y:S01]  /*e0e0*/  BPT.TRAP 0x1 ;  /* 0x000000040000795c */ /* 0x000fe20000300000 */
.L_x_265:
        /* <DEDUP_REMOVED lines=9> */
.L_x_322:
[----:B------:R-:W-:Y:S05]  /*e180*/  @!P1 BRA `(.L_x_267) ;  /* 0x0000000000049947 */ /* 0x000fea0003800000 */
[----:B------:R-:W-:Y:S01]  /*e190*/  BPT.TRAP 0x1 ;  /* 0x000000040000795c */ /* 0x000fe20000300000 */
.L_x_267:
[----:B-1----:R-:W-:-:S05]  /*e1a0*/  VIADD R0, R4, 0x1 ;  /* 0x0000000104007836 */ /* 0x002fca0000000000 */
[----:B------:R-:W-:-:S04]  /*e1b0*/  ISETP.NE.AND P0, PT, R0, 0x8, PT ;  /* 0x000000080000780c */ /* 0x000fc80003f05270 */
[----:B------:R-:W-:Y:S02]  /*e1c0*/  SEL R2, RZ, 0x1, P0 ;  /* 0x00000001ff027807 */ /* 0x000fe40000000000 */
[----:B------:R-:W-:Y:S02]  /*e1d0*/  SEL R0, R0, RZ, P0 ;  /* 0x000000ff00007207 */ /* 0x000fe40000000000 */
[----:B------:R-:W-:-:S03]  /*e1e0*/  LOP3.LUT R2, R5, R2, RZ, 0x3c, !PT ;  /* 0x0000000205027212 */ /* 0x000fc600078e3cff */
[----:B------:R-:W-:Y:S01]  /*e1f0*/  IMAD R3, R0, 0x8, R3 ;  /* 0x0000000800037824 */ /* 0x000fe200078e0203 */
[----:B------:R-:W-:-:S07]  /*e200*/  SHF.L.U32 R0, R2, 0x1f, RZ ;  /* 0x0000001f02007819 */ /* 0x000fce00000006ff */
.L_x_268:
[----:B-1----:R1:W2:Y:S02]  /*e210*/  SYNCS.PHASECHK.TRANS64.TRYWAIT P0, [R3+URZ+0x38440], R0 ;  /* 0x03844000030075a7 */ /* 0x0022a4000800017f */
[----:B--2---:R-:W-:Y:S05]  /*e220*/  @!P0 NANOSLEEP.SYNCS 0x989680 ;  /* 0x009896800000895d */ /* 0x004fea0003900000 */
[----:B------:R-:W2:Y:S02]  /*e230*/  @!P0 SYNCS.PHASECHK.TRANS64 P0, [R3+URZ+0x38440], R0 ;  /* 0x03844000030085a7 */ /* 0x000ea4000800007f */
[----:B--2---:R-:W-:Y:S05]  /*e240*/  @P0 EXIT ;  /* 0x000000000000094d */ /* 0x004fea0003800000 */
[----:B------:R-:W-:Y:S05]  /*e250*/  BRA `(.L_x_268) ;  /* 0xfffffffc00ec7947 */ /* 0x000fea000383ffff */
.L_x_34:
[----:B--2---:R-:W-:-:S04]  /*e260*/  IMAD.U32 R3, RZ, RZ, UR4 ;  /* 0x00000004ff037e24 */ /* 0x004fc8000f8e00ff */
[----:B------:R2:W3:Y:S03]  /*e270*/  SYNCS.PHASECHK.TRANS64.TRYWAIT P0, [R3+URZ+0x38480], R0 ;  /* 0x03848000030075a7 */ /* 0x0004e6000800017f */
[----:B---3--:R-:W-:Y:S05]  /*e280*/  @!P0 NANOSLEEP.SYNCS 0x989680 ;  /* 0x009896800000895d */ /* 0x008fea0003900000 */
[----:B------:R-:W3:Y:S02]  /*e290*/  @!P0 SYNCS.PHASECHK.TRANS64 P0, [R3+URZ+0x38480], R0 ;  /* 0x03848000030085a7 */ /* 0x000ee4000800007f */
[----:B---3--:R-:W-:Y:S05]  /*e2a0*/  @!P0 BRA `(.L_x_34) ;  /* 0xfffffffc00ec8947 */ /* 0x008fea000383ffff */
[----:B------:R-:W-:Y:S05]  /*e2b0*/  BRA `(.L_x_33) ;  /* 0xffffff5800887947 */ /* 0x000fea000383ffff */
.L_x_39:
[----:B--2---:R-:W-:-:S04]  /*e2c0*/  MOV R6, UR4 ;  /* 0x0000000400067c02 */ /* 0x004fc80008000f00 */
[----:B------:R2:W3:Y:S03]  /*e2d0*/  SYNCS.PHASECHK.TRANS64.TRYWAIT P0, [R6+URZ+0x38480], R3 ;  /* 0x03848003060075a7 */ /* 0x0004e6000800017f */
[----:B---3--:R-:W-:Y:S05]  /*e2e0*/  @!P0 NANOSLEEP.SYNCS 0x989680 ;  /* 0x009896800000895d */ /* 0x008fea0003900000 */
[----:B------:R-:W3:Y:S02]  /*e2f0*/  @!P0 SYNCS.PHASECHK.TRANS64 P0, [R6+URZ+0x38480], R3 ;  /* 0x03848003060085a7 */ /* 0x000ee4000800007f */
[----:B---3--:R-:W-:Y:S05]  /*e300*/  @!P0 BRA `(.L_x_39) ;  /* 0xfffffffc00ec8947 */ /* 0x008fea000383ffff */
[----:B------:R-:W-:Y:S05]  /*e310*/  BRA `(.L_x_38) ;  /* 0xffffff5c00407947 */ /* 0x000fea000383ffff */
.L_x_56:
[----:B------:R-:W-:-:S07]  /*e320*/  IMAD.MOV.U32 R15, RZ, RZ, -0x1 ;  /* 0xffffffffff0f7424 */ /* 0x000fce00078e00ff */
[----:B-12--5:R-:W-:Y:S05]  /*e330*/  WARPSYNC.COLLECTIVE R15, `(.L_x_269) ;  /* 0x000000000f0c7348 */ /* 0x026fea0003c00000 */
[----:B------:R-:W-:Y:S02]  /*e340*/  ELECT P6, UR62, PT ;  /* 0x00000000003e782f */ /* 0x000fe400038c0000 */
[----:B------:R-:W-:Y:S01]  /*e350*/  MOV R14, UR62 ;  /* 0x0000003e000e7c02 */ /* 0x000fe20008000f00 */
[----:B-12--5:R-:W-:Y:S10]  /*e360*/  ENDCOLLECTIVE ;  /* 0x000000000000791b */ /* 0x026ff40003800000 */
.L_x_269:
[----:B------:R-:W-:Y:S05]  /*e370*/  BRA `(.L_x_270) ;  /* 0xffffff6400847947 */ /* 0x000fea000383ffff */
.L_x_58:
[----:B-1----:R-:W-:-:S04]  /*e380*/  IMAD.U32 R6, RZ, RZ, UR47 ;  /* 0x0000002fff067e24 */ /* 0x002fc8000f8e00ff */
[----:B------:R1:W2:Y:S03]  /*e390*/  SYNCS.PHASECHK.TRANS64.TRYWAIT P2, [R6+URZ+0x38500], R3 ;  /* 0x03850003060075a7 */ /* 0x0002a6000804017f */
[----:B--2---:R-:W-:Y:S05]  /*e3a0*/  @!P2 NANOSLEEP.SYNCS 0x989680 ;  /* 0x009896800000a95d */ /* 0x004fea0003900000 */
[----:B------:R-:W2:Y:S02]  /*e3b0*/  @!P2 SYNCS.PHASECHK.TRANS64 P2, [R6+URZ+0x38500], R3 ;  /* 0x038500030600a5a7 */ /* 0x000ea4000804007f */
[----:B--2---:R-:W-:Y:S05]  /*e3c0*/  @!P2 BRA `(.L_x_58) ;  /* 0xfffffffc00eca947 */ /* 0x004fea000383ffff */
[----:B------:R-:W-:Y:S05]  /*e3d0*/  BRA `(.L_x_271) ;  /* 0xffffff64009c7947 */ /* 0x000fea000383ffff */
.L_x_66:
[----:B--2---:R-:W-:-:S04]  /*e3e0*/  IMAD.U32 R14, RZ, RZ, UR47 ;  /* 0x0000002fff0e7e24 */ /* 0x004fc8000f8e00ff */
[----:B------:R2:W3:Y:S03]  /*e3f0*/  SYNCS.PHASECHK.TRANS64.TRYWAIT P3, [R14+URZ+0x38508], R3 ;  /* 0x038508030e0075a7 */ /* 0x0004e6000806017f */
[----:B---3--:R-:W-:Y:S05]  /*e400*/  @!P3 NANOSLEEP.SYNCS 0x989680 ;  /* 0x009896800000b95d */ /* 0x008fea0003900000 */
[----:B------:R-:W3:Y:S02]  /*e410*/  @!P3 SYNCS.PHASECHK.TRANS64 P3, [R14+URZ+0x38508], R3 ;  /* 0x038508030e00b5a7 */ /* 0x000ee4000806007f */
[----:B---3--:R-:W-:Y:S05]  /*e420*/  @!P3 BRA `(.L_x_66) ;  /* 0xfffffffc00ecb947 */ /* 0x008fea000383ffff */
[----:B------:R-:W-:Y:S05]  /*e430*/  BRA `(.L_x_272) ;  /* 0xffffff6c002c7947 */ /* 0x000fea000383ffff */
.L_x_71:
[----:B--2---:R-:W-:-:S04]  /*e440*/  IMAD.U32 R14, RZ, RZ, UR47 ;  /* 0x0000002fff0e7e24 */ /* 0x004fc8000f8e00ff */
[----:B------:R2:W3:Y:S03]  /*e450*/  SYNCS.PHASECHK.TRANS64.TRYWAIT P3, [R14+URZ+0x38510], R3 ;  /* 0x038510030e0075a7 */ /* 0x0004e6000806017f */
[----:B---3--:R-:W-:Y:S05]  /*e460*/  @!P3 NANOSLEEP.SYNCS 0x989680 ;  /* 0x009896800000b95d */ /* 0x008fea0003900000 */
[----:B------:R-:W3:Y:S02]  /*e470*/  @!P3 SYNCS.PHASECHK.TRANS64 P3, [R14+URZ+0x38510], R3 ;  /* 0x038510030e00b5a7 */ /* 0x000ee4000806007f */
[----:B---3--:R-:W-:Y:S05]  /*e480*/  @!P3 BRA `(.L_x_71) ;  /* 0xfffffffc00ecb947 */ /* 0x008fea000383ffff */
[----:B------:R-:W-:Y:S05]  /*e490*/  BRA `(.L_x_273) ;  /* 0xffffff7000887947 */ /* 0x000fea000383ffff */
.L_x_76:
[----:B--2---:R-:W-:-:S04]  /*e4a0*/  IMAD.U32 R14, RZ, RZ, UR47 ;  /* 0x0000002fff0e7e24 */ /* 0x004fc8000f8e00ff */
[----:B------:R2:W3:Y:S03]  /*e4b0*/  SYNCS.PHASECHK.TRANS64.TRYWAIT P3, [R14+URZ+0x38518], R3 ;  /* 0x038518030e0075a7 */ /* 0x0004e6000806017f */
[----:B---3--:R-:W-:Y:S05]  /*e4c0*/  @!P3 NANOSLEEP.SYNCS 0x989680 ;  /* 0x009896800000b95d */ /* 0x008fea0003900000 */
[----:B------:R-:W3:Y:S02]  /*e4d0*/  @!P3 SYNCS.PHASECHK.TRANS64 P3, [R14+URZ+0x38518], R3 ;  /* 0x038518030e00b5a7 */ /* 0x000ee4000806007f */
[----:B---3--:R-:W-:Y:S05]  /*e4e0*/  @!P3 BRA `(.L_x_76) ;  /* 0xfffffffc00ecb947 */ /* 0x008fea000383ffff */
[----:B------:R-:W-:Y:S05]  /*e4f0*/  BRA `(.L_x_274) ;  /* 0xffffff7400f07947 */ /* 0x000fea000383ffff */
.L_x_81:
[----:B--2---:R-:W-:-:S04]  /*e500*/  IMAD.U32 R14, RZ, RZ, UR47 ;  /* 0x0000002fff0e7e24 */ /* 0x004fc8000f8e00ff */
[----:B------:R2:W3:Y:S03]  /*e510*/  SYNCS.PHASECHK.TRANS64.TRYWAIT P3, [R14+URZ+0x38500], R3 ;  /* 0x038500030e0075a7 */ /* 0x0004e6000806017f */
[----:B---3--:R-:W-:Y:S05]  /*e520*/  @!P3 NANOSLEEP.SYNCS 0x989680 ;  /* 0x009896800000b95d */ /* 0x008fea0003900000 */
[----:B------:R-:W3:Y:S02]  /*e530*/  @!P3 SYNCS.PHASECHK.TRANS64 P3, [R14+URZ+0x38500], R3 ;  /* 0x038500030e00b5a7 */ /* 0x000ee4000806007f */
[----:B---3--:R-:W-:Y:S05]  /*e540*/  @!P3 BRA `(.L_x_81) ;  /* 0xfffffffc00ecb947 */ /* 0x008fea000383ffff */
[----:B------:R-:W-:Y:S05]  /*e550*/  BRA `(.L_x_275) ;  /* 0xffffff7c00607947 */ /* 0x000fea000383ffff */
.L_x_86:
[----:B--2---:R-:W-:-:S04]  /*e560*/  IMAD.U32 R14, RZ, RZ, UR47 ;  /* 0x0000002fff0e7e24 */ /* 0x004fc8000f8e00ff */
[----:B------:R2:W3:Y:S03]  /*e570*/  SYNCS.PHASECHK.TRANS64.TRYWAIT P3, [R14+URZ+0x38508], R3 ;  /* 0x038508030e0075a7 */ /* 0x0004e6000806017f */
[----:B---3--:R-:W-:Y:S05]  /*e580*/  @!P3 NANOSLEEP.SYNCS 0x989680 ;  /* 0x009896800000b95d */ /* 0x008fea0003900000 */
[----:B------:R-:W3:Y:S02]  /*e590*/  @!P3 SYNCS.PHASECHK.TRANS64 P3, [R14+URZ+0x38508], R3 ;  /* 0x038508030e00b5a7 */ /* 0x000ee4000806007f */
[----:B---3--:R-:W-:Y:S05]  /*e5a0*/  @!P3 BRA `(.L_x_86) ;  /* 0xfffffffc00ecb947 */ /* 0x008fea000383ffff */
[----:B------:R-:W-:Y:S05]  /*e5b0*/  BRA `(.L_x_276) ;  /* 0xffffff8000c87947 */ /* 0x000fea000383ffff */
.L_x_91:
[----:B--2---:R-:W-:-:S04]  /*e5c0*/  IMAD.U32 R14, RZ, RZ, UR47 ;  /* 0x0000002fff0e7e24 */ /* 0x004fc8000f8e00ff */
[----:B------:R2:W3:Y:S03]  /*e5d0*/  SYNCS.PHASECHK.TRANS64.TRYWAIT P3, [R14+URZ+0x38510], R3 ;  /* 0x038510030e0075a7 */ /* 0x0004e6000806017f */
[----:B---3--:R-:W-:Y:S05]  /*e5e0*/  @!P3 NANOSLEEP.SYNCS 0x989680 ;  /* 0x009896800000b95d */ /* 0x008fea0003900000 */
[----:B------:R-:W3:Y:S02]  /*e5f0*/  @!P3 SYNCS.PHASECHK.TRANS64 P3, [R14+URZ+0x38510], R3 ;  /* 0x038510030e00b5a7 */ /* 0x000ee4000806007f */
[----:B---3--:R-:W-:Y:S05]  /*e600*/  @!P3 BRA `(.L_x_91) ;  /* 0xfffffffc00ecb947 */ /* 0x008fea000383ffff */
[----:B------:R-:W-:Y:S05]  /*e610*/  BRA `(.L_x_277) ;  /* 0xffffff8800307947 */ /* 0x000fea000383ffff */
.L_x_96:
[----:B--2---:R-:W-:-:S04]  /*e620*/  IMAD.U32 R14, RZ, RZ, UR47 ;  /* 0x0000002fff0e7e24 */ /* 0x004fc8000f8e00ff */
[----:B------:R2:W3:Y:S03]  /*e630*/  SYNCS.PHASECHK.TRANS64.TRYWAIT P3, [R14+URZ+0x38518], R3 ;  /* 0x038518030e0075a7 */ /* 0x0004e6000806017f */
[----:B---3--:R-:W-:Y:S05]  /*e640*/  @!P3 NANOSLEEP.SYNCS 0x989680 ;  /* 0x009896800000b95d */ /* 0x008fea0003900000 */
[----:B------:R-:W3:Y:S02]  /*e650*/  @!P3 SYNCS.PHASECHK.TRANS64 P3, [R14+URZ+0x38518], R3 ;  /* 0x038518030e00b5a7 */ /* 0x000ee4000806007f */
[----:B---3--:R-:W-:Y:S05]  /*e660*/  @!P3 BRA `(.L_x_96) ;  /* 0xfffffffc00ecb947 */ /* 0x008fea000383ffff */
[----:B------:R-:W-:Y:S05]  /*e670*/  BRA `(.L_x_278) ;  /* 0xffffff8c00987947 */ /* 0x000fea000383ffff */
.L_x_103:
[----:B--2---:R-:W-:-:S04]  /*e680*/  IMAD.U32 R3, RZ, RZ, UR4 ;  /* 0x00000004ff037e24 */ /* 0x004fc8000f8e00ff */
[----:B------:R2:W3:Y:S03]  /*e690*/  SYNCS.PHASECHK.TRANS64.TRYWAIT P0, [R3+URZ+0x38400], R0 ;  /* 0x03840000030075a7 */ /* 0x0004e6000800017f */
[----:B---3--:R-:W-:Y:S05]  /*e6a0*/  @!P0 NANOSLEEP.SYNCS 0x989680 ;  /* 0x009896800000895d */ /* 0x008fea0003900000 */
[----:B------:R-:W3:Y:S02]  /*e6b0*/  @!P0 SYNCS.PHASECHK.TRANS64 P0, [R3+URZ+0x38400], R0 ;  /* 0x03840000030085a7 */ /* 0x000ee4000800007f */
[----:B---3--:R-:W-:Y:S05]  /*e6c0*/  @!P0 BRA `(.L_x_103) ;  /* 0xfffffffc00ec8947 */ /* 0x008fea000383ffff */
[----:B------:R-:W-:Y:S05]  /*e6d0*/  BRA `(.L_x_279) ;  /* 0xffffff9400287947 */ /* 0x000fea000383ffff */
.L_x_121:
[----:B-1----:R-:W-:-:S04]  /*e6e0*/  IMAD.U32 R3, RZ, RZ, UR35 ;  /* 0x00000023ff037e24 */ /* 0x002fc8000f8e00ff */
[----:B------:R1:W2:Y:S03]  /*e6f0*/  SYNCS.PHASECHK.TRANS64.TRYWAIT P0, [R3+URZ+0x38548], R0 ;  /* 0x03854800030075a7 */ /* 0x0002a6000800017f */
[----:B--2---:R-:W-:Y:S05]  /*e700*/  @!P0 NANOSLEEP.SYNCS 0x989680 ;  /* 0x009896800000895d */ /* 0x004fea0003900000 */
[----:B------:R-:W2:Y:S02]  /*e710*/  @!P0 SYNCS.PHASECHK.TRANS64 P0, [R3+URZ+0x38548], R0 ;  /* 0x03854800030085a7 */ /* 0x000ea4000800007f */
[----:B--2---:R-:W-:Y:S05]  /*e720*/  @!P0 BRA `(.L_x_121) ;  /* 0xfffffffc00ec8947 */ /* 0x004fea000383ffff */
[----:B------:R-:W-:Y:S05]  /*e730*/  BRA `(.L_x_280) ;  /* 0xffffffa000bc7947 */ /* 0x000fea000383ffff */
.L_x_123:
[----:B-1----:R-:W-:-:S04]  /*e740*/  MOV R3, UR8 ;  /* 0x0000000800037c02 */ /* 0x002fc80008000f00 */
[----:B------:R1:W2:Y:S03]  /*e750*/  SYNCS.PHASECHK.TRANS64.TRYWAIT P0, [R3+URZ+0x38400], R0 ;  /* 0x03840000030075a7 */ /* 0x0002a6000800017f */
[----:B--2---:R-:W-:Y:S05]  /*e760*/  @!P0 NANOSLEEP.SYNCS 0x989680 ;  /* 0x009896800000895d */ /* 0x004fea0003900000 */
[----:B------:R-:W2:Y:S02]  /*e770*/  @!P0 SYNCS.PHASECHK.TRANS64 P0, [R3+URZ+0x38400], R0 ;  /* 0x03840000030085a7 */ /* 0x000ea4000800007f */
[----:B--2---:R-:W-:Y:S05]  /*e780*/  @!P0 BRA `(.L_x_123) ;  /* 0xfffffffc00ec8947 */ /* 0x004fea000383ffff */
[----:B------:R-:W-:Y:S05]  /*e790*/  BRA `(.L_x_281) ;  /* 0xffffffa000dc7947 */ /* 0x000fea000383ffff */
.L_x_129:
[----:B-1----:R-:W-:-:S04]  /*e7a0*/  IMAD.U32 R3, RZ, RZ, UR35 ;  /* 0x00000023ff037e24 */ /* 0x002fc8000f8e00ff */
[----:B------:R1:W3:Y:S03]  /*e7b0*/  SYNCS.PHASECHK.TRANS64.TRYWAIT P1, [R3+URZ+0x38520], R0 ;  /* 0x03852000030075a7 */ /* 0x0002e6000802017f */
[----:B---3--:R-:W-:Y:S05]  /*e7c0*/  @!P1 NANOSLEEP.SYNCS 0x989680 ;  /* 0x009896800000995d */ /* 0x008fea0003900000 */
[----:B------:R-:W3:Y:S02]  /*e7d0*/  @!P1 SYNCS.PHASECHK.TRANS64 P1, [R3+URZ+0x38520], R0 ;  /* 0x03852000030095a7 */ /* 0x000ee4000802007f */
[----:B---3--:R-:W-:Y:S05]  /*e7e0*/  @!P1 BRA `(.L_x_129) ;  /* 0xfffffffc00ec9947 */ /* 0x008fea000383ffff */
[----:B------:R-:W-:Y:S05]  /*e7f0*/  BRA `(.L_x_282) ;  /* 0xffffffa4008c7947 */ /* 0x000fea000383ffff */
.L_x_135:
[----:B-1----:R-:W-:-:S04]  /*e800*/  IMAD.U32 R3, RZ, RZ, UR35 ;  /* 0x00000023ff037e24 */ /* 0x002fc8000f8e00ff */
[----:B------:R1:W4:Y:S03]  /*e810*/  SYNCS.PHASECHK.TRANS64.TRYWAIT P1, [R3+URZ+0x38528], R0 ;  /* 0x03852800030075a7 */ /* 0x000326000802017f */
[----:B----4-:R-:W-:Y:S05]  /*e820*/  @!P1 NANOSLEEP.SYNCS 0x989680 ;  /* 0x009896800000995d */ /* 0x010fea0003900000 */
[----:B------:R-:W4:Y:S02]  /*e830*/  @!P1 SYNCS.PHASECHK.TRANS64 P1, [R3+URZ+0x38528], R0 ;  /* 0x03852800030095a7 */ /* 0x000f24000802007f */
[----:B----4-:R-:W-:Y:S05]  /*e840*/  @!P1 BRA `(.L_x_135) ;  /* 0xfffffffc00ec9947 */ /* 0x010fea000383ffff */
[----:B------:R-:W-:Y:S05]  /*e850*/  BRA `(.L_x_283) ;  /* 0xffffffa400dc7947 */ /* 0x000fea000383ffff */
.L_x_141:
[----:B-1----:R-:W-:-:S04]  /*e860*/  IMAD.U32 R3, RZ, RZ, UR35 ;  /* 0x00000023ff037e24 */ /* 0x002fc8000f8e00ff */
[----:B------:R1:W1:Y:S03]  /*e870*/  SYNCS.PHASECHK.TRANS64.TRYWAIT P1, [R3+URZ+0x38530], R0 ;  /* 0x03853000030075a7 */ /* 0x000266000802017f */
[----:B-1----:R-:W-:Y:S05]  /*e880*/  @!P1 NANOSLEEP.SYNCS 0x989680 ;  /* 0x009896800000995d */ /* 0x002fea0003900000 */
[----:B------:R-:W1:Y:S02]  /*e890*/  @!P1 SYNCS.PHASECHK.TRANS64 P1, [R3+URZ+0x38530], R0 ;  /* 0x03853000030095a7 */ /* 0x000e64000802007f */
[----:B-1----:R-:W-:Y:S05]  /*e8a0*/  @!P1 BRA `(.L_x_141) ;  /* 0xfffffffc00ec9947 */ /* 0x002fea000383ffff */
[----:B------:R-:W-:Y:S05]  /*e8b0*/  BRA `(.L_x_284) ;  /* 0xffffffa800347947 */ /* 0x000fea000383ffff */
.L_x_147:
[----:B-1----:R-:W-:-:S04]  /*e8c0*/  IMAD.U32 R3, RZ, RZ, UR35 ;  /* 0x00000023ff037e24 */ /* 0x002fc8000f8e00ff */
[----:B------:R1:W1:Y:S03]  /*e8d0*/  SYNCS.PHASECHK.TRANS64.TRYWAIT P1, [R3+URZ+0x38538], R0 ;  /* 0x03853800030075a7 */ /* 0x000266000802017f */
[----:B-1----:R-:W-:Y:S05]  /*e8e0*/  @!P1 NANOSLEEP.SYNCS 0x989680 ;  /* 0x009896800000995d */ /* 0x002fea0003900000 */
[----:B------:R-:W1:Y:S02]  /*e8f0*/  @!P1 SYNCS.PHASECHK.TRANS64 P1, [R3+URZ+0x38538], R0 ;  /* 0x03853800030095a7 */ /* 0x000e64000802007f */
[----:B-1----:R-:W-:Y:S05]  /*e900*/  @!P1 BRA `(.L_x_147) ;  /* 0xfffffffc00ec9947 */ /* 0x002fea000383ffff */
[----:B------:R-:W-:Y:S05]  /*e910*/  BRA `(.L_x_285) ;  /* 0xffffffa8008c7947 */ /* 0x000fea000383ffff */
.L_x_153:
[----:B-1----:R-:W-:-:S04]  /*e920*/  IMAD.U32 R3, RZ, RZ, UR35 ;  /* 0x00000023ff037e24 */ /* 0x002fc8000f8e00ff */
[----:B------:R1:W3:Y:S03]  /*e930*/  SYNCS.PHASECHK.TRANS64.TRYWAIT P1, [R3+URZ+0x38520], R2 ;  /* 0x03852002030075a7 */ /* 0x0002e6000802017f */
[----:B---3--:R-:W-:Y:S05]  /*e940*/  @!P1 NANOSLEEP.SYNCS 0x989680 ;  /* 0x009896800000995d */ /* 0x008fea0003900000 */
[----:B------:R-:W3:Y:S02]  /*e950*/  @!P1 SYNCS.PHASECHK.TRANS64 P1, [R3+URZ+0x38520], R2 ;  /* 0x03852002030095a7 */ /* 0x000ee4000802007f */
[----:B---3--:R-:W-:Y:S05]  /*e960*/  @!P1 BRA `(.L_x_153) ;  /* 0xfffffffc00ec9947 */ /* 0x008fea000383ffff */
[----:B------:R-:W-:Y:S05]  /*e970*/  BRA `(.L_x_286) ;  /* 0xffffffa800e87947 */ /* 0x000fea000383ffff */
.L_x_159:
[----:B-1-3--:R-:W-:-:S04]  /*e980*/  IMAD.U32 R3, RZ, RZ, UR35 ;  /* 0x00000023ff037e24 */ /* 0x00afc8000f8e00ff */
[----:B------:R1:W3:Y:S03]  /*e990*/  SYNCS.PHASECHK.TRANS64.TRYWAIT P1, [R3+URZ+0x38528], R2 ;  /* 0x03852802030075a7 */ /* 0x0002e6000802017f */
[----:B---3--:R-:W-:Y:S05]  /*e9a0*/  @!P1 NANOSLEEP.SYNCS 0x989680 ;  /* 0x009896800000995d */ /* 0x008fea0003900000 */
[----:B------:R-:W3:Y:S02]  /*e9b0*/  @!P1 SYNCS.PHASECHK.TRANS64 P1, [R3+URZ+0x38528], R2 ;  /* 0x03852802030095a7 */ /* 0x000ee4000802007f */
[----:B---3--:R-:W-:Y:S05]  /*e9c0*/  @!P1 BRA `(.L_x_159) ;  /* 0xfffffffc00ec9947 */ /* 0x008fea000383ffff */
[----:B------:R-:W-:Y:S05]  /*e9d0*/  BRA `(.L_x_287) ;  /* 0xffffffac00347947 */ /* 0x000fea000383ffff */
.L_x_165:
[----:B-1-34-:R-:W-:-:S04]  /*e9e0*/  IMAD.U32 R3, RZ, RZ, UR35 ;  /* 0x00000023ff037e24 */ /* 0x01afc8000f8e00ff */
[----:B------:R1:W3:Y:S03]  /*e9f0*/  SYNCS.PHASECHK.TRANS64.TRYWAIT P1, [R3+URZ+0x38530], R2 ;  /* 0x03853002030075a7 */ /* 0x0002e6000802017f */
[----:B---3--:R-:W-:Y:S05]  /*ea00*/  @!P1 NANOSLEEP.SYNCS 0x989680 ;  /* 0x009896800000995d */ /* 0x008fea0003900000 */
[----:B------:R-:W3:Y:S02]  /*ea10*/  @!P1 SYNCS.PHASECHK.TRANS64 P1, [R3+URZ+0x38530], R2 ;  /* 0x03853002030095a7 */ /* 0x000ee4000802007f */
[----:B---3--:R-:W-:Y:S05]  /*ea20*/  @!P1 BRA `(.L_x_165) ;  /* 0xfffffffc00ec9947 */ /* 0x008fea000383ffff */
[----:B------:R-:W-:Y:S05]  /*ea30*/  BRA `(.L_x_288) ;  /* 0xffffffac00807947 */ /* 0x000fea000383ffff */
.L_x_171:
[----:B-1-34-:R-:W-:-:S04]  /*ea40*/  IMAD.U32 R3, RZ, RZ, UR35 ;  /* 0x00000023ff037e24 */ /* 0x01afc8000f8e00ff */
[----:B------:R1:W3:Y:S03]  /*ea50*/  SYNCS.PHASECHK.TRANS64.TRYWAIT P1, [R3+URZ+0x38538], R2 ;  /* 0x03853802030075a7 */ /* 0x0002e6000802017f */
[----:B---3--:R-:W-:Y:S05]  /*ea60*/  @!P1 NANOSLEEP.SYNCS 0x989680 ;  /* 0x009896800000995d */ /* 0x008fea0003900000 */
[----:B------:R-:W3:Y:S02]  /*ea70*/  @!P1 SYNCS.PHASECHK.TRANS64 P1, [R3+URZ+0x38538], R2 ;  /* 0x03853802030095a7 */ /* 0x000ee4000802007f */
[----:B---3--:R-:W-:Y:S05]  /*ea80*/  @!P1 BRA `(.L_x_171) ;  /* 0xfffffffc00ec9947 */ /* 0x008fea000383ffff */
[----:B------:R-:W-:Y:S05]  /*ea90*/  BRA `(.L_x_289) ;  /* 0xffffffac00cc7947 */ /* 0x000fea000383ffff */
.L_x_186:
[----:B-1-34-:R-:W-:-:S04]  /*eaa0*/  IMAD.U32 R3, RZ, RZ, UR35 ;  /* 0x00000023ff037e24 */ /* 0x01afc8000f8e00ff */
[----:B------:R1:W2:Y:S03]  /*eab0*/  SYNCS.PHASECHK.TRANS64.TRYWAIT P0, [R3+URZ+0x38520], R0 ;  /* 0x03852000030075a7 */ /* 0x0002a6000800017f */
[----:B--2---:R-:W-:Y:S05]  /*eac0*/  @!P0 NANOSLEEP.SYNCS 0x989680 ;  /* 0x009896800000895d */ /* 0x004fea0003900000 */
[----:B------:R-:W2:Y:S02]  /*ead0*/  @!P0 SYNCS.PHASECHK.TRANS64 P0, [R3+URZ+0x38520], R0 ;  /* 0x03852000030085a7 */ /* 0x000ea4000800007f */
[----:B--2---:R-:W-:Y:S05]  /*eae0*/  @!P0 BRA `(.L_x_186) ;  /* 0xfffffffc00ec8947 */ /* 0x004fea000383ffff */
[----:B------:R-:W-:Y:S05]  /*eaf0*/  BRA `(.L_x_290) ;  /* 0xffffffb400647947 */ /* 0x000fea000383ffff */
.L_x_188:
[----:B-1-34-:R-:W-:-:S04]  /*eb00*/  IMAD.U32 R3, RZ, RZ, UR35 ;  /* 0x00000023ff037e24 */ /* 0x01afc8000f8e00ff */
[----:B------:R1:W2:Y:S03]  /*eb10*/  SYNCS.PHASECHK.TRANS64.TRYWAIT P0, [R3+URZ+0x38528], R0 ;  /* 0x03852800030075a7 */ /* 0x0002a6000800017f */
[----:B--2---:R-:W-:Y:S05]  /*eb20*/  @!P0 NANOSLEEP.SYNCS 0x989680 ;  /* 0x009896800000895d */ /* 0x004fea0003900000 */
[----:B------:R-:W2:Y:S02]  /*eb30*/  @!P0 SYNCS.PHASECHK.TRANS64 P0, [R3+URZ+0x38528], R0 ;  /* 0x03852800030085a7 */ /* 0x000ea4000800007f */
[----:B--2---:R-:W-:Y:S05]  /*eb40*/  @!P0 BRA `(.L_x_188) ;  /* 0xfffffffc00ec8947 */ /* 0x004fea000383ffff */
[----:B------:R-:W-:Y:S05]  /*eb50*/  BRA `(.L_x_291) ;  /* 0xffffffb4005c7947 */ /* 0x000fea000383ffff */
.L_x_190:
[----:B-1-34-:R-:W-:-:S04]  /*eb60*/  IMAD.U32 R3, RZ, RZ, UR35 ;  /* 0x00000023ff037e24 */ /* 0x01afc8000f8e00ff */
[----:B------:R1:W2:Y:S03]  /*eb70*/  SYNCS.PHASECHK.TRANS64.TRYWAIT P0, [R3+URZ+0x38530], R0 ;  /* 0x03853000030075a7 */ /* 0x0002a6000800017f */
[----:B--2---:R-:W-:Y:S05]  /*eb80*/  @!P0 NANOSLEEP.SYNCS 0x989680 ;  /* 0x009896800000895d */ /* 0x004fea0003900000 */
[----:B------:R-:W2:Y:S02]  /*eb90*/  @!P0 SYNCS.PHASECHK.TRANS64 P0, [R3+URZ+0x38530], R0 ;  /* 0x03853000030085a7 */ /* 0x000ea4000800007f */
[----:B--2---:R-:W-:Y:S05]  /*eba0*/  @!P0 BRA `(.L_x_190) ;  /* 0xfffffffc00ec8947 */ /* 0x004fea000383ffff */
[----:B------:R-:W-:Y:S05]  /*ebb0*/  BRA `(.L_x_292) ;  /* 0xffffffb400547947 */ /* 0x000fea000383ffff */
.L_x_202:
[----:B------:R-:W-:Y:S01]  /*ebc0*/  BSSY B1, `(.L_x_293) ;  /* 0x0000006000017945 */ /* 0x000fe20003800000 */
[----:B------:R-:W-:-:S07]  /*ebd0*/  MOV R15, 0xffffffff ;  /* 0xffffffff000f7802 */ /* 0x000fce0000000f00 */
[----:B-----5:R-:W-:Y:S05]  /*ebe0*/  WARPSYNC.COLLECTIVE R15, `(.L_x_294) ;  /* 0x000000000f0c7348 */ /* 0x020fea0003c00000 */
[----:B-----5:R-:W-:Y:S02]  /*ebf0*/  ELECT P6, UR62, PT ;  /* 0x00000000003e782f */ /* 0x020fe400038c0000 */
[----:B------:R-:W-:Y:S01]  /*ec00*/  MOV R14, UR62 ;  /* 0x0000003e000e7c02 */ /* 0x000fe20008000f00 */
[----:B------:R-:W-:Y:S10]  /*ec10*/  ENDCOLLECTIVE ;  /* 0x000000000000791b */ /* 0x000ff40003800000 */
.L_x_294:
[----:B------:R-:W-:Y:S05]  /*ec20*/  BSYNC B1 ;  /* 0x0000000000017941 */ /* 0x000fea0003800000 */
.L_x_293:
[----:B------:R-:W-:Y:S05]  /*ec30*/  BRA `(.L_x_295) ;  /* 0xffffffc000507947 */ /* 0x000fea000383ffff */
.L_x_205:
[----:B--2---:R2:W3:Y:S02]  /*ec40*/  SYNCS.PHASECHK.TRANS64.TRYWAIT P0, [R8+URZ+0x384c0], R5 ;  /* 0x0384c005080075a7 */ /* 0x0044e4000800017f */
[----:B---3--:R-:W-:Y:S05]  /*ec50*/  @!P0 NANOSLEEP.SYNCS 0x989680 ;  /* 0x009896800000895d */ /* 0x008fea0003900000 */
[----:B------:R-:W3:Y:S02]  /*ec60*/  @!P0 SYNCS.PHASECHK.TRANS64 P0, [R8+URZ+0x384c0], R5 ;  /* 0x0384c005080085a7 */ /* 0x000ee4000800007f */
[----:B---3--:R-:W-:Y:S05]  /*ec70*/  @!P0 BRA `(.L_x_205) ;  /* 0xfffffffc00f08947 */ /* 0x008fea000383ffff */
[----:B------:R-:W-:Y:S05]  /*ec80*/  BRA `(.L_x_296) ;  /* 0xffffffc000787947 */ /* 0x000fea000383ffff */
.L_x_211:
[----:B-1----:R1:W2:Y:S02]  /*ec90*/  SYNCS.PHASECHK.TRANS64.TRYWAIT P0, [R3+URZ+0x38400], R2 ;  /* 0x03840002030075a7 */ /* 0x0022a4000800017f */
[----:B--2---:R-:W-:Y:S05]  /*eca0*/  @!P0 NANOSLEEP.SYNCS 0x989680 ;  /* 0x009896800000895d */ /* 0x004fea0003900000 */
[----:B------:R-:W2:Y:S02]  /*ecb0*/  @!P0 SYNCS.PHASECHK.TRANS64 P0, [R3+URZ+0x38400], R2 ;  /* 0x03840002030085a7 */ /* 0x000ea4000800007f */
[----:B--2---:R-:W-:Y:S05]  /*ecc0*/  @!P0 BRA `(.L_x_211) ;  /* 0xfffffffc00f08947 */ /* 0x004fea000383ffff */
[----:B------:R-:W-:Y:S05]  /*ecd0*/  BRA `(.L_x_297) ;  /* 0xffffffc400447947 */ /* 0x000fea000383ffff */
.L_x_214:
[----:B------:R-:W-:Y:S01]  /*ece0*/  BSSY B1, `(.L_x_298) ;  /* 0x0000006000017945 */ /* 0x000fe20003800000 */
[----:B------:R-:W-:-:S07]  /*ecf0*/  IMAD.MOV.U32 R15, RZ, RZ, -0x1 ;  /* 0xffffffffff0f7424 */ /* 0x000fce00078e00ff */
[----:B-1---5:R-:W-:Y:S05]  /*ed00*/  WARPSYNC.COLLECTIVE R15, `(.L_x_299) ;  /* 0x000000000f0c7348 */ /* 0x022fea0003c00000 */
[----:B------:R-:W-:Y:S02]  /*ed10*/  ELECT P6, UR62, PT ;  /* 0x00000000003e782f */ /* 0x000fe400038c0000 */
[----:B------:R-:W-:Y:S01]  /*ed20*/  MOV R14, UR62 ;  /* 0x0000003e000e7c02 */ /* 0x000fe20008000f00 */
[----:B-1---5:R-:W-:Y:S10]  /*ed30*/  ENDCOLLECTIVE ;  /* 0x000000000000791b */ /* 0x022ff40003800000 */
.L_x_299:
[----:B------:R-:W-:Y:S05]  /*ed40*/  BSYNC B1 ;  /* 0x0000000000017941 */ /* 0x000fea0003800000 */
.L_x_298:
[----:B------:R-:W-:Y:S05]  /*ed50*/  BRA `(.L_x_300) ;  /* 0xffffffc4008c7947 */ /* 0x000fea000383ffff */
.L_x_217:
[----:B------:R-:W-:Y:S01]  /*ed60*/  BSSY B1, `(.L_x_301) ;  /* 0x0000005000017945 */ /* 0x000fe20003800000 */
[----:B--2---:R-:W-:-:S07]  /*ed70*/  IMAD.MOV.U32 R15, RZ, RZ, -0x1 ;  /* 0xffffffffff0f7424 */ /* 0x004fce00078e00ff */
[----:B-1---5:R-:W-:Y:S05]  /*ed80*/  WARPSYNC.COLLECTIVE R15, `(.L_x_302) ;  /* 0x000000000f087348 */ /* 0x022fea0003c00000 */
[----:B------:R-:W-:Y:S01]  /*ed90*/  NOP ;  /* 0x0000000000007918 */ /* 0x000fe20000000000 */
[----:B-1---5:R-:W-:Y:S01]  /*eda0*/  ENDCOLLECTIVE ;  /* 0x000000000000791b */ /* 0x022fe20003800000 */
.L_x_302:
[----:B------:R-:W-:Y:S05]  /*edb0*/  BSYNC B1 ;  /* 0x0000000000017941 */ /* 0x000fea0003800000 */
.L_x_301:
[----:B------:R-:W-:-:S07]  /*edc0*/  IMAD.MOV.U32 R15, RZ, RZ, -0x1 ;  /* 0xffffffffff0f7424 */ /* 0x000fce00078e00ff */
[----:B------:R-:W-:Y:S05]  /*edd0*/  WARPSYNC.COLLECTIVE R15, `(.L_x_303) ;  /* 0x000000000f0c7348 */ /* 0x000fea0003c00000 */
[----:B------:R-:W-:Y:S02]  /*ede0*/  ELECT P6, UR62, PT ;  /* 0x00000000003e782f */ /* 0x000fe400038c0000 */
[----:B------:R-:W-:Y:S01]  /*edf0*/  MOV R14, UR62 ;  /* 0x0000003e000e7c02 */ /* 0x000fe20008000f00 */
[----:B------:R-:W-:Y:S10]  /*ee00*/  ENDCOLLECTIVE ;  /* 0x000000000000791b */ /* 0x000ff40003800000 */
.L_x_303:
[----:B------:R-:W-:Y:S05]  /*ee10*/  BRA `(.L_x_304) ;  /* 0xffffffc800947947 */ /* 0x000fea000383ffff */
.L_x_220:
[----:B------:R-:W-:Y:S01]  /*ee20*/  BSSY B0, `(.L_x_305) ;  /* 0x0000006000007945 */ /* 0x000fe20003800000 */
[----:B------:R-:W-:-:S07]  /*ee30*/  IMAD.MOV.U32 R15, RZ, RZ, -0x1 ;  /* 0xffffffffff0f7424 */ /* 0x000fce00078e00ff */
[----:B-----5:R-:W-:Y:S05]  /*ee40*/  WARPSYNC.COLLECTIVE R15, `(.L_x_306) ;  /* 0x000000000f0c7348 */ /* 0x020fea0003c00000 */
[----:B-----5:R-:W-:Y:S02]  /*ee50*/  ELECT P6, UR62, PT ;  /* 0x00000000003e782f */ /* 0x020fe400038c0000 */
[----:B------:R-:W-:Y:S01]  /*ee60*/  MOV R14, UR62 ;  /* 0x0000003e000e7c02 */ /* 0x000fe20008000f00 */
[----:B------:R-:W-:Y:S10]  /*ee70*/  ENDCOLLECTIVE ;  /* 0x000000000000791b */ /* 0x000ff40003800000 */
.L_x_306:
[----:B------:R-:W-:Y:S05]  /*ee80*/  BSYNC B0 ;  /* 0x0000000000007941 */ /* 0x000fea0003800000 */
.L_x_305:
[----:B------:R-:W-:Y:S05]  /*ee90*/  BRA `(.L_x_307) ;  /* 0xffffffc800e47947 */ /* 0x000fea000383ffff */
.L_x_224:
[----:B-1----:R1:W2:Y:S02]  /*eea0*/  SYNCS.PHASECHK.TRANS64.TRYWAIT P0, [R7+URZ], R2 ;  /* 0x00000002070075a7 */ /* 0x0022a4000800017f */
[----:B--2---:R-:W-:Y:S05]  /*eeb0*/  @!P0 NANOSLEEP.SYNCS 0x989680 ;  /* 0x009896800000895d */ /* 0x004fea0003900000 */
[----:B------:R-:W2:Y:S02]  /*eec0*/  @!P0 SYNCS.PHASECHK.TRANS64 P0, [R7+URZ], R2 ;  /* 0x00000002070085a7 */ /* 0x000ea4000800007f */
[----:B--2---:R-:W-:Y:S05]  /*eed0*/  @!P0 BRA `(.L_x_224) ;  /* 0xfffffffc00f08947 */ /* 0x004fea000383ffff */
[----:B------:R-:W-:Y:S05]  /*eee0*/  BRA `(.L_x_308) ;  /* 0xffffffcc00207947 */ /* 0x000fea000383ffff */
.L_x_225:
[----:B-1----:R1:W2:Y:S02]  /*eef0*/  SYNCS.PHASECHK.TRANS64.TRYWAIT P0, [R9+URZ], R4 ;  /* 0x00000004090075a7 */ /* 0x0022a4000800017f */
[----:B--2---:R-:W-:Y:S05]  /*ef00*/  @!P0 NANOSLEEP.SYNCS 0x989680 ;  /* 0x009896800000895d */ /* 0x004fea0003900000 */
[----:B------:R-:W2:Y:S02]  /*ef10*/  @!P0 SYNCS.PHASECHK.TRANS64 P0, [R9+URZ], R4 ;  /* 0x00000004090085a7 */ /* 0x000ea4000800007f */
[----:B--2---:R-:W-:Y:S05]  /*ef20*/  @!P0 BRA `(.L_x_225) ;  /* 0xfffffffc00f08947 */ /* 0x004fea000383ffff */
[----:B------:R-:W-:Y:S05]  /*ef30*/  BRA `(.L_x_309) ;  /* 0xffffffcc00307947 */ /* 0x000fea000383ffff */
.L_x_226:
[----:B-1----:R1:W2:Y:S02]  /*ef40*/  SYNCS.PHASECHK.TRANS64.TRYWAIT P0, [R6+URZ], R5 ;  /* 0x00000005060075a7 */ /* 0x0022a4000800017f */
[----:B--2---:R-:W-:Y:S05]  /*ef50*/  @!P0 NANOSLEEP.SYNCS 0x989680 ;  /* 0x009896800000895d */ /* 0x004fea0003900000 */
[----:B------:R-:W2:Y:S02]  /*ef60*/  @!P0 SYNCS.PHASECHK.TRANS64 P0, [R6+URZ], R5 ;  /* 0x00000005060085a7 */ /* 0x000ea4000800007f */
[----:B--2---:R-:W-:Y:S05]  /*ef70*/  @!P0 BRA `(.L_x_226) ;  /* 0xfffffffc00f08947 */ /* 0x004fea000383ffff */
[----:B------:R-:W-:Y:S05]  /*ef80*/  BRA `(.L_x_310) ;  /* 0xffffffcc00407947 */ /* 0x000fea000383ffff */
.L_x_227:
[----:B-1----:R1:W2:Y:S02]  /*ef90*/  SYNCS.PHASECHK.TRANS64.TRYWAIT P0, [R9+URZ], R4 ;  /* 0x00000004090075a7 */ /* 0x0022a4000800017f */
[----:B--2---:R-:W-:Y:S05]  /*efa0*/  @!P0 NANOSLEEP.SYNCS 0x989680 ;  /* 0x009896800000895d */ /* 0x004fea0003900000 */
[----:B------:R-:W2:Y:S02]  /*efb0*/  @!P0 SYNCS.PHASECHK.TRANS64 P0, [R9+URZ], R4 ;  /* 0x00000004090085a7 */ /* 0x000ea4000800007f */
[----:B--2---:R-:W-:Y:S05]  /*efc0*/  @!P0 BRA `(.L_x_227) ;  /* 0xfffffffc00f08947 */ /* 0x004fea000383ffff */
[----:B------:R-:W-:Y:S05]  /*efd0*/  BRA `(.L_x_311) ;  /* 0xffffffcc00507947 */ /* 0x000fea000383ffff */
.L_x_228:
[----:B-1----:R1:W2:Y:S02]  /*efe0*/  SYNCS.PHASECHK.TRANS64.TRYWAIT P0, [R6+URZ], R5 ;  /* 0x00000005060075a7 */ /* 0x0022a4000800017f */
[----:B--2---:R-:W-:Y:S05]  /*eff0*/  @!P0 NANOSLEEP.SYNCS 0x989680 ;  /* 0x009896800000895d */ /* 0x004fea0003900000 */
[----:B------:R-:W2:Y:S02]  /*f000*/  @!P0 SYNCS.PHASECHK.TRANS64 P0, [R6+URZ], R5 ;  /* 0x00000005060085a7 */ /* 0x000ea4000800007f */
[----:B--2---:R-:W-:Y:S05]  /*f010*/  @!P0 BRA `(.L_x_228) ;  /* 0xfffffffc00f08947 */ /* 0x004fea000383ffff */
[----:B------:R-:W-:Y:S05]  /*f020*/  BRA `(.L_x_312) ;  /* 0xffffffcc00607947 */ /* 0x000fea000383ffff */
.L_x_229:
[----:B-1----:R1:W2:Y:S02]  /*f030*/  SYNCS.PHASECHK.TRANS64.TRYWAIT P0, [R9+URZ], R4 ;  /* 0x00000004090075a7 */ /* 0x0022a4000800017f */
[----:B--2---:R-:W-:Y:S05]  /*f040*/  @!P0 NANOSLEEP.SYNCS 0x989680 ;  /* 0x009896800000895d */ /* 0x004fea0003900000 */
[----:B------:R-:W2:Y:S02]  /*f050*/  @!P0 SYNCS.PHASECHK.TRANS64 P0, [R9+URZ], R4 ;  /* 0x00000004090085a7 */ /* 0x000ea4000800007f */
[----:B--2---:R-:W-:Y:S05]  /*f060*/  @!P0 BRA `(.L_x_229) ;  /* 0xfffffffc00f08947 */ /* 0x004fea000383ffff */
[----:B------:R-:W-:Y:S05]  /*f070*/  BRA `(.L_x_313) ;  /* 0xffffffcc00707947 */ /* 0x000fea000383ffff */
.L_x_230:
[----:B--2---:R2:W3:Y:S02]  /*f080*/  SYNCS.PHASECHK.TRANS64.TRYWAIT P0, [R6+URZ], R5 ;  /* 0x00000005060075a7 */ /* 0x0044e4000800017f */
[----:B---3--:R-:W-:Y:S05]  /*f090*/  @!P0 NANOSLEEP.SYNCS 0x989680 ;  /* 0x009896800000895d */ /* 0x008fea0003900000 */
[----:B------:R-:W3:Y:S02]  /*f0a0*/  @!P0 SYNCS.PHASECHK.TRANS64 P0, [R6+URZ], R5 ;  /* 0x00000005060085a7 */ /* 0x000ee4000800007f */
[----:B---3--:R-:W-:Y:S05]  /*f0b0*/  @!P0 BRA `(.L_x_230) ;  /* 0xfffffffc00f08947 */ /* 0x008fea000383ffff */
[----:B------:R-:W-:Y:S05]  /*f0c0*/  BRA `(.L_x_314) ;  /* 0xffffffcc00787947 */ /* 0x000fea000383ffff */
.L_x_248:
[----:B-1----:R1:W3:Y:S02]  /*f0d0*/  SYNCS.PHASECHK.TRANS64.TRYWAIT P2, [R17+URZ+0x38440], R2 ;  /* 0x03844002110075a7 */ /* 0x0022e4000804017f */
[----:B---3--:R-:W-:Y:S05]  /*f0e0*/  @!P2 NANOSLEEP.SYNCS 0x989680 ;  /* 0x009896800000a95d */ /* 0x008fea0003900000 */
[----:B------:R-:W3:Y:S02]  /*f0f0*/  @!P2 SYNCS.PHASECHK.TRANS64 P2, [R17+URZ+0x38440], R2 ;  /* 0x038440021100a5a7 */ /* 0x000ee4000804007f */
[----:B---3--:R-:W-:Y:S05]  /*f100*/  @!P2 BRA `(.L_x_248) ;  /* 0xfffffffc00f0a947 */ /* 0x008fea000383ffff */
[----:B------:R-:W-:Y:S05]  /*f110*/  BRA `(.L_x_315) ;  /* 0xffffffe800947947 */ /* 0x000fea000383ffff */
.L_x_254:
[----:B-1----:R1:W2:Y:S02]  /*f120*/  SYNCS.PHASECHK.TRANS64.TRYWAIT P0, [R5+URZ+0x38440], R2 ;  /* 0x03844002050075a7 */ /* 0x0022a4000800017f */
[----:B--2---:R-:W-:Y:S05]  /*f130*/  @!P0 NANOSLEEP.SYNCS 0x989680 ;  /* 0x009896800000895d */ /* 0x004fea0003900000 */
[----:B------:R-:W2:Y:S02]  /*f140*/  @!P0 SYNCS.PHASECHK.TRANS64 P0, [R5+URZ+0x38440], R2 ;  /* 0x03844002050085a7 */ /* 0x000ea4000800007f */
[----:B--2---:R-:W-:Y:S05]  /*f150*/  @!P0 BRA `(.L_x_254) ;  /* 0xfffffffc00f08947 */ /* 0x004fea000383ffff */
[----:B------:R-:W-:Y:S05]  /*f160*/  BRA `(.L_x_316) ;  /* 0xffffffe800fc7947 */ /* 0x000fea000383ffff */
.L_x_256:
[----:B-1----:R1:W2:Y:S02]  /*f170*/  SYNCS.PHASECHK.TRANS64.TRYWAIT P0, [R7+URZ+0x38440], R0 ;  /* 0x03844000070075a7 */ /* 0x0022a4000800017f */
[----:B--2---:R-:W-:Y:S05]  /*f180*/  @!P0 NANOSLEEP.SYNCS 0x989680 ;  /* 0x009896800000895d */ /* 0x004fea0003900000 */
[----:B------:R-:W2:Y:S02]  /*f190*/  @!P0 SYNCS.PHASECHK.TRANS64 P0, [R7+URZ+0x38440], R0 ;  /* 0x03844000070085a7 */ /* 0x000ea4000800007f */
[----:B--2---:R-:W-:Y:S05]  /*f1a0*/  @!P0 BRA `(.L_x_256) ;  /* 0xfffffffc00f08947 */ /* 0x004fea000383ffff */
[----:B------:R-:W-:Y:S05]  /*f1b0*/  BRA `(.L_x_317) ;  /* 0xffffffec00147947 */ /* 0x000fea000383ffff */
.L_x_258:
[----:B-1----:R1:W2:Y:S02]  /*f1c0*/  SYNCS.PHASECHK.TRANS64.TRYWAIT P0, [R7+URZ+0x38440], R0 ;  /* 0x03844000070075a7 */ /* 0x0022a4000800017f */
[----:B--2---:R-:W-:Y:S05]  /*f1d0*/  @!P0 NANOSLEEP.SYNCS 0x989680 ;  /* 0x009896800000895d */ /* 0x004fea0003900000 */
[----:B------:R-:W2:Y:S02]  /*f1e0*/  @!P0 SYNCS.PHASECHK.TRANS64 P0, [R7+URZ+0x38440], R0 ;  /* 0x03844000070085a7 */ /* 0x000ea4000800007f */
[----:B--2---:R-:W-:Y:S05]  /*f1f0*/  @!P0 BRA `(.L_x_258) ;  /* 0xfffffffc00f08947 */ /* 0x004fea000383ffff */
[----:B------:R-:W-:Y:S05]  /*f200*/  BRA `(.L_x_318) ;  /* 0xffffffec002c7947 */ /* 0x000fea000383ffff */
.L_x_260:
[----:B-1----:R1:W2:Y:S02]  /*f210*/  SYNCS.PHASECHK.TRANS64.TRYWAIT P0, [R7+URZ+0x38440], R0 ;  /* 0x03844000070075a7 */ /* 0x0022a4000800017f */
[----:B--2---:R-:W-:Y:S05]  /*f220*/  @!P0 NANOSLEEP.SYNCS 0x989680 ;  /* 0x009896800000895d */ /* 0x004fea0003900000 */
[----:B------:R-:W2:Y:S02]  /*f230*/  @!P0 SYNCS.PHASECHK.TRANS64 P0, [R7+URZ+0x38440], R0 ;  /* 0x03844000070085a7 */ /* 0x000ea4000800007f */
[----:B--2---:R-:W-:Y:S05]  /*f240*/  @!P0 BRA `(.L_x_260) ;  /* 0xfffffffc00f08947 */ /* 0x004fea000383ffff */
[----:B------:R-:W-:Y:S05]  /*f250*/  BRA `(.L_x_319) ;  /* 0xffffffec00447947 */ /* 0x000fea000383ffff */
.L_x_262:
[----:B-1----:R1:W2:Y:S02]  /*f260*/  SYNCS.PHASECHK.TRANS64.TRYWAIT P0, [R7+URZ+0x38440], R0 ;  /* 0x03844000070075a7 */ /* 0x0022a4000800017f */
[----:B--2---:R-:W-:Y:S05]  /*f270*/  @!P0 NANOSLEEP.SYNCS 0x989680 ;  /* 0x009896800000895d */ /* 0x004fea0003900000 */
[----:B------:R-:W2:Y:S02]  /*f280*/  @!P0 SYNCS.PHASECHK.TRANS64 P0, [R7+URZ+0x38440], R0 ;  /* 0x03844000070085a7 */ /* 0x000ea4000800007f */
[----:B--2---:R-:W-:Y:S05]  /*f290*/  @!P0 BRA `(.L_x_262) ;  /* 0xfffffffc00f08947 */ /* 0x004fea000383ffff */
[----:B------:R-:W-:Y:S05]  /*f2a0*/  BRA `(.L_x_320) ;  /* 0xffffffec005c7947 */ /* 0x000fea000383ffff */
.L_x_264:
[----:B-1----:R1:W2:Y:S02]  /*f2b0*/  SYNCS.PHASECHK.TRANS64.TRYWAIT P0, [R7+URZ+0x38440], R0 ;  /* 0x03844000070075a7 */ /* 0x0022a4000800017f */
[----:B--2---:R-:W-:Y:S05]  /*f2c0*/  @!P0 NANOSLEEP.SYNCS 0x989680 ;  /* 0x009896800000895d */ /* 0x004fea0003900000 */
[----:B------:R-:W2:Y:S02]  /*f2d0*/  @!P0 SYNCS.PHASECHK.TRANS64 P0, [R7+URZ+0x38440], R0 ;  /* 0x03844000070085a7 */ /* 0x000ea4000800007f */
[----:B--2---:R-:W-:Y:S05]  /*f2e0*/  @!P0 BRA `(.L_x_264) ;  /* 0xfffffffc00f08947 */ /* 0x004fea000383ffff */
[----:B------:R-:W-:Y:S05]  /*f2f0*/  BRA `(.L_x_321) ;  /* 0xffffffec00747947 */ /* 0x000fea000383ffff */
.L_x_266:
[----:B-1----:R1:W2:Y:S02]  /*f300*/  SYNCS.PHASECHK.TRANS64.TRYWAIT P0, [R7+URZ+0x38440], R0 ;  /* 0x03844000070075a7 */ /* 0x0022a4000800017f */
[----:B--2---:R-:W-:Y:S05]  /*f310*/  @!P0 NANOSLEEP.SYNCS 0x989680 ;  /* 0x009896800000895d */ /* 0x004fea0003900000 */
[----:B------:R-:W2:Y:S02]  /*f320*/  @!P0 SYNCS.PHASECHK.TRANS64 P0, [R7+URZ+0x38440], R0 ;  /* 0x03844000070085a7 */ /* 0x000ea4000800007f */
[----:B--2---:R-:W-:Y:S05]  /*f330*/  @!P0 BRA `(.L_x_266) ;  /* 0xfffffffc00f08947 */ /* 0x004fea000383ffff */
[----:B------:R-:W-:Y:S05]  /*f340*/  BRA `(.L_x_322) ;  /* 0xffffffec008c7947 */ /* 0x000fea000383ffff */
        .weak           $__internal_0_$__cuda_sm20_div_u64
        .type           $__internal_0_$__cuda_sm20_div_u64,@function
        .size           $__internal_0_$__cuda_sm20_div_u64,(.L_x_245 - $__internal_0_$__cuda_sm20_div_u64)
$__internal_0_$__cuda_sm20_div_u64:
[----:B------:R-:W-:-:S04]  /*f350*/  IMAD.MOV.U32 R17, RZ, RZ, R23 ;  /* 0x000000ffff117224 */ /* 0x000fc800078e0017 */
[----:B------:R-:W1:Y:S08]  /*f360*/  I2F.U64.RP R0, R16 ;  /* 0x0000001000007312 */ /* 0x000e700000309000 */
[----:B-1----:R-:W1:Y:S02]  /*f370*/  MUFU.RCP R0, R0 ;  /* 0x0000000000007308 */ /* 0x002e640000001000 */
[----:B-1----:R-:W-:-:S06]  /*f380*/  VIADD R2, R0, 0x1ffffffe ;  /* 0x1ffffffe00027836 */ /* 0x002fcc0000000000 */
[----:B------:R-:W1:Y:S02]  /*f390*/  F2I.U64.TRUNC R2, R2 ;  /* 0x0000000200027311 */ /* 0x000e64000020d800 */
[----:B-1----:R-:W-:-:S04]  /*f3a0*/  IMAD.WIDE.U32 R14, R2, R16, RZ ;  /* 0x00000010020e7225 */ /* 0x002fc800078e00ff */
[----:B------:R-:W-:Y:S01]  /*f3b0*/  IMAD R15, R2, R23, R15 ;  /* 0x00000017020f7224 */ /* 0x000fe200078e020f */
[----:B------:R-:W-:-:S03]  /*f3c0*/  IADD3 R19, P1, RZ, -R14, RZ ;  /* 0x8000000eff137210 */ /* 0x000fc60007f3e0ff */
[----:B------:R-:W-:Y:S02]  /*f3d0*/  IMAD R15, R3, R16, R15 ;  /* 0x00000010030f7224 */ /* 0x000fe400078e020f */
[----:B------:R-:W-:-:S04]  /*f3e0*/  IMAD.HI.U32 R14, R2, R19, RZ ;  /* 0x00000013020e7227 */ /* 0x000fc800078e00ff */
[----:B------:R-:W-:Y:S02]  /*f3f0*/  IMAD.X R21, RZ, RZ, ~R15, P1 ;  /* 0x000000ffff157224 */ /* 0x000fe400008e0e0f */
[----:B------:R-:W-:Y:S02]  /*f400*/  IMAD.MOV.U32 R15, RZ, RZ, R2 ;  /* 0x000000ffff0f7224 */ /* 0x000fe400078e0002 */
[-C--:B------:R-:W-:Y:S02]  /*f410*/  IMAD R17, R3, R21.reuse, RZ ;  /* 0x0000001503117224 */ /* 0x080fe400078e02ff */
[----:B------:R-:W-:-:S04]  /*f420*/  IMAD.WIDE.U32 R14, P1, R2, R21, R14 ;  /* 0x00000015020e7225 */ /* 0x000fc8000782000e */
[----:B------:R-:W-:-:S04]  /*f430*/  IMAD.HI.U32 R21, R3, R21, RZ ;  /* 0x0000001503157227 */ /* 0x000fc800078e00ff */
[----:B------:R-:W-:-:S04]  /*f440*/  IMAD.HI.U32 R14, P2, R3, R19, R14 ;  /* 0x00000013030e7227 */ /* 0x000fc8000784000e */
[----:B------:R-:W-:Y:S01]  /*f450*/  IMAD.X R0, R21, 0x1, R3, P1 ;  /* 0x0000000115007824 */ /* 0x000fe200008e0603 */
[----:B------:R-:W-:-:S04]  /*f460*/  IADD3 R15, P3, R17, R14, RZ ;  /* 0x0000000e110f7210 */ /* 0x000fc80007f7e0ff */
[----:B------:R-:W-:Y:S01]  /*f470*/  IADD3.X R17, RZ, RZ, R0, P3, P2 ;  /* 0x000000ffff117210 */ /* 0x000fe20001fe4400 */
[----:B------:R-:W-:-:S04]  /*f480*/  IMAD.WIDE.U32 R2, R15, R16, RZ ;  /* 0x000000100f027225 */ /* 0x000fc800078e00ff */
[----:B------:R-:W-:Y:S01]  /*f490*/  IMAD R0, R15, R23, R3 ;  /* 0x000000170f007224 */ /* 0x000fe200078e0203 */
[----:B------:R-:W-:-:S03]  /*f4a0*/  IADD3 R3, P1, RZ, -R2, RZ ;  /* 0x80000002ff037210 */ /* 0x000fc60007f3e0ff */
[----:B------:R-:W-:Y:S02]  /*f4b0*/  IMAD R0, R17, R16, R0 ;  /* 0x0000001011007224 */ /* 0x000fe400078e0200 */
[----:B------:R-:W-:-:S04]  /*f4c0*/  IMAD.HI.U32 R14, R15, R3, RZ ;  /* 0x000000030f0e7227 */ /* 0x000fc800078e00ff */
[----:B------:R-:W-:-:S04]  /*f4d0*/  IMAD.X R0, RZ, RZ, ~R0, P1 ;  /* 0x000000ffff007224 */ /* 0x000fc800008e0e00 */
[----:B------:R-:W-:-:S04]  /*f4e0*/  IMAD.WIDE.U32 R14, P1, R15, R0, R14 ;  /* 0x000000000f0e7225 */ /* 0x000fc8000782000e */
[C---:B------:R-:W-:Y:S02]  /*f4f0*/  IMAD R2, R17.reuse, R0, RZ ;  /* 0x0000000011027224 */ /* 0x040fe400078e02ff */
[----:B------:R-:W-:Y:S01]  /*f500*/  IMAD.HI.U32 R15, P2, R17, R3, R14 ;  /* 0x00000003110f7227 */ /* 0x000fe2000784000e */
[----:B------:R-:W-:-:S03]  /*f510*/  MOV R3, RZ ;  /* 0x000000ff00037202 */ /* 0x000fc60000000f00 */
[----:B------:R-:W-:Y:S01]  /*f520*/  IMAD.HI.U32 R0, R17, R0, RZ ;  /* 0x0000000011007227 */ /* 0x000fe200078e00ff */
[----:B------:R-:W-:-:S03]  /*f530*/  IADD3 R15, P3, R2, R15, RZ ;  /* 0x0000000f020f7210 */ /* 0x000fc60007f7e0ff */
[----:B------:R-:W-:Y:S02]  /*f540*/  IMAD.X R17, R0, 0x1, R17, P1 ;  /* 0x0000000100117824 */ /* 0x000fe400008e0611 */
[----:B------:R-:W-:-:S03]  /*f550*/  IMAD.HI.U32 R2, R15, UR14, RZ ;  /* 0x0000000e0f027c27 */ /* 0x000fc6000f8e00ff */
[----:B------:R-:W-:Y:S01]  /*f560*/  IADD3.X R17, RZ, RZ, R17, P3, P2 ;  /* 0x000000ffff117210 */ /* 0x000fe20001fe4411 */
[----:B------:R-:W-:-:S04]  /*f570*/  IMAD.WIDE.U32 R2, R15, UR21, R2 ;  /* 0x000000150f027c25 */ /* 0x000fc8000f8e0002 */
[C---:B------:R-:W-:Y:S02]  /*f580*/  IMAD R15, R17.reuse, UR21, RZ ;  /* 0x00000015110f7c24 */ /* 0x040fe4000f8e02ff */
[----:B------:R-:W-:-:S04]  /*f590*/  IMAD.HI.U32 R2, P1, R17, UR14, R2 ;  /* 0x0000000e11027c27 */ /* 0x000fc8000f820002 */
[----:B------:R-:W-:Y:S01]  /*f5a0*/  IMAD.HI.U32 R0, R17, UR21, RZ ;  /* 0x0000001511007c27 */ /* 0x000fe2000f8e00ff */
[----:B------:R-:W-:-:S03]  /*f5b0*/  IADD3 R15, P2, R15, R2, RZ ;  /* 0x000000020f0f7210 */ /* 0x000fc60007f5e0ff */
[----:B------:R-:W-:Y:S02]  /*f5c0*/  IMAD.X R0, RZ, RZ, R0, P1 ;  /* 0x000000ffff007224 */ /* 0x000fe400008e0600 */
[----:B------:R-:W-:-:S04]  /*f5d0*/  IMAD.WIDE.U32 R2, R15, R16, RZ ;  /* 0x000000100f027225 */ /* 0x000fc800078e00ff */
[----:B------:R-:W-:Y:S01]  /*f5e0*/  IMAD.X R0, RZ, RZ, R0, P2 ;  /* 0x000000ffff007224 */ /* 0x000fe200010e0600 */
[----:B------:R-:W-:Y:S01]  /*f5f0*/  IADD3 R17, P2, -R2, UR14, RZ ;  /* 0x0000000e02117c10 */ /* 0x000fe2000ff5e1ff */
[----:B------:R-:W-:-:S03]  /*f600*/  IMAD R3, R15, R23, R3 ;  /* 0x000000170f037224 */ /* 0x000fc600078e0203 */
[-C--:B------:R-:W-:Y:S01]  /*f610*/  ISETP.GE.U32.AND P1, PT, R17, R16.reuse, PT ;  /* 0x000000101100720c */ /* 0x080fe20003f26070 */
[----:B------:R-:W-:-:S05]  /*f620*/  IMAD R0, R0, R16, R3 ;  /* 0x0000001000007224 */ /* 0x000fca00078e0203 */
[----:B------:R-:W-:Y:S01]  /*f630*/  IADD3.X R14, ~R0, UR21, RZ, P2, !PT ;  /* 0x00000015000e7c10 */ /* 0x000fe200097fe5ff */
[----:B------:R-:W-:Y:S01]  /*f640*/  VIADD R0, R15, 0x1 ;  /* 0x000000010f007836 */ /* 0x000fe20000000000 */
[----:B------:R-:W-:Y:S02]  /*f650*/  IADD3 R2, P2, -R16, R17, RZ ;  /* 0x0000001110027210 */ /* 0x000fe40007f5e1ff */
[----:B------:R-:W-:-:S03]  /*f660*/  ISETP.GE.U32.AND.EX P1, PT, R14, R23, PT, P1 ;  /* 0x000000170e00720c */ /* 0x000fc60003f26110 */
[----:B------:R-:W-:Y:S01]  /*f670*/  IMAD.X R3, R14, 0x1, ~R23, P2 ;  /* 0x000000010e037824 */ /* 0x000fe200010e0e17 */
[----:B------:R-:W-:Y:S02]  /*f680*/  SEL R2, R2, R17, P1 ;  /* 0x0000001102027207 */ /* 0x000fe40000800000 */
[----:B------:R-:W-:Y:S02]  /*f690*/  SEL R15, R0, R15, P1 ;  /* 0x0000000f000f7207 */ /* 0x000fe40000800000 */
[----:B------:R-:W-:Y:S02]  /*f6a0*/  SEL R3, R3, R14, P1 ;  /* 0x0000000e03037207 */ /* 0x000fe40000800000 */
[----:B------:R-:W-:Y:S01]  /*f6b0*/  ISETP.GE.U32.AND P1, PT, R2, R16, PT ;  /* 0x000000100200720c */ /* 0x000fe20003f26070 */
[----:B------:R-:W-:Y:S01]  /*f6c0*/  VIADD R0, R15, 0x1 ;  /* 0x000000010f007836 */ /* 0x000fe20000000000 */
[----:B------:R-:W-:Y:S01]  /*f6d0*/  ISETP.NE.U32.AND P2, PT, R16, RZ, PT ;  /* 0x000000ff1000720c */ /* 0x000fe20003f45070 */
[----:B------:R-:W-:Y:S01]  /*f6e0*/  IMAD.MOV.U32 R2, RZ, RZ, R12 ;  /* 0x000000ffff027224 */ /* 0x000fe200078e000c */
[----:B------:R-:W-:Y:S01]  /*f6f0*/  ISETP.GE.U32.AND.EX P1, PT, R3, R23, PT, P1 ;  /* 0x000000170300720c */ /* 0x000fe20003f26110 */
[----:B------:R-:W-:Y:S01]  /*f700*/  IMAD.MOV.U32 R3, RZ, RZ, 0x0 ;  /* 0x00000000ff037424 */ /* 0x000fe200078e00ff */
[----:B------:R-:W-:-:S02]  /*f710*/  ISETP.NE.AND.EX P2, PT, R23, RZ, PT, P2 ;  /* 0x000000ff1700720c */ /* 0x000fc40003f45320 */
[----:B------:R-:W-:-:S04]  /*f720*/  SEL R0, R0, R15, P1 ;  /* 0x0000000f00007207 */ /* 0x000fc80000800000 */
[----:B------:R-:W-:Y:S01]  /*f730*/  SEL R0, R0, 0xffffffff, P2 ;  /* 0xffffffff00007807 */ /* 0x000fe20001000000 */
[----:B------:R-:W-:Y:S06]  /*f740*/  RET.REL.NODEC R2 `(_ZN7cutlass13device_kernelINS_4gemm6kernel13GemmUniversalINS1_17GroupProblemShapeIN4cute5tupleIJiiiEEEEENS1_10collective13CollectiveMmaINS1_39MainloopSm90ArrayTmaGmmaWarpSpecializedILi8ENS6_IJNS5_1CILi1EEESD_SD_EEENS1_55KernelPtrArrayTmaWarpSpecializedCooperativeFP8FastAccumEEENS6_IJNSC_ILi128EEENSC_ILi256EEENSC_ILi64EEEEEENS_12float_e4m3_tEPNS6_IJlSD_NSC_ILi0EEEEEESL_SO_NS5_8TiledMMAINS5_8MMA_AtomIJNS5_4SM904GMMA31MMA_64x256x32_F32E4M3E4M3_SS_TNILNSS_7ScaleInE1ELSU_1EEEEEENS5_6LayoutINS6_IJNSC_ILi2EEESD_SD_EEENS6_IJSD_SM_SM_EEEEENS6_IJNS5_10UnderscoreES12_S12_EEEEENS5_13SM90_TMA_LOADENS5_14ComposedLayoutINS5_7SwizzleILi2ELi4ELi3EEENS5_18smem_ptr_flag_bitsILi8EEENSX_INS6_IJNSC_ILi8EEESJ_EEENS6_IJSJ_SD_EEEEEEEvNS5_8identityES15_S1F_vS1G_EENS_8epilogue10collective18CollectiveEpilogueINS1I_30Sm90PtrArrayTmaWarpSpecializedILi4ELi2ELi16ELb1ELb0ELi2EEEJSK_NS6_IJSH_NSC_ILi32EEEEEENS_6half_tEPNS6_IJSD_lSM_EEES1P_S1R_NS1I_6fusion15FusionCallbacksIS1M_NS1S_17LinearCombinationIS1P_fS1P_fLNS_15FloatRoundStyleE2EEESK_S1O_JEEES15_NS16_INS17_ILi3ELi4ELi3EEENS19_ILi16EEENSX_INS6_IJSJ_S1B_EEENS6_IJSD_SJ_EEEEEEENS5_17SM75_U16x8_LDSM_TENS5_14SM90_TMA_STOREES23_NS5_17SM90_U16x8_STSM_TENS5_9Copy_AtomIJNS5_17SM90_U32x4_STSM_NES1P_EEEvEEEvvEEEEvNT_6ParamsE) ;  /* 0xffffff08022c7950 */ /* 0x000fec0003c3ffff */
.L_x_245:
[----:B------:R-:W-:Y:S01]  /*f750*/  UMOV UR24, UR32 ;  /* 0x0000002000187c82 */ /* 0x000fe20008000000 */
[----:B------:R-:W-:Y:S02]  /*f760*/  UMOV UR25, UR35 ;  /* 0x0000002300197c82 */ /* 0x000fe40008000000 */
[----:B------:R-:W1:Y:S08]  /*f770*/  I2F.U64.RP R13, UR24 ;  /* 0x00000018000d7d12 */ /* 0x000e700008309000 */
[----:B-1----:R-:W1:Y:S02]  /*f780*/  MUFU.RCP R13, R13 ;  /* 0x0000000d000d7308 */ /* 0x002e640000001000 */
[----:B-1----:R-:W-:-:S06]  /*f790*/  VIADD R2, R13, 0x1ffffffe ;  /* 0x1ffffffe0d027836 */ /* 0x002fcc0000000000 */
[----:B------:R-:W1:Y:S02]  /*f7a0*/  F2I.U64.TRUNC R2, R2 ;  /* 0x0000000200027311 */ /* 0x000e64000020d800 */
[----:B-1----:R-:W-:Y:S01]  /*f7b0*/  R2UR UR24, R2 ;  /* 0x00000000021872ca */ /* 0x002fe200000e0000 */
[----:B------:R-:W-:Y:S01]  /*f7c0*/  IMAD.MOV.U32 R2, RZ, RZ, R12 ;  /* 0x000000ffff027224 */ /* 0x000fe200078e000c */
[----:B------:R-:W-:Y:S01]  /*f7d0*/  R2UR UR25, R3 ;  /* 0x00000000031972ca */ /* 0x000fe200000e0000 */
[----:B------:R-:W-:-:S10]  /*f7e0*/  IMAD.MOV.U32 R3, RZ, RZ, 0x0 ;  /* 0x00000000ff037424 */ /* 0x000fd400078e00ff */
[----:B------:R-:W-:-:S04]  /*f7f0*/  UIMAD.WIDE.U32 UR26, UR24, UR32, URZ ;  /* 0x00000020181a72a5 */ /* 0x000fc8000f8e003f */
[----:B------:R-:W-:Y:S02]  /*f800*/  UIMAD UR27, UR24, UR35, UR27 ;  /* 0x00000023181b72a4 */ /* 0x000fe4000f8e021b */
[----:B------:R-:W-:Y:S02]  /*f810*/  UIADD3 UR36, UP1, URZ, -UR26, URZ ;  /* 0x8000001a3f247290 */ /* 0x000fe4000ff3e03f */
[----:B------:R-:W-:Y:S02]  /*f820*/  UIMAD UR28, UR25, UR32, UR27 ;  /* 0x00000020191c72a4 */ /* 0x000fe4000f8e021b */
[----:B------:R-:W-:Y:S02]  /*f830*/  UIMAD.WIDE.U32 UR26, UR24, UR36, URZ ;  /* 0x00000024181a72a5 */ /* 0x000fe4000f8e003f */
[----:B------:R-:W-:-:S05]  /*f840*/  UIADD3.X UR37, URZ, ~UR28, URZ, UP1, !UPT ;  /* 0x8000001c3f257290 */ /* 0x000fca0008ffe43f */
[----:B------:R-:W-:Y:S01]  /*f850*/  UMOV UR26, UR27 ;  /* 0x0000001b001a7c82 */ /* 0x000fe20008000000 */
[----:B------:R-:W-:Y:S02]  /*f860*/  UMOV UR27, UR24 ;  /* 0x00000018001b7c82 */ /* 0x000fe40008000000 */
[----:B------:R-:W-:Y:S02]  /*f870*/  UIMAD.WIDE.U32 UR28, UP1, UR24, UR37, UR26 ;  /* 0x00000025181c72a5 */ /* 0x000fe4000f82001a */
[----:B------:R-:W-:Y:S02]  /*f880*/  UIMAD.WIDE.U32 UR26, UR25, UR37, URZ ;  /* 0x00000025191a72a5 */ /* 0x000fe4000f8e003f */
[----:B------:R-:W-:Y:S02]  /*f890*/  UIMAD.WIDE.U32 UR28, UP2, UR25, UR36, UR28 ;  /* 0x00000024191c72a5 */ /* 0x000fe4000f84001c */
[----:B------:R-:W-:Y:S02]  /*f8a0*/  UIMAD UR37, UR25, UR37, URZ ;  /* 0x00000025192572a4 */ /* 0x000fe4000f8e023f */
[----:B------:R-:W-:-:S02]  /*f8b0*/  UIADD3.X UR26, UR27, UR25, URZ, UP1, !UPT ;  /* 0x000000191b1a7290 */ /* 0x000fc40008ffe43f */
[----:B------:R-:W-:-:S04]  /*f8c0*/  UIADD3 UR29, UP4, UR37, UR29, URZ ;  /* 0x0000001d251d7290 */ /* 0x000fc8000ff9e03f */
[----:B------:R-:W-:Y:S02]  /*f8d0*/  UIMAD.WIDE.U32 UR24, UR29, UR32, URZ ;  /* 0x000000201d1872a5 */ /* 0x000fe4000f8e003f */
[----:B------:R-:W-:Y:S02]  /*f8e0*/  UIADD3.X UR36, URZ, URZ, UR26, UP4, UP2 ;  /* 0x0000003f3f247290 */ /* 0x000fe4000a7e441a */
[----:B------:R-:W-:Y:S02]  /*f8f0*/  UIMAD UR25, UR29, UR35, UR25 ;  /* 0x000000231d1972a4 */ /* 0x000fe4000f8e0219 */
[----:B------:R-:W-:Y:S02]  /*f900*/  UIADD3 UR37, UP1, URZ, -UR24, URZ ;  /* 0x800000183f257290 */ /* 0x000fe4000ff3e03f */
[----:B------:R-:W-:Y:S02]  /*f910*/  UIMAD UR26, UR36, UR32, UR25 ;  /* 0x00000020241a72a4 */ /* 0x000fe4000f8e0219 */
[----:B------:R-:W-:-:S02]  /*f920*/  UIMAD.WIDE.U32 UR24, UR29, UR37, URZ ;  /* 0x000000251d1872a5 */ /* 0x000fc4000f8e003f */
[----:B------:R-:W-:-:S05]  /*f930*/  UIADD3.X UR38, URZ, ~UR26, URZ, UP1, !UPT ;  /* 0x8000001a3f267290 */ /* 0x000fca0008ffe43f */
[----:B------:R-:W-:Y:S01]  /*f940*/  UMOV UR28, UR25 ;  /* 0x00000019001c7c82 */ /* 0x000fe20008000000 */
[----:B------:R-:W-:Y:S02]  /*f950*/  UIMAD.WIDE.U32 UR24, UR36, UR38, URZ ;  /* 0x00000026241872a5 */ /* 0x000fe4000f8e003f */
[----:B------:R-:W-:Y:S02]  /*f960*/  UIMAD.WIDE.U32 UR26, UP1, UR29, UR38, UR28 ;  /* 0x000000261d1a72a5 */ /* 0x000fe4000f82001c */
[----:B------:R-:W-:Y:S02]  /*f970*/  UIMAD UR28, UR36, UR38, URZ ;  /* 0x00000026241c72a4 */ /* 0x000fe4000f8e023f */
[----:B------:R-:W-:Y:S02]  /*f980*/  UIMAD.WIDE.U32 UR26, UP2, UR36, UR37, UR26 ;  /* 0x00000025241a72a5 */ /* 0x000fe4000f84001a */
[----:B------:R-:W-:Y:S02]  /*f990*/  UIADD3.X UR36, UR25, UR36, URZ, UP1, !UPT ;  /* 0x0000002419247290 */ /* 0x000fe40008ffe43f */
[----:B------:R-:W-:Y:S01]  /*f9a0*/  UIADD3 UR28, UP4, UR28, UR27, URZ ;  /* 0x0000001b1c1c7290 */ /* 0x000fe2000ff9e03f */
[----:B------:R-:W-:-:S03]  /*f9b0*/  UMOV UR25, URZ ;  /* 0x0000003f00197c82 */ /* 0x000fc60008000000 */
[----:B------:R-:W-:Y:S02]  /*f9c0*/  UIMAD.WIDE.U32 UR26, UR28, UR33, URZ ;  /* 0x000000211c1a72a5 */ /* 0x000fe4000f8e003f */
[----:B------:R-:W-:-:S05]  /*f9d0*/  UIADD3.X UR36, URZ, URZ, UR36, UP4, UP2 ;  /* 0x0000003f3f247290 */ /* 0x000fca000a7e4424 */
[----:B------:R-:W-:Y:S01]  /*f9e0*/  UMOV UR24, UR27 ;  /* 0x0000001b00187c82 */ /* 0x000fe20008000000 */
[----:B------:R-:W-:Y:S02]  /*f9f0*/  UIMAD.WIDE.U32 UR26, UR36, UR34, URZ ;  /* 0x00000022241a72a5 */ /* 0x000fe4000f8e003f */
[----:B------:R-:W-:Y:S02]  /*fa00*/  UIMAD.WIDE.U32 UR24, UR28, UR34, UR24 ;  /* 0x000000221c1872a5 */ /* 0x000fe4000f8e0018 */
[----:B------:R-:W-:Y:S02]  /*fa10*/  UIMAD UR28, UR36, UR34, URZ ;  /* 0x00000022241c72a4 */ /* 0x000fe4000f8e023f */
[----:B------:R-:W-:-:S04]  /*fa20*/  UIMAD.WIDE.U32 UR24, UP1, UR36, UR33, UR24 ;  /* 0x00000021241872a5 */ /* 0x000fc8000f820018 */
[----:B------:R-:W-:Y:S02]  /*fa30*/  UIADD3 UR28, UP2, UR28, UR25, URZ ;  /* 0x000000191c1c7290 */ /* 0x000fe4000ff5e03f */
[----:B------:R-:W-:Y:S02]  /*fa40*/  UIADD3.X UR26, UR27, URZ, URZ, UP1, !UPT ;  /* 0x0000003f1b1a7290 */ /* 0x000fe40008ffe43f */
[----:B------:R-:W-:Y:S02]  /*fa50*/  UIMAD.WIDE.U32 UR24, UR28, UR32, URZ ;  /* 0x000000201c1872a5 */ /* 0x000fe4000f8e003f */
[----:B------:R-:W-:Y:S02]  /*fa60*/  UIADD3.X UR26, URZ, UR26, URZ, UP2, !UPT ;  /* 0x0000001a3f1a7290 */ /* 0x000fe400097fe43f */
[----:B------:R-:W-:Y:S02]  /*fa70*/  UIMAD UR25, UR28, UR35, UR25 ;  /* 0x000000231c1972a4 */ /* 0x000fe4000f8e0219 */
[----:B------:R-:W-:-:S02]  /*fa80*/  UIADD3 UR27, UP2, -UR24, UR33, URZ ;  /* 0x00000021181b7290 */ /* 0x000fc4000ff5e13f */
[----:B------:R-:W-:Y:S02]  /*fa90*/  UIMAD UR25, UR26, UR32, UR25 ;  /* 0x000000201a1972a4 */ /* 0x000fe4000f8e0219 */
[----:B------:R-:W-:Y:S02]  /*faa0*/  UISETP.GE.U32.AND UP1, UPT, UR27, UR32, UPT ;  /* 0x000000201b00728c */ /* 0x000fe4000bf26070 */
[----:B------:R-:W-:Y:S02]  /*fab0*/  UIADD3.X UR34, ~UR25, UR34, URZ, UP2, !UPT ;  /* 0x0000002219227290 */ /* 0x000fe400097fe53f */
[----:B------:R-:W-:Y:S02]  /*fac0*/  UIADD3 UR25, UP2, -UR32, UR27, URZ ;  /* 0x0000001b20197290 */ /* 0x000fe4000ff5e13f */
[----:B------:R-:W-:Y:S02]  /*fad0*/  UISETP.GE.U32.AND.EX UP1, UPT, UR34, UR35, UPT, UP1 ;  /* 0x000000232200728c */ /* 0x000fe4000bf26110 */
[----:B------:R-:W-:-:S02]  /*fae0*/  UIADD3 UR24, UR28, 0x1, URZ ;  /* 0x000000011c187890 */ /* 0x000fc4000fffe03f */
[----:B------:R-:W-:Y:S02]  /*faf0*/  UIADD3.X UR26, ~UR35, UR34, URZ, UP2, !UPT ;  /* 0x00000022231a7290 */ /* 0x000fe400097fe53f */
[----:B------:R-:W-:Y:S02]  /*fb00*/  USEL UR25, UR25, UR27, UP1 ;  /* 0x0000001b19197287 */ /* 0x000fe40008800000 */
[----:B------:R-:W-:Y:S02]  /*fb10*/  USEL UR26, UR26, UR34, UP1 ;  /* 0x000000221a1a7287 */ /* 0x000fe40008800000 */
[----:B------:R-:W-:Y:S02]  /*fb20*/  USEL UR28, UR24, UR28, UP1 ;  /* 0x0000001c181c7287 */ /* 0x000fe40008800000 */
[----:B------:R-:W-:Y:S02]  /*fb30*/  UISETP.GE.U32.AND UP1, UPT, UR25, UR32, UPT ;  /* 0x000000201900728c */ /* 0x000fe4000bf26070 */
[----:B------:R-:W-:-:S02]  /*fb40*/  UISETP.NE.U32.AND UP2, UPT, UR32, URZ, UPT ;  /* 0x0000003f2000728c */ /* 0x000fc4000bf45070 */
[----:B------:R-:W-:Y:S02]  /*fb50*/  UIADD3 UR24, UR28, 0x1, URZ ;  /* 0x000000011c187890 */ /* 0x000fe4000fffe03f */
[----:B------:R-:W-:Y:S02]  /*fb60*/  UISETP.GE.U32.AND.EX UP1, UPT, UR26, UR35, UPT, UP1 ;  /* 0x000000231a00728c */ /* 0x000fe4000bf26110 */
[----:B------:R-:W-:Y:S02]  /*fb70*/  UISETP.NE.AND.EX UP2, UPT, UR35, URZ, UPT, UP2 ;  /* 0x0000003f2300728c */ /* 0x000fe4000bf45320 */
[----:B------:R-:W-:-:S04]  /*fb80*/  USEL UR24, UR24, UR28, UP1 ;  /* 0x0000001c18187287 */ /* 0x000fc80008800000 */
[----:B------:R-:W-:Y:S01]  /*fb90*/  USEL UR25, UR24, 0xffffffff, UP2 ;  /* 0xffffffff18197887 */ /* 0x000fe20009000000 */
[----:B------:R-:W-:Y:S11]  /*fba0*/  RET.REL.NODEC R2 `(_ZN7cutlass13device_kernelINS_4gemm6kernel13GemmUniversalINS1_17GroupProblemShapeIN4cute5tupleIJiiiEEEEENS1_10collective13CollectiveMmaINS1_39MainloopSm90ArrayTmaGmmaWarpSpecializedILi8ENS6_IJNS5_1CILi1EEESD_SD_EEENS1_55KernelPtrArrayTmaWarpSpecializedCooperativeFP8FastAccumEEENS6_IJNSC_ILi128EEENSC_ILi256EEENSC_ILi64EEEEEENS_12float_e4m3_tEPNS6_IJlSD_NSC_ILi0EEEEEESL_SO_NS5_8TiledMMAINS5_8MMA_AtomIJNS5_4SM904GMMA31MMA_64x256x32_F32E4M3E4M3_SS_TNILNSS_7ScaleInE1ELSU_1EEEEEENS5_6LayoutINS6_IJNSC_ILi2EEESD_SD_EEENS6_IJSD_SM_SM_EEEEENS6_IJNS5_10UnderscoreES12_S12_EEEEENS5_13SM90_TMA_LOADENS5_14ComposedLayoutINS5_7SwizzleILi2ELi4ELi3EEENS5_18smem_ptr_flag_bitsILi8EEENSX_INS6_IJNSC_ILi8EEESJ_EEENS6_IJSJ_SD_EEEEEEEvNS5_8identityES15_S1F_vS1G_EENS_8epilogue10collective18CollectiveEpilogueINS1I_30Sm90PtrArrayTmaWarpSpecializedILi4ELi2ELi16ELb1ELb0ELi2EEEJSK_NS6_IJSH_NSC_ILi32EEEEEENS_6half_tEPNS6_IJSD_lSM_EEES1P_S1R_NS1I_6fusion15FusionCallbacksIS1M_NS1S_17LinearCombinationIS1P_fS1P_fLNS_15FloatRoundStyleE2EEESK_S1O_JEEES15_NS16_INS17_ILi3ELi4ELi3EEENS19_ILi16EEENSX_INS6_IJSJ_S1B_EEENS6_IJSD_SJ_EEEEEEENS5_17SM75_U16x8_LDSM_TENS5_14SM90_TMA_STOREES23_NS5_17SM90_U16x8_STSM_TENS5_9Copy_AtomIJNS5_17SM90_U32x4_STSM_NES1P_EEEvEEEvvEEEEvNT_6ParamsE) ;  /* 0xffffff0402147950 */ /* 0x000ff60003c3ffff */
.L_x_323:
[----:B------:R-:W-:-:S00]  /*fbb0*/  BRA `(.L_x_323) ;  /* 0xfffffffc00fc7947 */ /* 0x000fc0000383ffff */
[----:B------:R-:W-:-:S00]  /*fbc0*/  NOP ;  /* 0x0000000000007918 */ /* 0x000fc00000000000 */
        /* <DEDUP_REMOVED lines=11> */
.L_x_324:


//--------------------- .nv.global.init           --------------------------
	.section	.nv.global.init,"aw",@progbits
.nv.global.init:
	.type		$str$24,@object
	.size		$str$24,($str$25 - $str$24)
$str$24:
        /*0000*/ 	.byte	0x28, 0x61, 0x64, 0x64, 0x72, 0x65, 0x73, 0x73, 0x20, 0x26, 0x20, 0x6d, 0x61, 0x73, 0x6b, 0x29
        /*0010*/ 	.byte	0x20, 0x3d, 0x3d, 0x20, 0x30, 0x00
	.type		$str$25,@object
	.size		$str$25,(__unnamed_1 - $str$25)
$str$25:
        /*0016*/ 	.byte	0x2f, 0x74, 0x6d, 0x70, 0x2f, 0x63, 0x75, 0x74, 0x6c, 0x61, 0x73, 0x73, 0x5f, 0x73, 0x77, 0x65
        /*0026*/ 	.byte	0x65, 0x70, 0x5f, 0x73, 0x72, 0x63, 0x2f, 0x69, 0x6e, 0x63, 0x6c, 0x75, 0x64, 0x65, 0x2f, 0x63
        /*0036*/ 	.byte	0x75, 0x74, 0x65, 0x2f, 0x70, 0x6f, 0x69, 0x6e, 0x74, 0x65, 0x72, 0x5f, 0x66, 0x6c, 0x61, 0x67
        /*0046*/ 	.byte	0x67, 0x65, 0x64, 0x2e, 0x68, 0x70, 0x70, 0x00
	.type		__unnamed_1,@object
	.size		__unnamed_1,(.L_0 - __unnamed_1)
__unnamed_1:
        /*004e*/ 	.byte	0x61, 0x75, 0x74, 0x6f, 0x20, 0x63, 0x75, 0x74, 0x65, 0x3a, 0x3a, 0x61, 0x73, 0x5f, 0x70, 0x6f
        /* <DEDUP_REMOVED lines=27> */
        /*020e*/ 	.byte	0x30, 0x39, 0x36, 0x3e, 0x3e, 0x3e, 0x3e, 0x3e, 0x5d, 0x00
.L_0:


//--------------------- .nv.shared._ZN7cutlass13device_kernelINS_4gemm6kernel13GemmUniversalINS1_17GroupProblemShapeIN4cute5tupleIJiiiEEEEENS1_10collective13CollectiveMmaINS1_39MainloopSm90ArrayTmaGmmaWarpSpecializedILi8ENS6_IJNS5_1CILi1EEESD_SD_EEENS1_55KernelPtrArrayTmaWarpSpecializedCooperativeFP8FastAccumEEENS6_IJNSC_ILi128EEENSC_ILi256EEENSC_ILi64EEEEEENS_12float_e4m3_tEPNS6_IJlSD_NSC_ILi0EEEEEESL_SO_NS5_8TiledMMAINS5_8MMA_AtomIJNS5_4SM904GMMA31MMA_64x256x32_F32E4M3E4M3_SS_TNILNSS_7ScaleInE1ELSU_1EEEEEENS5_6LayoutINS6_IJNSC_ILi2EEESD_SD_EEENS6_IJSD_SM_SM_EEEEENS6_IJNS5_10UnderscoreES12_S12_EEEEENS5_13SM90_TMA_LOADENS5_14ComposedLayoutINS5_7SwizzleILi2ELi4ELi3EEENS5_18smem_ptr_flag_bitsILi8EEENSX_INS6_IJNSC_ILi8EEESJ_EEENS6_IJSJ_SD_EEEEEEEvNS5_8identityES15_S1F_vS1G_EENS_8epilogue10collective18CollectiveEpilogueINS1I_30Sm90PtrArrayTmaWarpSpecializedILi4ELi2ELi16ELb1ELb0ELi2EEEJSK_NS6_IJSH_NSC_ILi32EEEEEENS_6half_tEPNS6_IJSD_lSM_EEES1P_S1R_NS1I_6fusion15FusionCallbacksIS1M_NS1S_17LinearCombinationIS1P_fS1P_fLNS_15FloatRoundStyleE2EEESK_S1O_JEEES15_NS16_INS17_ILi3ELi4ELi3EEENS19_ILi16EEENSX_INS6_IJSJ_S1B_EEENS6_IJSD_SJ_EEEEEEENS5_17SM75_U16x8_LDSM_TENS5_14SM90_TMA_STOREES23_NS5_17SM90_U16x8_STSM_TENS5_9Copy_AtomIJNS5_17SM90_U32x4_STSM_NES1P_EEEvEEEvvEEEEvNT_6ParamsE --------------------------
	.section	.nv.shared._ZN7cutlass13device_kernelINS_4gemm6kernel13GemmUniversalINS1_17GroupProblemShapeIN4cute5tupleIJiiiEEEEENS1_10collective13CollectiveMmaINS1_39MainloopSm90ArrayTmaGmmaWarpSpecializedILi8ENS6_IJNS5_1CILi1EEESD_SD_EEENS1_55KernelPtrArrayTmaWarpSpecializedCooperativeFP8FastAccumEEENS6_IJNSC_ILi128EEENSC_ILi256EEENSC_ILi64EEEEEENS_12float_e4m3_tEPNS6_IJlSD_NSC_ILi0EEEEEESL_SO_NS5_8TiledMMAINS5_8MMA_AtomIJNS5_4SM904GMMA31MMA_64x256x32_F32E4M3E4M3_SS_TNILNSS_7ScaleInE1ELSU_1EEEEEENS5_6LayoutINS6_IJNSC_ILi2EEESD_SD_EEENS6_IJSD_SM_SM_EEEEENS6_IJNS5_10UnderscoreES12_S12_EEEEENS5_13SM90_TMA_LOADENS5_14ComposedLayoutINS5_7SwizzleILi2ELi4ELi3EEENS5_18smem_ptr_flag_bitsILi8EEENSX_INS6_IJNSC_ILi8EEESJ_EEENS6_IJSJ_SD_EEEEEEEvNS5_8identityES15_S1F_vS1G_EENS_8epilogue10collective18CollectiveEpilogueINS1I_30Sm90PtrArrayTmaWarpSpecializedILi4ELi2ELi16ELb1ELb0ELi2EEEJSK_NS6_IJSH_NSC_ILi32EEEEEENS_6half_tEPNS6_IJSD_lSM_EEES1P_S1R_NS1I_6fusion15FusionCallbacksIS1M_NS1S_17LinearCombinationIS1P_fS1P_fLNS_15FloatRoundStyleE2EEESK_S1O_JEEES15_NS16_INS17_ILi3ELi4ELi3EEENS19_ILi16EEENSX_INS6_IJSJ_S1B_EEENS6_IJSD_SJ_EEEEEEENS5_17SM75_U16x8_LDSM_TENS5_14SM90_TMA_STOREES23_NS5_17SM90_U16x8_STSM_TENS5_9Copy_AtomIJNS5_17SM90_U32x4_STSM_NES1P_EEEvEEEvvEEEEvNT_6ParamsE,"aw",@nobits
	.sectionflags	@""
	.align	16
	.zero		1024


//--------------------- .nv.shared.reserved.0     --------------------------
	.section	.nv.shared.reserved.0,"aw",@nobits
	.weak		__nv_reservedSMEM_offset_0_alias
	.size		__nv_reservedSMEM_offset_0_alias, 0, 0
	.other		__nv_reservedSMEM_offset_0_alias,@"STO_CUDA_RESERVED_SHARED STV_DEFAULT"
__nv_reservedSMEM_offset_0_alias:
	.zero		0


//--------------------- .nv.global                --------------------------
	.section	.nv.global,"aw",@nobits
.nv.global:
	.type		_ZN39_INTERNAL_fe629ff2_4_k_cu_6dd71355_27904cute1_E,@object
	.size		_ZN39_INTERNAL_fe629ff2_4_k_cu_6dd71355_27904cute1_E,(_ZN39_INTERNAL_fe629ff2_4_k_cu_6dd71355_27904cuda3std3__45__cpo6cbeginE - _ZN39_INTERNAL_fe629ff2_4_k_cu_6dd71355_27904cute1_E)
_ZN39_INTERNAL_fe629ff2_4_k_cu_6dd71355_27904cute1_E:
	.zero		1
	.type		_ZN39_INTERNAL_fe629ff2_4_k_cu_6dd71355_27904cuda3std3__45__cpo6cbeginE,@object
	.size		_ZN39_INTERNAL_fe629ff2_4_k_cu_6dd71355_27904cuda3std3__45__cpo6cbeginE,(_ZN39_INTERNAL_fe629ff2_4_k_cu_6dd71355_27904cuda3std3__48in_placeE - _ZN39_INTERNAL_fe629ff2_4_k_cu_6dd71355_27904cuda3std3__45__cpo6cbeginE)
_ZN39_INTERNAL_fe629ff2_4_k_cu_6dd71355_27904cuda3std3__45__cpo6cbeginE:
	.zero		1
	.type		_ZN39_INTERNAL_fe629ff2_4_k_cu_6dd71355_27904cuda3std3__48in_placeE,@object
	.size		_ZN39_INTERNAL_fe629ff2_4_k_cu_6dd71355_27904cuda3std3__48in_placeE,(_ZN39_INTERNAL_fe629ff2_4_k_cu_6dd71355_27904cuda3std6ranges3__45__cpo9iter_moveE - _ZN39_INTERNAL_fe629ff2_4_k_cu_6dd71355_27904cuda3std3__48in_placeE)
_ZN39_INTERNAL_fe629ff2_4_k_cu_6dd71355_27904cuda3std3__48in_placeE:
	.zero		1
	.type		_ZN39_INTERNAL_fe629ff2_4_k_cu_6dd71355_27904cuda3std6ranges3__45__cpo9iter_moveE,@object
	.size		_ZN39_INTERNAL_fe629ff2_4_k_cu_6dd71355_27904cuda3std6ranges3__45__cpo9iter_moveE,(_ZN39_INTERNAL_fe629ff2_4_k_cu_6dd71355_27904cuda3std3__45__cpo5beginE - _ZN39_INTERNAL_fe629ff2_4_k_cu_6dd71355_27904cuda3std6ranges3__45__cpo9iter_moveE)
_ZN39_INTERNAL_fe629ff2_4_k_cu_6dd71355_27904cuda3std6ranges3__45__cpo9iter_moveE:
	.zero		1
	.type		_ZN39_INTERNAL_fe629ff2_4_k_cu_6dd71355_27904cuda3std3__45__cpo5beginE,@object
	.size		_ZN39_INTERNAL_fe629ff2_4_k_cu_6dd71355_27904cuda3std3__45__cpo5beginE,(_ZN39_INTERNAL_fe629ff2_4_k_cu_6dd71355_27904cuda3std3__441_GLOBAL__N__fe629ff2_4_k_cu_6dd71355_27906ignoreE - _ZN39_INTERNAL_fe629ff2_4_k_cu_6dd71355_27904cuda3std3__45__cpo5beginE)
_ZN39_INTERNAL_fe629ff2_4_k_cu_6dd71355_27904cuda3std3__45__cpo5beginE:
	.zero		1
	.type		_ZN39_INTERNAL_fe629ff2_4_k_cu_6dd71355_27904cuda3std3__441_GLOBAL__N__fe629ff2_4_k_cu_6dd71355_27906ignoreE,@object
	.size		_ZN39_INTERNAL_fe629ff2_4_k_cu_6dd71355_27904cuda3std3__441_GLOBAL__N__fe629ff2_4_k_cu_6dd71355_27906ignoreE,(_ZN39_INTERNAL_fe629ff2_4_k_cu_6dd71355_27904cute7productE - _ZN39_INTERNAL_fe629ff2_4_k_cu_6dd71355_27904cuda3std3__441_GLOBAL__N__fe629ff2_4_k_cu_6dd71355_27906ignoreE)
_ZN39_INTERNAL_fe629ff2_4_k_cu_6dd71355_27904cuda3std3__441_GLOBAL__N__fe629ff2_4_k_cu_6dd71355_27906ignoreE:
	.zero		1
	.type		_ZN39_INTERNAL_fe629ff2_4_k_cu_6dd71355_27904cute7productE,@object
	.size		_ZN39_INTERNAL_fe629ff2_4_k_cu_6dd71355_27904cute7productE,(_ZN39_INTERNAL_fe629ff2_4_k_cu_6dd71355_27904cuda3std3__45__cpo3endE - _ZN39_INTERNAL_fe629ff2_4_k_cu_6dd71355_27904cute7productE)
_ZN39_INTERNAL_fe629ff2_4_k_cu_6dd71355_27904cute7productE:
	.zero		1
	.type		_ZN39_INTERNAL_fe629ff2_4_k_cu_6dd71355_27904cuda3std3__45__cpo3endE,@object
	.size		_ZN39_INTERNAL_fe629ff2_4_k_cu_6dd71355_27904cuda3std3__45__cpo3endE,(_ZN39_INTERNAL_fe629ff2_4_k_cu_6dd71355_27904cuda3std3__419piecewise_constructE - _ZN39_INTERNAL_fe629ff2_4_k_cu_6dd71355_27904cuda3std3__45__cpo3endE)
_ZN39_INTERNAL_fe629ff2_4_k_cu_6dd71355_27904cuda3std3__45__cpo3endE:
	.zero		1
	.type		_ZN39_INTERNAL_fe629ff2_4_k_cu_6dd71355_27904cuda3std3__419piecewise_constructE,@object
	.size		_ZN39_INTERNAL_fe629ff2_4_k_cu_6dd71355_27904cuda3std3__419piecewise_constructE,(_ZN39_INTERNAL_fe629ff2_4_k_cu_6dd71355_27904cuda3std3__45__cpo4cendE - _ZN39_INTERNAL_fe629ff2_4_k_cu_6dd71355_27904cuda3std3__419piecewise_constructE)
_ZN39_INTERNAL_fe629ff2_4_k_cu_6dd71355_27904cuda3std3__419piecewise_constructE:
	.zero		1
	.type		_ZN39_INTERNAL_fe629ff2_4_k_cu_6dd71355_27904cuda3std3__45__cpo4cendE,@object
	.size		_ZN39_INTERNAL_fe629ff2_4_k_cu_6dd71355_27904cuda3std3__45__cpo4cendE,(_ZN39_INTERNAL_fe629ff2_4_k_cu_6dd71355_27904cuda3std6ranges3__45__cpo4swapE - _ZN39_INTERNAL_fe629ff2_4_k_cu_6dd71355_27904cuda3std3__45__cpo4cendE)
_ZN39_INTERNAL_fe629ff2_4_k_cu_6dd71355_27904cuda3std3__45__cpo4cendE:
	.zero		1
	.type		_ZN39_INTERNAL_fe629ff2_4_k_cu_6dd71355_27904cuda3std6ranges3__45__cpo4swapE,@object
	.size		_ZN39_INTERNAL_fe629ff2_4_k_cu_6dd71355_27904cuda3std6ranges3__45__cpo4swapE,(.L_8 - _ZN39_INTERNAL_fe629ff2_4_k_cu_6dd71355_27904cuda3std6ranges3__45__cpo4swapE)
_ZN39_INTERNAL_fe629ff2_4_k_cu_6dd71355_27904cuda3std6ranges3__45__cpo4swapE:
	.zero		1
.L_8:


//--------------------- .nv.constant0._ZN7cutlass13device_kernelINS_4gemm6kernel13GemmUniversalINS1_17GroupProblemShapeIN4cute5tupleIJiiiEEEEENS1_10collective13CollectiveMmaINS1_39MainloopSm90ArrayTmaGmmaWarpSpecializedILi8ENS6_IJNS5_1CILi1EEESD_SD_EEENS1_55KernelPtrArrayTmaWarpSpecializedCooperativeFP8FastAccumEEENS6_IJNSC_ILi128EEENSC_ILi256EEENSC_ILi64EEEEEENS_12float_e4m3_tEPNS6_IJlSD_NSC_ILi0EEEEEESL_SO_NS5_8TiledMMAINS5_8MMA_AtomIJNS5_4SM904GMMA31MMA_64x256x32_F32E4M3E4M3_SS_TNILNSS_7ScaleInE1ELSU_1EEEEEENS5_6LayoutINS6_IJNSC_ILi2EEESD_SD_EEENS6_IJSD_SM_SM_EEEEENS6_IJNS5_10UnderscoreES12_S12_EEEEENS5_13SM90_TMA_LOADENS5_14ComposedLayoutINS5_7SwizzleILi2ELi4ELi3EEENS5_18smem_ptr_flag_bitsILi8EEENSX_INS6_IJNSC_ILi8EEESJ_EEENS6_IJSJ_SD_EEEEEEEvNS5_8identityES15_S1F_vS1G_EENS_8epilogue10collective18CollectiveEpilogueINS1I_30Sm90PtrArrayTmaWarpSpecializedILi4ELi2ELi16ELb1ELb0ELi2EEEJSK_NS6_IJSH_NSC_ILi32EEEEEENS_6half_tEPNS6_IJSD_lSM_EEES1P_S1R_NS1I_6fusion15FusionCallbacksIS1M_NS1S_17LinearCombinationIS1P_fS1P_fLNS_15FloatRoundStyleE2EEESK_S1O_JEEES15_NS16_INS17_ILi3ELi4ELi3EEENS19_ILi16EEENSX_INS6_IJSJ_S1B_EEENS6_IJSD_SJ_EEEEEEENS5_17SM75_U16x8_LDSM_TENS5_14SM90_TMA_STOREES23_NS5_17SM90_U16x8_STSM_TENS5_9Copy_AtomIJNS5_17SM90_U32x4_STSM_NES1P_EEEvEEEvvEEEEvNT_6ParamsE --------------------------
	.section	.nv.constant0._ZN7cutlass13device_kernelINS_4gemm6kernel13GemmUniversalINS1_17GroupProblemShapeIN4cute5tupleIJiiiEEEEENS1_10collective13CollectiveMmaINS1_39MainloopSm90ArrayTmaGmmaWarpSpecializedILi8ENS6_IJNS5_1CILi1EEESD_SD_EEENS1_55KernelPtrArrayTmaWarpSpecializedCooperativeFP8FastAccumEEENS6_IJNSC_ILi128EEENSC_ILi256EEENSC_ILi64EEEEEENS_12float_e4m3_tEPNS6_IJlSD_NSC_ILi0EEEEEESL_SO_NS5_8TiledMMAINS5_8MMA_AtomIJNS5_4SM904GMMA31MMA_64x256x32_F32E4M3E4M3_SS_TNILNSS_7ScaleInE1ELSU_1EEEEEENS5_6LayoutINS6_IJNSC_ILi2EEESD_SD_EEENS6_IJSD_SM_SM_EEEEENS6_IJNS5_10UnderscoreES12_S12_EEEEENS5_13SM90_TMA_LOADENS5_14ComposedLayoutINS5_7SwizzleILi2ELi4ELi3EEENS5_18smem_ptr_flag_bitsILi8EEENSX_INS6_IJNSC_ILi8EEESJ_EEENS6_IJSJ_SD_EEEEEEEvNS5_8identityES15_S1F_vS1G_EENS_8epilogue10collective18CollectiveEpilogueINS1I_30Sm90PtrArrayTmaWarpSpecializedILi4ELi2ELi16ELb1ELb0ELi2EEEJSK_NS6_IJSH_NSC_ILi32EEEEEENS_6half_tEPNS6_IJSD_lSM_EEES1P_S1R_NS1I_6fusion15FusionCallbacksIS1M_NS1S_17LinearCombinationIS1P_fS1P_fLNS_15FloatRoundStyleE2EEESK_S1O_JEEES15_NS16_INS17_ILi3ELi4ELi3EEENS19_ILi16EEENSX_INS6_IJSJ_S1B_EEENS6_IJSD_SJ_EEEEEEENS5_17SM75_U16x8_LDSM_TENS5_14SM90_TMA_STOREES23_NS5_17SM90_U16x8_STSM_TENS5_9Copy_AtomIJNS5_17SM90_U32x4_STSM_NES1P_EEEvEEEvvEEEEvNT_6ParamsE,"a",@progbits
	.sectionflags	@""
	.align	4
.nv.constant0._ZN7cutlass13device_kernelINS_4gemm6kernel13GemmUniversalINS1_17GroupProblemShapeIN4cute5tupleIJiiiEEEEENS1_10collective13CollectiveMmaINS1_39MainloopSm90ArrayTmaGmmaWarpSpecializedILi8ENS6_IJNS5_1CILi1EEESD_SD_EEENS1_55KernelPtrArrayTmaWarpSpecializedCooperativeFP8FastAccumEEENS6_IJNSC_ILi128EEENSC_ILi256EEENSC_ILi64EEEEEENS_12float_e4m3_tEPNS6_IJlSD_NSC_ILi0EEEEEESL_SO_NS5_8TiledMMAINS5_8MMA_AtomIJNS5_4SM904GMMA31MMA_64x256x32_F32E4M3E4M3_SS_TNILNSS_7ScaleInE1ELSU_1EEEEEENS5_6LayoutINS6_IJNSC_ILi2EEESD_SD_EEENS6_IJSD_SM_SM_EEEEENS6_IJNS5_10UnderscoreES12_S12_EEEEENS5_13SM90_TMA_LOADENS5_14ComposedLayoutINS5_7SwizzleILi2ELi4ELi3EEENS5_18smem_ptr_flag_bitsILi8EEENSX_INS6_IJNSC_ILi8EEESJ_EEENS6_IJSJ_SD_EEEEEEEvNS5_8identityES15_S1F_vS1G_EENS_8epilogue10collective18CollectiveEpilogueINS1I_30Sm90PtrArrayTmaWarpSpecializedILi4ELi2ELi16ELb1ELb0ELi2EEEJSK_NS6_IJSH_NSC_ILi32EEEEEENS_6half_tEPNS6_IJSD_lSM_EEES1P_S1R_NS1I_6fusion15FusionCallbacksIS1M_NS1S_17LinearCombinationIS1P_fS1P_fLNS_15FloatRoundStyleE2EEESK_S1O_JEEES15_NS16_INS17_ILi3ELi4ELi3EEENS19_ILi16EEENSX_INS6_IJSJ_S1B_EEENS6_IJSD_SJ_EEEEEEENS5_17SM75_U16x8_LDSM_TENS5_14SM90_TMA_STOREES23_NS5_17SM90_U16x8_STSM_TENS5_9Copy_AtomIJNS5_17SM90_U32x4_STSM_NES1P_EEEvEEEvvEEEEvNT_6ParamsE:
	.zero		2432


//--------------------- SYMBOLS --------------------------

	.type		.nv.reservedSmem.offset0,@object
	.size		.nv.reservedSmem.offset0,0x4
	.type		__assertfail,@function
